	.target	sm_80

	.elftype	@"ET_EXEC"


//--------------------- .note.nv.tkinfo           --------------------------
	.section	.note.nv.tkinfo,"",@"SHT_NOTE"
	.sectionflags	@"SHF_NOTE_NV_TKINFO"
	.tkinfo
        /*0018*/ 	.word	0x00000002
        /*0030*/ 	.string	""
        /*0030*/ 	.string	"ptxas"
        /*0030*/ 	.string	"Cuda compilation tools, release 13.0, V13.0.88"
        /*0030*/ 	.string	"Build cuda_13.0.r13.0/compiler.36424714_0"
        /*0030*/ 	.string	"-v  -suppress-debug-info  -lineinfo  -arch sm_80 "



//--------------------- .note.nv.cuinfo           --------------------------
	.section	.note.nv.cuinfo,"",@"SHT_NOTE"
	.sectionflags	@"SHF_NOTE_NV_CUINFO"
        /*0018*/ 	.short	0x0002
        /*001a*/ 	.short	0x0050
        /*001c*/ 	.short	0x0082
	.zero		2


//--------------------- .nv.info                  --------------------------
	.section	.nv.info,"",@"SHT_CUDA_INFO"
	.align	4


	//----- nvinfo : EIATTR_REGCOUNT
	.align		4
        /*0000*/ 	.byte	0x04, 0x2f
        /*0002*/ 	.short	(.L_1 - .L_0)
	.align		4
.L_0:
        /*0004*/ 	.word	index@(matmul_kernel)
        /*0008*/ 	.word	0x000000ff


	//----- nvinfo : EIATTR_FRAME_SIZE
	.align		4
.L_1:
        /*000c*/ 	.byte	0x04, 0x11
        /*000e*/ 	.short	(.L_3 - .L_2)
	.align		4
.L_2:
        /*0010*/ 	.word	index@(matmul_kernel)
        /*0014*/ 	.word	0x00006d28


	//----- nvinfo : EIATTR_MIN_STACK_SIZE
	.align		4
.L_3:
        /*0018*/ 	.byte	0x04, 0x12
        /*001a*/ 	.short	(.L_5 - .L_4)
	.align		4
.L_4:
        /*001c*/ 	.word	index@(matmul_kernel)
        /*0020*/ 	.word	0x00006d28
.L_5:


//--------------------- .nv.info.matmul_kernel    --------------------------
	.section	.nv.info.matmul_kernel,"",@"SHT_CUDA_INFO"
	.sectionflags	@""
	.align	4


	//----- nvinfo : EIATTR_CUDA_API_VERSION
	.align		4
        /*0000*/ 	.byte	0x04, 0x37
        /*0002*/ 	.short	(.L_7 - .L_6)
.L_6:
        /*0004*/ 	.word	0x00000082


	//----- nvinfo : EIATTR_SW2861232_WAR
	.align		4
.L_7:
        /*0008*/ 	.byte	0x01, 0x35
	.zero		2


	//----- nvinfo : EIATTR_PARAM_CBANK
	.align		4
        /*000c*/ 	.byte	0x04, 0x0a
        /*000e*/ 	.short	(.L_9 - .L_8)
	.align		4
.L_8:
        /*0010*/ 	.word	index@(.nv.constant0.matmul_kernel)
        /*0014*/ 	.short	0x0160
        /*0016*/ 	.short	0x0050


	//----- nvinfo : EIATTR_CBANK_PARAM_SIZE
	.align		4
.L_9:
        /*0018*/ 	.byte	0x03, 0x19
        /*001a*/ 	.short	0x0050


	//----- nvinfo : EIATTR_KPARAM_INFO
	.align		4
        /*001c*/ 	.byte	0x04, 0x17
        /*001e*/ 	.short	(.L_11 - .L_10)
.L_10:
        /*0020*/ 	.word	0x00000000
        /*0024*/ 	.short	0x000d
        /*0026*/ 	.short	0x0048
        /*0028*/ 	.byte	0x00, 0xf4, 0x21, 0x00


	//----- nvinfo : EIATTR_KPARAM_INFO
	.align		4
.L_11:
        /*002c*/ 	.byte	0x04, 0x17
        /*002e*/ 	.short	(.L_13 - .L_12)
.L_12:
        /*0030*/ 	.word	0x00000000
        /*0034*/ 	.short	0x000c
        /*0036*/ 	.short	0x0040
        /*0038*/ 	.byte	0x00, 0xf4, 0x21, 0x00


	//----- nvinfo : EIATTR_KPARAM_INFO
	.align		4
.L_13:
        /*003c*/ 	.byte	0x04, 0x17
        /*003e*/ 	.short	(.L_15 - .L_14)
.L_14:
        /*0040*/ 	.word	0x00000000
        /*0044*/ 	.short	0x000b
        /*0046*/ 	.short	0x0038
        /*0048*/ 	.byte	0x00, 0xf0, 0x11, 0x00


	//----- nvinfo : EIATTR_KPARAM_INFO
	.align		4
.L_15:
        /*004c*/ 	.byte	0x04, 0x17
        /*004e*/ 	.short	(.L_17 - .L_16)
.L_16:
        /*0050*/ 	.word	0x00000000
        /*0054*/ 	.short	0x000a
        /*0056*/ 	.short	0x0034
        /*0058*/ 	.byte	0x00, 0xf0, 0x11, 0x00


	//----- nvinfo : EIATTR_KPARAM_INFO
	.align		4
.L_17:
        /*005c*/ 	.byte	0x04, 0x17
        /*005e*/ 	.short	(.L_19 - .L_18)
.L_18:
        /*0060*/ 	.word	0x00000000
        /*0064*/ 	.short	0x0009
        /*0066*/ 	.short	0x0030
        /*0068*/ 	.byte	0x00, 0xf0, 0x11, 0x00


	//----- nvinfo : EIATTR_KPARAM_INFO
	.align		4
.L_19:
        /*006c*/ 	.byte	0x04, 0x17
        /*006e*/ 	.short	(.L_21 - .L_20)
.L_20:
        /*0070*/ 	.word	0x00000000
        /*0074*/ 	.short	0x0008
        /*0076*/ 	.short	0x002c
        /*0078*/ 	.byte	0x00, 0xf0, 0x11, 0x00


	//----- nvinfo : EIATTR_KPARAM_INFO
	.align		4
.L_21:
        /*007c*/ 	.byte	0x04, 0x17
        /*007e*/ 	.short	(.L_23 - .L_22)
.L_22:
        /*0080*/ 	.word	0x00000000
        /*0084*/ 	.short	0x0007
        /*0086*/ 	.short	0x0028
        /*0088*/ 	.byte	0x00, 0xf0, 0x11, 0x00


	//----- nvinfo : EIATTR_KPARAM_INFO
	.align		4
.L_23:
        /*008c*/ 	.byte	0x04, 0x17
        /*008e*/ 	.short	(.L_25 - .L_24)
.L_24:
        /*0090*/ 	.word	0x00000000
        /*0094*/ 	.short	0x0006
        /*0096*/ 	.short	0x0024
        /*0098*/ 	.byte	0x00, 0xf0, 0x11, 0x00


	//----- nvinfo : EIATTR_KPARAM_INFO
	.align		4
.L_25:
        /*009c*/ 	.byte	0x04, 0x17
        /*009e*/ 	.short	(.L_27 - .L_26)
.L_26:
        /*00a0*/ 	.word	0x00000000
        /*00a4*/ 	.short	0x0005
        /*00a6*/ 	.short	0x0020
        /*00a8*/ 	.byte	0x00, 0xf0, 0x11, 0x00


	//----- nvinfo : EIATTR_KPARAM_INFO
	.align		4
.L_27:
        /*00ac*/ 	.byte	0x04, 0x17
        /*00ae*/ 	.short	(.L_29 - .L_28)
.L_28:
        /*00b0*/ 	.word	0x00000000
        /*00b4*/ 	.short	0x0004
        /*00b6*/ 	.short	0x001c
        /*00b8*/ 	.byte	0x00, 0xf0, 0x11, 0x00


	//----- nvinfo : EIATTR_KPARAM_INFO
	.align		4
.L_29:
        /*00bc*/ 	.byte	0x04, 0x17
        /*00be*/ 	.short	(.L_31 - .L_30)
.L_30:
        /*00c0*/ 	.word	0x00000000
        /*00c4*/ 	.short	0x0003
        /*00c6*/ 	.short	0x0018
        /*00c8*/ 	.byte	0x00, 0xf0, 0x11, 0x00


	//----- nvinfo : EIATTR_KPARAM_INFO
	.align		4
.L_31:
        /*00cc*/ 	.byte	0x04, 0x17
        /*00ce*/ 	.short	(.L_33 - .L_32)
.L_32:
        /*00d0*/ 	.word	0x00000000
        /*00d4*/ 	.short	0x0002
        /*00d6*/ 	.short	0x0010
        /*00d8*/ 	.byte	0x00, 0xf4, 0x21, 0x00


	//----- nvinfo : EIATTR_KPARAM_INFO
	.align		4
.L_33:
        /*00dc*/ 	.byte	0x04, 0x17
        /*00de*/ 	.short	(.L_35 - .L_34)
.L_34:
        /*00e0*/ 	.word	0x00000000
        /*00e4*/ 	.short	0x0001
        /*00e6*/ 	.short	0x0008
        /*00e8*/ 	.byte	0x00, 0xf4, 0x21, 0x00


	//----- nvinfo : EIATTR_KPARAM_INFO
	.align		4
.L_35:
        /*00ec*/ 	.byte	0x04, 0x17
        /*00ee*/ 	.short	(.L_37 - .L_36)
.L_36:
        /*00f0*/ 	.word	0x00000000
        /*00f4*/ 	.short	0x0000
        /*00f6*/ 	.short	0x0000
        /*00f8*/ 	.byte	0x00, 0xf4, 0x21, 0x00


	//----- nvinfo : EIATTR_MAXREG_COUNT
	.align		4
.L_37:
        /*00fc*/ 	.byte	0x03, 0x1b
        /*00fe*/ 	.short	0x00ff


	//----- nvinfo : EIATTR_NUM_BARRIERS
	.align		4
        /*0100*/ 	.byte	0x02, 0x4c
        /*0102*/ 	.byte	0x01
	.zero		1


	//----- nvinfo : EIATTR_ANNOTATIONS
	.align		4
        /*0104*/ 	.byte	0x04, 0x55
        /*0106*/ 	.short	(.L_39 - .L_38)


	//   ....[0]....
.L_38:
        /*0108*/ 	.word	0x00000001
        /*010c*/ 	.byte	0x40, 0x05, 0x00, 0x00, 0x01, 0x00, 0x00, 0x00, 0x80, 0x05, 0x00, 0x00, 0x01, 0x00, 0x00, 0x00
        /* <DEDUP_REMOVED lines=648> */
        /*299c*/ 	.byte	0xb0, 0x54, 0x01, 0x00, 0x01, 0x00, 0x00, 0x00, 0xc0, 0x54, 0x01, 0x00


	//----- nvinfo : EIATTR_MERCURY_ISA_VERSION
	.align		4
.L_39:
        /*29a8*/ 	.byte	0x03, 0x5f
        /*29aa*/ 	.short	0x0000


	//----- nvinfo : EIATTR_COOP_GROUP_MASK_REGIDS
	.align		4
        /*29ac*/ 	.byte	0x04, 0x29
        /*29ae*/ 	.short	(.L_41 - .L_40)


	//   ....[0]....
.L_40:
        /*29b0*/ 	.word	0xffffffff


	//   ....[1]....
        /*29b4*/ 	.word	0xffffffff


	//   ....[2]....
        /*29b8*/ 	.word	0xffffffff


	//   ....[3]....
        /*29bc*/ 	.word	0xffffffff


	//   ....[4]....
        /*29c0*/ 	.word	0xffffffff


	//   ....[5]....
        /*29c4*/ 	.word	0xffffffff


	//   ....[6]....
        /*29c8*/ 	.word	0xffffffff


	//   ....[7]....
        /*29cc*/ 	.word	0xffffffff


	//   ....[8]....
        /*29d0*/ 	.word	0xffffffff


	//   ....[9]....
        /*29d4*/ 	.word	0xffffffff


	//   ....[10]....
        /*29d8*/ 	.word	0xffffffff


	//   ....[11]....
        /*29dc*/ 	.word	0xffffffff


	//   ....[12]....
        /*29e0*/ 	.word	0xffffffff


	//   ....[13]....
        /*29e4*/ 	.word	0xffffffff


	//   ....[14]....
        /*29e8*/ 	.word	0xffffffff


	//   ....[15]....
        /*29ec*/ 	.word	0xffffffff


	//   ....[16]....
        /*29f0*/ 	.word	0xffffffff


	//   ....[17]....
        /*29f4*/ 	.word	0xffffffff


	//   ....[18]....
        /*29f8*/ 	.word	0xffffffff


	//   ....[19]....
        /*29fc*/ 	.word	0xffffffff


	//   ....[20]....
        /*2a00*/ 	.word	0xffffffff


	//   ....[21]....
        /*2a04*/ 	.word	0xffffffff


	//   ....[22]....
        /*2a08*/ 	.word	0xffffffff


	//   ....[23]....
        /*2a0c*/ 	.word	0xffffffff


	//   ....[24]....
        /*2a10*/ 	.word	0xffffffff


	//   ....[25]....
        /*2a14*/ 	.word	0xffffffff


	//   ....[26]....
        /*2a18*/ 	.word	0xffffffff


	//   ....[27]....
        /*2a1c*/ 	.word	0xffffffff


	//   ....[28]....
        /*2a20*/ 	.word	0xffffffff


	//   ....[29]....
        /*2a24*/ 	.word	0xffffffff


	//   ....[30]....
        /*2a28*/ 	.word	0xffffffff


	//   ....[31]....
        /*2a2c*/ 	.word	0xffffffff


	//   ....[32]....
        /*2a30*/ 	.word	0xffffffff


	//   ....[33]....
        /*2a34*/ 	.word	0xffffffff


	//   ....[34]....
        /*2a38*/ 	.word	0xffffffff


	//   ....[35]....
        /*2a3c*/ 	.word	0xffffffff


	//   ....[36]....
        /*2a40*/ 	.word	0xffffffff


	//   ....[37]....
        /*2a44*/ 	.word	0xffffffff


	//   ....[38]....
        /*2a48*/ 	.word	0xffffffff


	//   ....[39]....
        /*2a4c*/ 	.word	0xffffffff


	//   ....[40]....
        /*2a50*/ 	.word	0xffffffff


	//   ....[41]....
        /*2a54*/ 	.word	0xffffffff


	//   ....[42]....
        /*2a58*/ 	.word	0xffffffff


	//   ....[43]....
        /*2a5c*/ 	.word	0xffffffff


	//   ....[44]....
        /*2a60*/ 	.word	0xffffffff


	//   ....[45]....
        /*2a64*/ 	.word	0xffffffff


	//   ....[46]....
        /*2a68*/ 	.word	0xffffffff


	//   ....[47]....
        /*2a6c*/ 	.word	0xffffffff


	//   ....[48]....
        /*2a70*/ 	.word	0xffffffff


	//   ....[49]....
        /*2a74*/ 	.word	0xffffffff


	//   ....[50]....
        /*2a78*/ 	.word	0xffffffff


	//   ....[51]....
        /*2a7c*/ 	.word	0xffffffff


	//   ....[52]....
        /*2a80*/ 	.word	0xffffffff


	//   ....[53]....
        /*2a84*/ 	.word	0xffffffff


	//   ....[54]....
        /*2a88*/ 	.word	0xffffffff


	//   ....[55]....
        /*2a8c*/ 	.word	0xffffffff


	//   ....[56]....
        /*2a90*/ 	.word	0xffffffff


	//   ....[57]....
        /*2a94*/ 	.word	0xffffffff


	//   ....[58]....
        /*2a98*/ 	.word	0xffffffff


	//   ....[59]....
        /*2a9c*/ 	.word	0xffffffff


	//   ....[60]....
        /*2aa0*/ 	.word	0xffffffff


	//   ....[61]....
        /*2aa4*/ 	.word	0xffffffff


	//   ....[62]....
        /*2aa8*/ 	.word	0xffffffff


	//   ....[63]....
        /*2aac*/ 	.word	0xffffffff


	//   ....[64]....
        /*2ab0*/ 	.word	0xffffffff


	//   ....[65]....
        /*2ab4*/ 	.word	0xffffffff


	//   ....[66]....
        /*2ab8*/ 	.word	0xffffffff


	//   ....[67]....
        /*2abc*/ 	.word	0xffffffff


	//   ....[68]....
        /*2ac0*/ 	.word	0xffffffff


	//   ....[69]....
        /*2ac4*/ 	.word	0xffffffff


	//   ....[70]....
        /*2ac8*/ 	.word	0xffffffff


	//   ....[71]....
        /*2acc*/ 	.word	0xffffffff


	//   ....[72]....
        /*2ad0*/ 	.word	0xffffffff


	//   ....[73]....
        /*2ad4*/ 	.word	0xffffffff


	//   ....[74]....
        /*2ad8*/ 	.word	0xffffffff


	//   ....[75]....
        /*2adc*/ 	.word	0xffffffff


	//   ....[76]....
        /*2ae0*/ 	.word	0xffffffff


	//   ....[77]....
        /*2ae4*/ 	.word	0xffffffff


	//   ....[78]....
        /*2ae8*/ 	.word	0xffffffff


	//   ....[79]....
        /*2aec*/ 	.word	0xffffffff


	//   ....[80]....
        /*2af0*/ 	.word	0xffffffff


	//   ....[81]....
        /*2af4*/ 	.word	0xffffffff


	//   ....[82]....
        /*2af8*/ 	.word	0xffffffff


	//   ....[83]....
        /*2afc*/ 	.word	0xffffffff


	//   ....[84]....
        /*2b00*/ 	.word	0xffffffff


	//   ....[85]....
        /*2b04*/ 	.word	0xffffffff


	//   ....[86]....
        /*2b08*/ 	.word	0xffffffff


	//   ....[87]....
        /*2b0c*/ 	.word	0xffffffff


	//   ....[88]....
        /*2b10*/ 	.word	0xffffffff


	//   ....[89]....
        /*2b14*/ 	.word	0xffffffff


	//   ....[90]....
        /*2b18*/ 	.word	0xffffffff


	//   ....[91]....
        /*2b1c*/ 	.word	0xffffffff


	//   ....[92]....
        /*2b20*/ 	.word	0xffffffff


	//   ....[93]....
        /*2b24*/ 	.word	0xffffffff


	//   ....[94]....
        /*2b28*/ 	.word	0xffffffff


	//   ....[95]....
        /*2b2c*/ 	.word	0xffffffff


	//   ....[96]....
        /*2b30*/ 	.word	0xffffffff


	//   ....[97]....
        /*2b34*/ 	.word	0xffffffff


	//   ....[98]....
        /*2b38*/ 	.word	0xffffffff


	//   ....[99]....
        /*2b3c*/ 	.word	0xffffffff


	//   ....[100]....
        /*2b40*/ 	.word	0xffffffff


	//   ....[101]....
        /*2b44*/ 	.word	0xffffffff


	//   ....[102]....
        /*2b48*/ 	.word	0xffffffff


	//   ....[103]....
        /*2b4c*/ 	.word	0xffffffff


	//   ....[104]....
        /*2b50*/ 	.word	0xffffffff


	//   ....[105]....
        /*2b54*/ 	.word	0xffffffff


	//   ....[106]....
        /*2b58*/ 	.word	0xffffffff


	//   ....[107]....
        /*2b5c*/ 	.word	0xffffffff


	//   ....[108]....
        /*2b60*/ 	.word	0xffffffff


	//   ....[109]....
        /*2b64*/ 	.word	0xffffffff


	//   ....[110]....
        /*2b68*/ 	.word	0xffffffff


	//   ....[111]....
        /*2b6c*/ 	.word	0xffffffff


	//   ....[112]....
        /*2b70*/ 	.word	0xffffffff


	//   ....[113]....
        /*2b74*/ 	.word	0xffffffff


	//   ....[114]....
        /*2b78*/ 	.word	0xffffffff


	//   ....[115]....
        /*2b7c*/ 	.word	0xffffffff


	//   ....[116]....
        /*2b80*/ 	.word	0xffffffff


	//   ....[117]....
        /*2b84*/ 	.word	0xffffffff


	//   ....[118]....
        /*2b88*/ 	.word	0xffffffff


	//   ....[119]....
        /*2b8c*/ 	.word	0xffffffff


	//   ....[120]....
        /*2b90*/ 	.word	0xffffffff


	//   ....[121]....
        /*2b94*/ 	.word	0xffffffff


	//   ....[122]....
        /*2b98*/ 	.word	0xffffffff


	//   ....[123]....
        /*2b9c*/ 	.word	0xffffffff


	//   ....[124]....
        /*2ba0*/ 	.word	0xffffffff


	//   ....[125]....
        /*2ba4*/ 	.word	0xffffffff


	//   ....[126]....
        /*2ba8*/ 	.word	0xffffffff


	//   ....[127]....
        /*2bac*/ 	.word	0xffffffff


	//   ....[128]....
        /*2bb0*/ 	.word	0xffffffff


	//   ....[129]....
        /*2bb4*/ 	.word	0xffffffff


	//   ....[130]....
        /*2bb8*/ 	.word	0xffffffff


	//   ....[131]....
        /*2bbc*/ 	.word	0xffffffff


	//   ....[132]....
        /*2bc0*/ 	.word	0xffffffff


	//   ....[133]....
        /*2bc4*/ 	.word	0xffffffff


	//   ....[134]....
        /*2bc8*/ 	.word	0xffffffff


	//   ....[135]....
        /*2bcc*/ 	.word	0xffffffff


	//   ....[136]....
        /*2bd0*/ 	.word	0xffffffff


	//   ....[137]....
        /*2bd4*/ 	.word	0xffffffff


	//   ....[138]....
        /*2bd8*/ 	.word	0xffffffff


	//   ....[139]....
        /*2bdc*/ 	.word	0xffffffff


	//   ....[140]....
        /*2be0*/ 	.word	0xffffffff


	//   ....[141]....
        /*2be4*/ 	.word	0xffffffff


	//   ....[142]....
        /*2be8*/ 	.word	0xffffffff


	//   ....[143]....
        /*2bec*/ 	.word	0xffffffff


	//   ....[144]....
        /*2bf0*/ 	.word	0xffffffff


	//   ....[145]....
        /*2bf4*/ 	.word	0xffffffff


	//   ....[146]....
        /*2bf8*/ 	.word	0xffffffff


	//   ....[147]....
        /*2bfc*/ 	.word	0xffffffff


	//   ....[148]....
        /*2c00*/ 	.word	0xffffffff


	//   ....[149]....
        /*2c04*/ 	.word	0xffffffff


	//   ....[150]....
        /*2c08*/ 	.word	0xffffffff


	//   ....[151]....
        /*2c0c*/ 	.word	0xffffffff


	//   ....[152]....
        /*2c10*/ 	.word	0xffffffff


	//   ....[153]....
        /*2c14*/ 	.word	0xffffffff


	//   ....[154]....
        /*2c18*/ 	.word	0xffffffff


	//   ....[155]....
        /*2c1c*/ 	.word	0xffffffff


	//   ....[156]....
        /*2c20*/ 	.word	0xffffffff


	//   ....[157]....
        /*2c24*/ 	.word	0xffffffff


	//   ....[158]....
        /*2c28*/ 	.word	0xffffffff


	//   ....[159]....
        /*2c2c*/ 	.word	0xffffffff


	//   ....[160]....
        /*2c30*/ 	.word	0xffffffff


	//   ....[161]....
        /*2c34*/ 	.word	0xffffffff


	//   ....[162]....
        /*2c38*/ 	.word	0xffffffff


	//   ....[163]....
        /*2c3c*/ 	.word	0xffffffff


	//   ....[164]....
        /*2c40*/ 	.word	0xffffffff


	//   ....[165]....
        /*2c44*/ 	.word	0xffffffff


	//   ....[166]....
        /*2c48*/ 	.word	0xffffffff


	//   ....[167]....
        /*2c4c*/ 	.word	0xffffffff


	//   ....[168]....
        /*2c50*/ 	.word	0xffffffff


	//   ....[169]....
        /*2c54*/ 	.word	0xffffffff


	//   ....[170]....
        /*2c58*/ 	.word	0xffffffff


	//   ....[171]....
        /*2c5c*/ 	.word	0xffffffff


	//   ....[172]....
        /*2c60*/ 	.word	0xffffffff


	//   ....[173]....
        /*2c64*/ 	.word	0xffffffff


	//   ....[174]....
        /*2c68*/ 	.word	0xffffffff


	//   ....[175]....
        /*2c6c*/ 	.word	0xffffffff


	//   ....[176]....
        /*2c70*/ 	.word	0xffffffff


	//   ....[177]....
        /*2c74*/ 	.word	0xffffffff


	//   ....[178]....
        /*2c78*/ 	.word	0xffffffff


	//   ....[179]....
        /*2c7c*/ 	.word	0xffffffff


	//   ....[180]....
        /*2c80*/ 	.word	0xffffffff


	//   ....[181]....
        /*2c84*/ 	.word	0xffffffff


	//   ....[182]....
        /*2c88*/ 	.word	0xffffffff


	//   ....[183]....
        /*2c8c*/ 	.word	0xffffffff


	//   ....[184]....
        /*2c90*/ 	.word	0xffffffff


	//   ....[185]....
        /*2c94*/ 	.word	0xffffffff


	//   ....[186]....
        /*2c98*/ 	.word	0xffffffff


	//   ....[187]....
        /*2c9c*/ 	.word	0xffffffff


	//   ....[188]....
        /*2ca0*/ 	.word	0xffffffff


	//   ....[189]....
        /*2ca4*/ 	.word	0xffffffff


	//   ....[190]....
        /*2ca8*/ 	.word	0xffffffff


	//   ....[191]....
        /*2cac*/ 	.word	0xffffffff


	//   ....[192]....
        /*2cb0*/ 	.word	0xffffffff


	//   ....[193]....
        /*2cb4*/ 	.word	0xffffffff


	//   ....[194]....
        /*2cb8*/ 	.word	0xffffffff


	//   ....[195]....
        /*2cbc*/ 	.word	0xffffffff


	//   ....[196]....
        /*2cc0*/ 	.word	0xffffffff


	//   ....[197]....
        /*2cc4*/ 	.word	0xffffffff


	//   ....[198]....
        /*2cc8*/ 	.word	0xffffffff


	//   ....[199]....
        /*2ccc*/ 	.word	0xffffffff


	//   ....[200]....
        /*2cd0*/ 	.word	0xffffffff


	//   ....[201]....
        /*2cd4*/ 	.word	0xffffffff


	//   ....[202]....
        /*2cd8*/ 	.word	0xffffffff


	//   ....[203]....
        /*2cdc*/ 	.word	0xffffffff


	//   ....[204]....
        /*2ce0*/ 	.word	0xffffffff


	//   ....[205]....
        /*2ce4*/ 	.word	0xffffffff


	//   ....[206]....
        /*2ce8*/ 	.word	0xffffffff


	//   ....[207]....
        /*2cec*/ 	.word	0xffffffff


	//   ....[208]....
        /*2cf0*/ 	.word	0xffffffff


	//   ....[209]....
        /*2cf4*/ 	.word	0xffffffff


	//   ....[210]....
        /*2cf8*/ 	.word	0xffffffff


	//   ....[211]....
        /*2cfc*/ 	.word	0xffffffff


	//   ....[212]....
        /*2d00*/ 	.word	0xffffffff


	//   ....[213]....
        /*2d04*/ 	.word	0xffffffff


	//   ....[214]....
        /*2d08*/ 	.word	0xffffffff


	//   ....[215]....
        /*2d0c*/ 	.word	0xffffffff


	//   ....[216]....
        /*2d10*/ 	.word	0xffffffff


	//   ....[217]....
        /*2d14*/ 	.word	0xffffffff


	//   ....[218]....
        /*2d18*/ 	.word	0xffffffff


	//   ....[219]....
        /*2d1c*/ 	.word	0xffffffff


	//   ....[220]....
        /*2d20*/ 	.word	0xffffffff


	//   ....[221]....
        /*2d24*/ 	.word	0xffffffff


	//   ....[222]....
        /*2d28*/ 	.word	0xffffffff


	//   ....[223]....
        /*2d2c*/ 	.word	0xffffffff


	//   ....[224]....
        /*2d30*/ 	.word	0xffffffff


	//   ....[225]....
        /*2d34*/ 	.word	0xffffffff


	//   ....[226]....
        /*2d38*/ 	.word	0xffffffff


	//   ....[227]....
        /*2d3c*/ 	.word	0xffffffff


	//   ....[228]....
        /*2d40*/ 	.word	0xffffffff


	//   ....[229]....
        /*2d44*/ 	.word	0xffffffff


	//   ....[230]....
        /*2d48*/ 	.word	0xffffffff


	//   ....[231]....
        /*2d4c*/ 	.word	0xffffffff


	//   ....[232]....
        /*2d50*/ 	.word	0xffffffff


	//   ....[233]....
        /*2d54*/ 	.word	0xffffffff


	//   ....[234]....
        /*2d58*/ 	.word	0xffffffff


	//   ....[235]....
        /*2d5c*/ 	.word	0xffffffff


	//   ....[236]....
        /*2d60*/ 	.word	0xffffffff


	//   ....[237]....
        /*2d64*/ 	.word	0xffffffff


	//   ....[238]....
        /*2d68*/ 	.word	0xffffffff


	//   ....[239]....
        /*2d6c*/ 	.word	0xffffffff


	//   ....[240]....
        /*2d70*/ 	.word	0xffffffff


	//   ....[241]....
        /*2d74*/ 	.word	0xffffffff


	//   ....[242]....
        /*2d78*/ 	.word	0xffffffff


	//   ....[243]....
        /*2d7c*/ 	.word	0xffffffff


	//   ....[244]....
        /*2d80*/ 	.word	0xffffffff


	//   ....[245]....
        /*2d84*/ 	.word	0xffffffff


	//   ....[246]....
        /*2d88*/ 	.word	0xffffffff


	//   ....[247]....
        /*2d8c*/ 	.word	0xffffffff


	//   ....[248]....
        /*2d90*/ 	.word	0xffffffff


	//   ....[249]....
        /*2d94*/ 	.word	0xffffffff


	//   ....[250]....
        /*2d98*/ 	.word	0xffffffff


	//   ....[251]....
        /*2d9c*/ 	.word	0xffffffff


	//   ....[252]....
        /*2da0*/ 	.word	0xffffffff


	//   ....[253]....
        /*2da4*/ 	.word	0xffffffff


	//   ....[254]....
        /*2da8*/ 	.word	0xffffffff


	//----- nvinfo : EIATTR_COOP_GROUP_INSTR_OFFSETS
	.align		4
.L_41:
        /*2dac*/ 	.byte	0x04, 0x28
        /*2dae*/ 	.short	(.L_43 - .L_42)


	//   ....[0]....
.L_42:
        /*2db0*/ 	.word	0x000e8ce0


	//   ....[1]....
        /*2db4*/ 	.word	0x000e8da0


	//   ....[2]....
        /*2db8*/ 	.word	0x000e8f10


	//   ....[3]....
        /*2dbc*/ 	.word	0x000e8fd0


	//   ....[4]....
        /*2dc0*/ 	.word	0x000e9140


	//   ....[5]....
        /*2dc4*/ 	.word	0x000e9200


	//   ....[6]....
        /*2dc8*/ 	.word	0x000e9370


	//   ....[7]....
        /*2dcc*/ 	.word	0x000e9430


	//   ....[8]....
        /*2dd0*/ 	.word	0x000e95a0


	//   ....[9]....
        /*2dd4*/ 	.word	0x000e9660


	//   ....[10]....
        /*2dd8*/ 	.word	0x000e97d0


	//   ....[11]....
        /*2ddc*/ 	.word	0x000e9890


	//   ....[12]....
        /*2de0*/ 	.word	0x000e9a00


	//   ....[13]....
        /*2de4*/ 	.word	0x000e9ac0


	//   ....[14]....
        /*2de8*/ 	.word	0x000e9c30


	//   ....[15]....
        /*2dec*/ 	.word	0x000e9cf0


	//   ....[16]....
        /*2df0*/ 	.word	0x000e9e60


	//   ....[17]....
        /*2df4*/ 	.word	0x000e9f20


	//   ....[18]....
        /*2df8*/ 	.word	0x000ea090


	//   ....[19]....
        /*2dfc*/ 	.word	0x000ea150


	//   ....[20]....
        /*2e00*/ 	.word	0x000ea2c0


	//   ....[21]....
        /*2e04*/ 	.word	0x000ea380


	//   ....[22]....
        /*2e08*/ 	.word	0x000ea4f0


	//   ....[23]....
        /*2e0c*/ 	.word	0x000ea5b0


	//   ....[24]....
        /*2e10*/ 	.word	0x000ea720


	//   ....[25]....
        /*2e14*/ 	.word	0x000ea7e0


	//   ....[26]....
        /*2e18*/ 	.word	0x000ea950


	//   ....[27]....
        /*2e1c*/ 	.word	0x000ea9e0


	//   ....[28]....
        /*2e20*/ 	.word	0x000eab10


	//   ....[29]....
        /*2e24*/ 	.word	0x000eabc0


	//   ....[30]....
        /*2e28*/ 	.word	0x000ead70


	//   ....[31]....
        /*2e2c*/ 	.word	0x000eadc0


	//   ....[32]....
        /*2e30*/ 	.word	0x000eaf30


	//   ....[33]....
        /*2e34*/ 	.word	0x000eafe0


	//   ....[34]....
        /*2e38*/ 	.word	0x000eb150


	//   ....[35]....
        /*2e3c*/ 	.word	0x000eb200


	//   ....[36]....
        /*2e40*/ 	.word	0x000eb370


	//   ....[37]....
        /*2e44*/ 	.word	0x000eb420


	//   ....[38]....
        /*2e48*/ 	.word	0x000eb590


	//   ....[39]....
        /*2e4c*/ 	.word	0x000eb640


	//   ....[40]....
        /*2e50*/ 	.word	0x000eb7b0


	//   ....[41]....
        /*2e54*/ 	.word	0x000eb860


	//   ....[42]....
        /*2e58*/ 	.word	0x000eb9d0


	//   ....[43]....
        /*2e5c*/ 	.word	0x000eba80


	//   ....[44]....
        /*2e60*/ 	.word	0x000ebbf0


	//   ....[45]....
        /*2e64*/ 	.word	0x000ebca0


	//   ....[46]....
        /*2e68*/ 	.word	0x000ebe10


	//   ....[47]....
        /*2e6c*/ 	.word	0x000ebec0


	//   ....[48]....
        /*2e70*/ 	.word	0x000ec030


	//   ....[49]....
        /*2e74*/ 	.word	0x000ec0e0


	//   ....[50]....
        /*2e78*/ 	.word	0x000ec250


	//   ....[51]....
        /*2e7c*/ 	.word	0x000ec300


	//   ....[52]....
        /*2e80*/ 	.word	0x000ec470


	//   ....[53]....
        /*2e84*/ 	.word	0x000ec520


	//   ....[54]....
        /*2e88*/ 	.word	0x000ec690


	//   ....[55]....
        /*2e8c*/ 	.word	0x000ec740


	//   ....[56]....
        /*2e90*/ 	.word	0x000ec8b0


	//   ....[57]....
        /*2e94*/ 	.word	0x000ec960


	//   ....[58]....
        /*2e98*/ 	.word	0x000ecad0


	//   ....[59]....
        /*2e9c*/ 	.word	0x000ecb80


	//   ....[60]....
        /*2ea0*/ 	.word	0x000eccb0


	//   ....[61]....
        /*2ea4*/ 	.word	0x000ecd80


	//   ....[62]....
        /*2ea8*/ 	.word	0x000ecf30


	//   ....[63]....
        /*2eac*/ 	.word	0x000ecfa0


	//   ....[64]....
        /*2eb0*/ 	.word	0x000ed0d0


	//   ....[65]....
        /*2eb4*/ 	.word	0x000ed1c0


	//   ....[66]....
        /*2eb8*/ 	.word	0x000ed320


	//   ....[67]....
        /*2ebc*/ 	.word	0x000ed3e0


	//   ....[68]....
        /*2ec0*/ 	.word	0x000ed540


	//   ....[69]....
        /*2ec4*/ 	.word	0x000ed600


	//   ....[70]....
        /*2ec8*/ 	.word	0x000ed760


	//   ....[71]....
        /*2ecc*/ 	.word	0x000ed820


	//   ....[72]....
        /*2ed0*/ 	.word	0x000ed980


	//   ....[73]....
        /*2ed4*/ 	.word	0x000eda40


	//   ....[74]....
        /*2ed8*/ 	.word	0x000edba0


	//   ....[75]....
        /*2edc*/ 	.word	0x000edc60


	//   ....[76]....
        /*2ee0*/ 	.word	0x000eddc0


	//   ....[77]....
        /*2ee4*/ 	.word	0x000ede80


	//   ....[78]....
        /*2ee8*/ 	.word	0x000edfe0


	//   ....[79]....
        /*2eec*/ 	.word	0x000ee0a0


	//   ....[80]....
        /*2ef0*/ 	.word	0x000ee200


	//   ....[81]....
        /*2ef4*/ 	.word	0x000ee2c0


	//   ....[82]....
        /*2ef8*/ 	.word	0x000ee420


	//   ....[83]....
        /*2efc*/ 	.word	0x000ee4e0


	//   ....[84]....
        /*2f00*/ 	.word	0x000ee640


	//   ....[85]....
        /*2f04*/ 	.word	0x000ee700


	//   ....[86]....
        /*2f08*/ 	.word	0x000ee860


	//   ....[87]....
        /*2f0c*/ 	.word	0x000ee920


	//   ....[88]....
        /*2f10*/ 	.word	0x000eead0


	//   ....[89]....
        /*2f14*/ 	.word	0x000eeb70


	//   ....[90]....
        /*2f18*/ 	.word	0x000eec00


	//   ....[91]....
        /*2f1c*/ 	.word	0x000eed90


	//   ....[92]....
        /*2f20*/ 	.word	0x000eee80


	//   ....[93]....
        /*2f24*/ 	.word	0x000eef90


	//   ....[94]....
        /*2f28*/ 	.word	0x000ef100


	//   ....[95]....
        /*2f2c*/ 	.word	0x000ef1b0


	//   ....[96]....
        /*2f30*/ 	.word	0x000ef320


	//   ....[97]....
        /*2f34*/ 	.word	0x000ef3d0


	//   ....[98]....
        /*2f38*/ 	.word	0x000ef540


	//   ....[99]....
        /*2f3c*/ 	.word	0x000ef5f0


	//   ....[100]....
        /*2f40*/ 	.word	0x000ef760


	//   ....[101]....
        /*2f44*/ 	.word	0x000ef810


	//   ....[102]....
        /*2f48*/ 	.word	0x000ef980


	//   ....[103]....
        /*2f4c*/ 	.word	0x000efa30


	//   ....[104]....
        /*2f50*/ 	.word	0x000efba0


	//   ....[105]....
        /*2f54*/ 	.word	0x000efc50


	//   ....[106]....
        /*2f58*/ 	.word	0x000efdc0


	//   ....[107]....
        /*2f5c*/ 	.word	0x000efe70


	//   ....[108]....
        /*2f60*/ 	.word	0x000effe0


	//   ....[109]....
        /*2f64*/ 	.word	0x000f0090


	//   ....[110]....
        /*2f68*/ 	.word	0x000f0200


	//   ....[111]....
        /*2f6c*/ 	.word	0x000f02b0


	//   ....[112]....
        /*2f70*/ 	.word	0x000f0420


	//   ....[113]....
        /*2f74*/ 	.word	0x000f04d0


	//   ....[114]....
        /*2f78*/ 	.word	0x000f0640


	//   ....[115]....
        /*2f7c*/ 	.word	0x000f06f0


	//   ....[116]....
        /*2f80*/ 	.word	0x000f0860


	//   ....[117]....
        /*2f84*/ 	.word	0x000f0910


	//   ....[118]....
        /*2f88*/ 	.word	0x000f0a80


	//   ....[119]....
        /*2f8c*/ 	.word	0x000f0b30


	//   ....[120]....
        /*2f90*/ 	.word	0x000f0ca0


	//   ....[121]....
        /*2f94*/ 	.word	0x000f0d50


	//   ....[122]....
        /*2f98*/ 	.word	0x000f0ec0


	//   ....[123]....
        /*2f9c*/ 	.word	0x000f0f70


	//   ....[124]....
        /*2fa0*/ 	.word	0x000f10a0


	//   ....[125]....
        /*2fa4*/ 	.word	0x000f1110


	//   ....[126]....
        /*2fa8*/ 	.word	0x000f12e0


	//   ....[127]....
        /*2fac*/ 	.word	0x000f1390


	//   ....[128]....
        /*2fb0*/ 	.word	0x000f1500


	//   ....[129]....
        /*2fb4*/ 	.word	0x000f15b0


	//   ....[130]....
        /*2fb8*/ 	.word	0x000f1720


	//   ....[131]....
        /*2fbc*/ 	.word	0x000f17d0


	//   ....[132]....
        /*2fc0*/ 	.word	0x000f1940


	//   ....[133]....
        /*2fc4*/ 	.word	0x000f19f0


	//   ....[134]....
        /*2fc8*/ 	.word	0x000f1b60


	//   ....[135]....
        /*2fcc*/ 	.word	0x000f1c10


	//   ....[136]....
        /*2fd0*/ 	.word	0x000f1d80


	//   ....[137]....
        /*2fd4*/ 	.word	0x000f1e30


	//   ....[138]....
        /*2fd8*/ 	.word	0x000f1fa0


	//   ....[139]....
        /*2fdc*/ 	.word	0x000f2050


	//   ....[140]....
        /*2fe0*/ 	.word	0x000f21c0


	//   ....[141]....
        /*2fe4*/ 	.word	0x000f2270


	//   ....[142]....
        /*2fe8*/ 	.word	0x000f23e0


	//   ....[143]....
        /*2fec*/ 	.word	0x000f2490


	//   ....[144]....
        /*2ff0*/ 	.word	0x000f2600


	//   ....[145]....
        /*2ff4*/ 	.word	0x000f26b0


	//   ....[146]....
        /*2ff8*/ 	.word	0x000f2820


	//   ....[147]....
        /*2ffc*/ 	.word	0x000f28d0


	//   ....[148]....
        /*3000*/ 	.word	0x000f2a40


	//   ....[149]....
        /*3004*/ 	.word	0x000f2af0


	//   ....[150]....
        /*3008*/ 	.word	0x000f2c60


	//   ....[151]....
        /*300c*/ 	.word	0x000f2d10


	//   ....[152]....
        /*3010*/ 	.word	0x000f2e80


	//   ....[153]....
        /*3014*/ 	.word	0x000f2f30


	//   ....[154]....
        /*3018*/ 	.word	0x000f30a0


	//   ....[155]....
        /*301c*/ 	.word	0x000f3150


	//   ....[156]....
        /*3020*/ 	.word	0x000f3280


	//   ....[157]....
        /*3024*/ 	.word	0x000f32f0


	//   ....[158]....
        /*3028*/ 	.word	0x000f3500


	//   ....[159]....
        /*302c*/ 	.word	0x000f3570


	//   ....[160]....
        /*3030*/ 	.word	0x000f36e0


	//   ....[161]....
        /*3034*/ 	.word	0x000f3790


	//   ....[162]....
        /*3038*/ 	.word	0x000f3900


	//   ....[163]....
        /*303c*/ 	.word	0x000f39b0


	//   ....[164]....
        /*3040*/ 	.word	0x000f3b20


	//   ....[165]....
        /*3044*/ 	.word	0x000f3bd0


	//   ....[166]....
        /*3048*/ 	.word	0x000f3d40


	//   ....[167]....
        /*304c*/ 	.word	0x000f3df0


	//   ....[168]....
        /*3050*/ 	.word	0x000f3f60


	//   ....[169]....
        /*3054*/ 	.word	0x000f4010


	//   ....[170]....
        /*3058*/ 	.word	0x000f4170


	//   ....[171]....
        /*305c*/ 	.word	0x000f4210


	//   ....[172]....
        /*3060*/ 	.word	0x000f43c0


	//   ....[173]....
        /*3064*/ 	.word	0x000f4430


	//   ....[174]....
        /*3068*/ 	.word	0x000f4590


	//   ....[175]....
        /*306c*/ 	.word	0x000f4650


	//   ....[176]....
        /*3070*/ 	.word	0x000f47b0


	//   ....[177]....
        /*3074*/ 	.word	0x000f4870


	//   ....[178]....
        /*3078*/ 	.word	0x000f49d0


	//   ....[179]....
        /*307c*/ 	.word	0x000f4a90


	//   ....[180]....
        /*3080*/ 	.word	0x000f4bf0


	//   ....[181]....
        /*3084*/ 	.word	0x000f4cb0


	//   ....[182]....
        /*3088*/ 	.word	0x000f4e10


	//   ....[183]....
        /*308c*/ 	.word	0x000f4ed0


	//   ....[184]....
        /*3090*/ 	.word	0x000f5030


	//   ....[185]....
        /*3094*/ 	.word	0x000f50f0


	//   ....[186]....
        /*3098*/ 	.word	0x000f5260


	//   ....[187]....
        /*309c*/ 	.word	0x000f5310


	//   ....[188]....
        /*30a0*/ 	.word	0x000f5440


	//   ....[189]....
        /*30a4*/ 	.word	0x000f5500


	//   ....[190]....
        /*30a8*/ 	.word	0x000f56c0


	//   ....[191]....
        /*30ac*/ 	.word	0x000f5710


	//   ....[192]....
        /*30b0*/ 	.word	0x000f58b0


	//   ....[193]....
        /*30b4*/ 	.word	0x000f5960


	//   ....[194]....
        /*30b8*/ 	.word	0x000f5a90


	//   ....[195]....
        /*30bc*/ 	.word	0x000f5b80


	//   ....[196]....
        /*30c0*/ 	.word	0x000f5cb0


	//   ....[197]....
        /*30c4*/ 	.word	0x000f5da0


	//   ....[198]....
        /*30c8*/ 	.word	0x000f5f00


	//   ....[199]....
        /*30cc*/ 	.word	0x000f5fc0


	//   ....[200]....
        /*30d0*/ 	.word	0x000f6120


	//   ....[201]....
        /*30d4*/ 	.word	0x000f61e0


	//   ....[202]....
        /*30d8*/ 	.word	0x000f6310


	//   ....[203]....
        /*30dc*/ 	.word	0x000f6380


	//   ....[204]....
        /*30e0*/ 	.word	0x000f6510


	//   ....[205]....
        /*30e4*/ 	.word	0x000f6600


	//   ....[206]....
        /*30e8*/ 	.word	0x000f6760


	//   ....[207]....
        /*30ec*/ 	.word	0x000f6820


	//   ....[208]....
        /*30f0*/ 	.word	0x000f6980


	//   ....[209]....
        /*30f4*/ 	.word	0x000f6a40


	//   ....[210]....
        /*30f8*/ 	.word	0x000f6ba0


	//   ....[211]....
        /*30fc*/ 	.word	0x000f6c60


	//   ....[212]....
        /*3100*/ 	.word	0x000f6dc0


	//   ....[213]....
        /*3104*/ 	.word	0x000f6e80


	//   ....[214]....
        /*3108*/ 	.word	0x000f6fe0


	//   ....[215]....
        /*310c*/ 	.word	0x000f70a0


	//   ....[216]....
        /*3110*/ 	.word	0x000f7200


	//   ....[217]....
        /*3114*/ 	.word	0x000f72c0


	//   ....[218]....
        /*3118*/ 	.word	0x000f7410


	//   ....[219]....
        /*311c*/ 	.word	0x000f74e0


	//   ....[220]....
        /*3120*/ 	.word	0x000f7610


	//   ....[221]....
        /*3124*/ 	.word	0x000f7660


	//   ....[222]....
        /*3128*/ 	.word	0x000f7830


	//   ....[223]....
        /*312c*/ 	.word	0x000f7950


	//   ....[224]....
        /*3130*/ 	.word	0x000f7a50


	//   ....[225]....
        /*3134*/ 	.word	0x000f7b20


	//   ....[226]....
        /*3138*/ 	.word	0x000f7c50


	//   ....[227]....
        /*313c*/ 	.word	0x000f7d20


	//   ....[228]....
        /*3140*/ 	.word	0x000f7e50


	//   ....[229]....
        /*3144*/ 	.word	0x000f7f20


	//   ....[230]....
        /*3148*/ 	.word	0x000f8050


	//   ....[231]....
        /*314c*/ 	.word	0x000f8120


	//   ....[232]....
        /*3150*/ 	.word	0x000f8250


	//   ....[233]....
        /*3154*/ 	.word	0x000f8300


	//   ....[234]....
        /*3158*/ 	.word	0x000f83e0


	//   ....[235]....
        /*315c*/ 	.word	0x000f8430


	//   ....[236]....
        /*3160*/ 	.word	0x000f85c0


	//   ....[237]....
        /*3164*/ 	.word	0x000f8640


	//   ....[238]....
        /*3168*/ 	.word	0x000f8760


	//   ....[239]....
        /*316c*/ 	.word	0x000f87f0


	//   ....[240]....
        /*3170*/ 	.word	0x000f8910


	//   ....[241]....
        /*3174*/ 	.word	0x000f89a0


	//   ....[242]....
        /*3178*/ 	.word	0x000f8ac0


	//   ....[243]....
        /*317c*/ 	.word	0x000f8b50


	//   ....[244]....
        /*3180*/ 	.word	0x000f8c70


	//   ....[245]....
        /*3184*/ 	.word	0x000f8d00


	//   ....[246]....
        /*3188*/ 	.word	0x000f8e20


	//   ....[247]....
        /*318c*/ 	.word	0x000f8eb0


	//   ....[248]....
        /*3190*/ 	.word	0x000f8ff0


	//   ....[249]....
        /*3194*/ 	.word	0x000f9050


	//   ....[250]....
        /*3198*/ 	.word	0x000f91c0


	//   ....[251]....
        /*319c*/ 	.word	0x000f9210


	//   ....[252]....
        /*31a0*/ 	.word	0x000f92d0


	//   ....[253]....
        /*31a4*/ 	.word	0x000f9410


	//   ....[254]....
        /*31a8*/ 	.word	0x000f96a0


	//----- nvinfo : EIATTR_EXIT_INSTR_OFFSETS
	.align		4
.L_43:
        /*31ac*/ 	.byte	0x04, 0x1c
        /*31ae*/ 	.short	(.L_45 - .L_44)


	//   ....[0]....
.L_44:
        /*31b0*/ 	.word	0x0011a300


	//   ....[1]....
        /*31b4*/ 	.word	0x0011a320


	//----- nvinfo : EIATTR_REQNTID
	.align		4
.L_45:
        /*31b8*/ 	.byte	0x04, 0x10
        /*31ba*/ 	.short	(.L_47 - .L_46)
.L_46:
        /*31bc*/ 	.word	0x00000020
        /*31c0*/ 	.word	0x00000001
        /*31c4*/ 	.word	0x00000001
.L_47:


//--------------------- .nv.callgraph             --------------------------
	.section	.nv.callgraph,"",@"SHT_CUDA_CALLGRAPH"
	.align	4
	.sectionentsize	8
	.align		4
        /*0000*/ 	.word	0x00000000
	.align		4
        /*0004*/ 	.word	0xffffffff
	.align		4
        /*0008*/ 	.word	0x00000000
	.align		4
        /*000c*/ 	.word	0xfffffffe
	.align		4
        /*0010*/ 	.word	0x00000000
	.align		4
        /*0014*/ 	.word	0xfffffffd
	.align		4
        /*0018*/ 	.word	0x00000000
	.align		4
        /*001c*/ 	.word	0xfffffffc


//--------------------- .nv.rel.action            --------------------------
	.section	.nv.rel.action,"",@"SHT_CUDA_RELOCINFO"
	.align	8
	.sectionentsize	8
        /*0000*/ 	.byte	0x73, 0x00, 0x00, 0x00, 0x00, 0x00, 0x00, 0x00, 0x00, 0x00, 0x00, 0x11, 0x25, 0x00, 0x05, 0x36


//--------------------- .nv.constant0.matmul_kernel --------------------------
	.section	.nv.constant0.matmul_kernel,"a",@progbits
	.sectionflags	@""
	.align	4
.nv.constant0.matmul_kernel:
	.zero		432


//--------------------- .text.matmul_kernel       --------------------------
	.section	.text.matmul_kernel,"ax",@progbits
	.sectioninfo	@"SHI_REGISTERS=255"
	.align	128
        .global         matmul_kernel
        .type           matmul_kernel,@function
        .size           matmul_kernel,(.L_x_3 - matmul_kernel)
        .other          matmul_kernel,@"STO_CUDA_ENTRY STV_DEFAULT"
matmul_kernel:
.text.matmul_kernel:
[----:B------:R-:W-:Y:S02]  /*0000*/  IMAD.MOV.U32 R1, RZ, RZ, c[0x0][0x28] ;  /* 0x00000a00ff017624 */ /* 0x000fe400078e00ff */
[----:B------:R-:W-:Y:S01]  /*0010*/  IMAD.MOV.U32 R0, RZ, RZ, c[0x0][0x17c] ;  /* 0x00005f00ff007624 */ /* 0x000fe200078e00ff */
[----:B------:R-:W1:Y:S01]  /*0020*/  S2R R5, SR_CTAID.X ;  /* 0x0000000000057919 */ /* 0x000e620000002500 */
[----:B------:R-:W-:Y:S02]  /*0030*/  IABS R18, c[0x0][0x178] ;  /* 0x00005e0000127a13 */ /* 0x000fe40000000000 */
[----:B------:R-:W-:Y:S01]  /*0040*/  IADD3 R1, R1, -0x6d28, RZ ;  /* 0xffff92d801017810 */ /* 0x000fe20007ffe0ff */
[----:B------:R-:W2:Y:S01]  /*0050*/  S2R R147, SR_TID.X ;  /* 0x0000000000937919 */ /* 0x000ea20000002100 */
[----:B------:R-:W-:-:S04]  /*0060*/  IADD3 R0, R0, 0x7f, RZ ;  /* 0x0000007f00007810 */ /* 0x000fc80007ffe0ff */
[----:B------:R-:W-:-:S04]  /*0070*/  SHF.R.S32.HI R3, RZ, 0x1f, R0 ;  /* 0x0000001fff037819 */ /* 0x000fc80000011400 */
[----:B------:R-:W-:-:S04]  /*0080*/  LEA.HI R3, R3, R0, RZ, 0x7 ;  /* 0x0000000003037211 */ /* 0x000fc800078f38ff */
[----:B------:R-:W-:-:S04]  /*0090*/  SHF.R.S32.HI R3, RZ, 0x7, R3 ;  /* 0x00000007ff037819 */ /* 0x000fc80000011403 */
[----:B------:R-:W-:Y:S02]  /*00a0*/  SHF.L.U32 R4, R3, 0x3, RZ ;  /* 0x0000000303047819 */ /* 0x000fe400000006ff */
[----:B-1----:R-:W-:Y:S02]  /*00b0*/  IABS R8, R5 ;  /* 0x0000000500087213 */ /* 0x002fe40000000000 */
[-C--:B------:R-:W-:Y:S02]  /*00c0*/  IABS R7, R4.reuse ;  /* 0x0000000400077213 */ /* 0x080fe40000000000 */
[----:B------:R-:W-:Y:S02]  /*00d0*/  IABS R10, R4 ;  /* 0x00000004000a7213 */ /* 0x000fe40000000000 */
[----:B------:R-:W1:Y:S08]  /*00e0*/  I2F.RP R0, R7 ;  /* 0x0000000700007306 */ /* 0x000e700000209400 */
[----:B-1----:R-:W1:Y:S02]  /*00f0*/  MUFU.RCP R0, R0 ;  /* 0x0000000000007308 */ /* 0x002e640000001000 */
[----:B-1----:R-:W-:Y:S01]  /*0100*/  IADD3 R2, R0, 0xffffffe, RZ ;  /* 0x0ffffffe00027810 */ /* 0x002fe20007ffe0ff */
[----:B------:R-:W-:-:S05]  /*0110*/  IMAD.MOV R0, RZ, RZ, -R10 ;  /* 0x000000ffff007224 */ /* 0x000fca00078e0a0a */
[----:B------:R1:W3:Y:S02]  /*0120*/  F2I.FTZ.U32.TRUNC.NTZ R3, R2 ;  /* 0x0000000200037305 */ /* 0x0002e4000021f000 */
[----:B-1----:R-:W-:Y:S01]  /*0130*/  MOV R2, RZ ;  /* 0x000000ff00027202 */ /* 0x002fe20000000f00 */
[----:B---3--:R-:W-:-:S04]  /*0140*/  IMAD.MOV R6, RZ, RZ, -R3 ;  /* 0x000000ffff067224 */ /* 0x008fc800078e0a03 */
[----:B------:R-:W-:Y:S02]  /*0150*/  IMAD R9, R6, R7, RZ ;  /* 0x0000000706097224 */ /* 0x000fe400078e02ff */
[----:B------:R-:W-:Y:S01]  /*0160*/  IMAD.MOV.U32 R6, RZ, RZ, R8 ;  /* 0x000000ffff067224 */ /* 0x000fe200078e0008 */
[----:B------:R-:W-:Y:S01]  /*0170*/  IABS R8, c[0x0][0x17c] ;  /* 0x00005f0000087a13 */ /* 0x000fe20000000000 */
[----:B------:R-:W-:-:S06]  /*0180*/  IMAD.HI.U32 R3, R3, R9, R2 ;  /* 0x0000000903037227 */ /* 0x000fcc00078e0002 */
[----:B------:R-:W-:-:S04]  /*0190*/  IMAD.HI.U32 R3, R3, R6, RZ ;  /* 0x0000000603037227 */ /* 0x000fc800078e00ff */
[----:B------:R-:W-:-:S05]  /*01a0*/  IMAD R0, R3, R0, R6 ;  /* 0x0000000003007224 */ /* 0x000fca00078e0206 */
[----:B------:R-:W-:-:S13]  /*01b0*/  ISETP.GT.U32.AND P1, PT, R7, R0, PT ;  /* 0x000000000700720c */ /* 0x000fda0003f24070 */
[----:B------:R-:W-:Y:S01]  /*01c0*/  @!P1 IMAD.IADD R0, R0, 0x1, -R7 ;  /* 0x0000000100009824 */ /* 0x000fe200078e0a07 */
[----:B------:R-:W-:Y:S02]  /*01d0*/  @!P1 IADD3 R3, R3, 0x1, RZ ;  /* 0x0000000103039810 */ /* 0x000fe40007ffe0ff */
[----:B------:R-:W-:Y:S02]  /*01e0*/  ISETP.NE.AND P1, PT, R4, RZ, PT ;  /* 0x000000ff0400720c */ /* 0x000fe40003f25270 */
[----:B------:R-:W-:Y:S02]  /*01f0*/  ISETP.GE.U32.AND P0, PT, R0, R7, PT ;  /* 0x000000070000720c */ /* 0x000fe40003f06070 */
[----:B------:R-:W-:-:S04]  /*0200*/  LOP3.LUT R0, R5, R4, RZ, 0x3c, !PT ;  /* 0x0000000405007212 */ /* 0x000fc800078e3cff */
[----:B------:R-:W-:Y:S02]  /*0210*/  ISETP.GE.AND P2, PT, R0, RZ, PT ;  /* 0x000000ff0000720c */ /* 0x000fe40003f46270 */
[----:B------:R-:W-:-:S04]  /*0220*/  MOV R0, c[0x0][0x178] ;  /* 0x00005e0000007a02 */ /* 0x000fc80000000f00 */
[----:B------:R-:W-:Y:S02]  /*0230*/  IADD3 R0, R0, 0x1ff, RZ ;  /* 0x000001ff00007810 */ /* 0x000fe40007ffe0ff */
[----:B------:R-:W-:-:S05]  /*0240*/  @P0 IADD3 R3, R3, 0x1, RZ ;  /* 0x0000000103030810 */ /* 0x000fca0007ffe0ff */
[----:B------:R-:W-:Y:S01]  /*0250*/  IMAD.MOV.U32 R2, RZ, RZ, R3 ;  /* 0x000000ffff027224 */ /* 0x000fe200078e0003 */
[----:B------:R-:W-:-:S03]  /*0260*/  SHF.R.S32.HI R3, RZ, 0x1f, R0 ;  /* 0x0000001fff037819 */ /* 0x000fc60000011400 */
[----:B------:R-:W-:Y:S01]  /*0270*/  @!P2 IMAD.MOV R2, RZ, RZ, -R2 ;  /* 0x000000ffff02a224 */ /* 0x000fe200078e0a02 */
[----:B------:R-:W-:Y:S02]  /*0280*/  @!P1 LOP3.LUT R2, RZ, R4, RZ, 0x33, !PT ;  /* 0x00000004ff029212 */ /* 0x000fe400078e33ff */
[----:B------:R-:W-:Y:S02]  /*0290*/  LEA.HI R3, R3, R0, RZ, 0x9 ;  /* 0x0000000003037211 */ /* 0x000fe400078f48ff */
[----:B------:R-:W-:Y:S01]  /*02a0*/  SHF.L.U32 R10, R2, 0x3, RZ ;  /* 0x00000003020a7819 */ /* 0x000fe200000006ff */
[----:B------:R-:W-:-:S03]  /*02b0*/  IMAD.MOV R2, RZ, RZ, -R2 ;  /* 0x000000ffff027224 */ /* 0x000fc600078e0a02 */
[----:B------:R-:W-:Y:S01]  /*02c0*/  LEA.HI.SX32 R3, R3, -R10, 0x17 ;  /* 0x8000000a03037211 */ /* 0x000fe200078fbaff */
[----:B------:R-:W-:Y:S01]  /*02d0*/  IMAD R12, R4, R2, R5 ;  /* 0x00000002040c7224 */ /* 0x000fe200078e0205 */
[----:B------:R-:W-:Y:S02]  /*02e0*/  MOV R2, RZ ;  /* 0x000000ff00027202 */ /* 0x000fe40000000f00 */
[----:B------:R-:W-:Y:S02]  /*02f0*/  IMNMX R11, R3, 0x8, PT ;  /* 0x00000008030b7817 */ /* 0x000fe40003800200 */
[----:B------:R-:W-:Y:S02]  /*0300*/  IABS R9, R12 ;  /* 0x0000000c00097213 */ /* 0x000fe40000000000 */
[-C--:B------:R-:W-:Y:S02]  /*0310*/  IABS R7, R11.reuse ;  /* 0x0000000b00077213 */ /* 0x080fe40000000000 */
[----:B------:R-:W-:-:S02]  /*0320*/  IABS R4, R11 ;  /* 0x0000000b00047213 */ /* 0x000fc40000000000 */
[----:B------:R-:W1:Y:S08]  /*0330*/  I2F.RP R0, R7 ;  /* 0x0000000700007306 */ /* 0x000e700000209400 */
[----:B-1----:R-:W1:Y:S02]  /*0340*/  MUFU.RCP R0, R0 ;  /* 0x0000000000007308 */ /* 0x002e640000001000 */
[----:B-1----:R-:W-:Y:S01]  /*0350*/  IADD3 R3, R0, 0xffffffe, RZ ;  /* 0x0ffffffe00037810 */ /* 0x002fe20007ffe0ff */
[----:B------:R-:W-:-:S05]  /*0360*/  IMAD.MOV R0, RZ, RZ, -R4 ;  /* 0x000000ffff007224 */ /* 0x000fca00078e0a04 */
[----:B------:R-:W1:Y:S08]  /*0370*/  I2F.RP R4, R18 ;  /* 0x0000001200047306 */ /* 0x000e700000209400 */
[----:B------:R-:W3:Y:S08]  /*0380*/  F2I.FTZ.U32.TRUNC.NTZ R3, R3 ;  /* 0x0000000300037305 */ /* 0x000ef0000021f000 */
[----:B-1----:R-:W-:Y:S01]  /*0390*/  MUFU.RCP R4, R4 ;  /* 0x0000000400047308 */ /* 0x002fe20000001000 */
[----:B---3--:R-:W-:-:S04]  /*03a0*/  IMAD.MOV R6, RZ, RZ, -R3 ;  /* 0x000000ffff067224 */ /* 0x008fc800078e0a03 */
[----:B------:R-:W-:-:S04]  /*03b0*/  IMAD R5, R6, R7, RZ ;  /* 0x0000000706057224 */ /* 0x000fc800078e02ff */
[----:B------:R-:W-:-:S04]  /*03c0*/  IMAD.HI.U32 R2, R3, R5, R2 ;  /* 0x0000000503027227 */ /* 0x000fc800078e0002 */
[----:B------:R-:W-:Y:S02]  /*03d0*/  IMAD.MOV.U32 R3, RZ, RZ, R8 ;  /* 0x000000ffff037224 */ /* 0x000fe400078e0008 */
[----:B------:R-:W-:Y:S02]  /*03e0*/  IMAD.HI.U32 R2, R2, R9, RZ ;  /* 0x0000000902027227 */ /* 0x000fe400078e00ff */
[----:B------:R-:W1:Y:S02]  /*03f0*/  I2F.RP R5, R3 ;  /* 0x0000000300057306 */ /* 0x000e640000209400 */
[----:B------:R-:W-:-:S05]  /*0400*/  IMAD R0, R2, R0, R9 ;  /* 0x0000000002007224 */ /* 0x000fca00078e0209 */
[----:B------:R-:W-:Y:S01]  /*0410*/  ISETP.GT.U32.AND P1, PT, R7, R0, PT ;  /* 0x000000000700720c */ /* 0x000fe20003f24070 */
[----:B-1----:R-:W1:-:S12]  /*0420*/  MUFU.RCP R5, R5 ;  /* 0x0000000500057308 */ /* 0x002e580000001000 */
[-C--:B------:R-:W-:Y:S02]  /*0430*/  @!P1 IADD3 R0, R0, -R7.reuse, RZ ;  /* 0x8000000700009210 */ /* 0x080fe40007ffe0ff */
[----:B------:R-:W-:Y:S02]  /*0440*/  @!P1 IADD3 R2, R2, 0x1, RZ ;  /* 0x0000000102029810 */ /* 0x000fe40007ffe0ff */
[----:B------:R-:W-:Y:S02]  /*0450*/  ISETP.GE.U32.AND P0, PT, R0, R7, PT ;  /* 0x000000070000720c */ /* 0x000fe40003f06070 */
[----:B------:R-:W-:Y:S02]  /*0460*/  LOP3.LUT R0, R12, R11, RZ, 0x3c, !PT ;  /* 0x0000000b0c007212 */ /* 0x000fe400078e3cff */
[----:B------:R-:W-:Y:S02]  /*0470*/  ISETP.NE.AND P1, PT, R11, RZ, PT ;  /* 0x000000ff0b00720c */ /* 0x000fe40003f25270 */
[----:B------:R-:W-:-:S02]  /*0480*/  ISETP.GE.AND P2, PT, R0, RZ, PT ;  /* 0x000000ff0000720c */ /* 0x000fc40003f46270 */
[----:B-1----:R-:W-:Y:S02]  /*0490*/  IADD3 R6, R5, 0xffffffe, RZ ;  /* 0x0ffffffe05067810 */ /* 0x002fe40007ffe0ff */
[----:B------:R-:W-:Y:S02]  /*04a0*/  IADD3 R5, R4, 0xffffffe, RZ ;  /* 0x0ffffffe04057810 */ /* 0x000fe40007ffe0ff */
[----:B------:R1:W3:Y:S01]  /*04b0*/  F2I.FTZ.U32.TRUNC.NTZ R7, R6 ;  /* 0x0000000600077305 */ /* 0x0002e2000021f000 */
[----:B------:R-:W-:-:S06]  /*04c0*/  @P0 IADD3 R2, R2, 0x1, RZ ;  /* 0x0000000102020810 */ /* 0x000fcc0007ffe0ff */
[----:B------:R-:W-:Y:S01]  /*04d0*/  @!P2 IMAD.MOV R2, RZ, RZ, -R2 ;  /* 0x000000ffff02a224 */ /* 0x000fe200078e0a02 */
[----:B------:R-:W-:Y:S01]  /*04e0*/  @!P1 LOP3.LUT R2, RZ, R11, RZ, 0x33, !PT ;  /* 0x0000000bff029212 */ /* 0x000fe200078e33ff */
[----:B------:R-:W4:Y:S01]  /*04f0*/  F2I.FTZ.U32.TRUNC.NTZ R5, R5 ;  /* 0x0000000500057305 */ /* 0x000f22000021f000 */
[----:B-1----:R-:W-:Y:S02]  /*0500*/  IMAD.MOV.U32 R6, RZ, RZ, RZ ;  /* 0x000000ffff067224 */ /* 0x002fe400078e00ff */
[----:B------:R-:W-:Y:S01]  /*0510*/  SHF.L.U32 R149, R2, 0x7, RZ ;  /* 0x0000000702957819 */ /* 0x000fe200000006ff */
[----:B---3--:R-:W-:-:S03]  /*0520*/  IMAD.MOV R0, RZ, RZ, -R7 ;  /* 0x000000ffff007224 */ /* 0x008fc600078e0a07 */
[----:B------:R-:W-:Y:S01]  /*0530*/  IADD3 R13, R149, 0x7f, RZ ;  /* 0x0000007f950d7810 */ /* 0x000fe20007ffe0ff */
[----:B------:R-:W-:Y:S01]  /*0540*/  STL [R1+0x404c], R149 ;  /* 0x00404c9501007387 */ /* 0x000fe20000100800 */
[----:B------:R-:W-:Y:S01]  /*0550*/  IABS R146, R149 ;  /* 0x0000009500927213 */ /* 0x000fe20000000000 */
[----:B------:R-:W-:Y:S01]  /*0560*/  IMAD R19, R0, R3, RZ ;  /* 0x0000000300137224 */ /* 0x000fe200078e02ff */
[----:B------:R-:W-:Y:S01]  /*0570*/  IABS R8, R13 ;  /* 0x0000000d00087213 */ /* 0x000fe20000000000 */
[----:B------:R1:W-:Y:S01]  /*0580*/  STL [R1+0x5f28], R13 ;  /* 0x005f280d01007387 */ /* 0x0003e20000100800 */
[----:B------:R-:W-:Y:S01]  /*0590*/  IADD3 R0, -R2, RZ, RZ ;  /* 0x000000ff02007210 */ /* 0x000fe20007ffe1ff */
[----:B------:R-:W-:Y:S01]  /*05a0*/  IMAD.HI.U32 R19, R7, R19, R6 ;  /* 0x0000001307137227 */ /* 0x000fe200078e0006 */
[C---:B------:R-:W-:Y:S02]  /*05b0*/  IADD3 R15, R149.reuse, 0x2, RZ ;  /* 0x00000002950f7810 */ /* 0x040fe40007ffe0ff */
[C---:B------:R-:W-:Y:S01]  /*05c0*/  IADD3 R16, R149.reuse, 0x1, RZ ;  /* 0x0000000195107810 */ /* 0x040fe20007ffe0ff */
[--C-:B----4-:R-:W-:Y:S01]  /*05d0*/  IMAD.MOV R7, RZ, RZ, -R5.reuse ;  /* 0x000000ffff077224 */ /* 0x110fe200078e0a05 */
[----:B------:R-:W-:Y:S01]  /*05e0*/  IADD3 R14, R149, 0x3, RZ ;  /* 0x00000003950e7810 */ /* 0x000fe20007ffe0ff */
[----:B------:R-:W-:Y:S01]  /*05f0*/  IMAD.HI.U32 R4, R19, R8, RZ ;  /* 0x0000000813047227 */ /* 0x000fe200078e00ff */
[----:B------:R-:W-:Y:S01]  /*0600*/  IABS R144, R16 ;  /* 0x0000001000907213 */ /* 0x000fe20000000000 */
[----:B------:R-:W-:Y:S01]  /*0610*/  STL [R1+0x5694], R16 ;  /* 0x0056941001007387 */ /* 0x000fe20000100800 */
[----:B-1----:R-:W-:Y:S01]  /*0620*/  IADD3 R13, R149, 0x4, RZ ;  /* 0x00000004950d7810 */ /* 0x002fe20007ffe0ff */
[----:B------:R-:W-:Y:S01]  /*0630*/  IMAD.MOV R145, RZ, RZ, -R4 ;  /* 0x000000ffff917224 */ /* 0x000fe200078e0a04 */
[----:B------:R-:W-:Y:S01]  /*0640*/  MOV R4, RZ ;  /* 0x000000ff00047202 */ /* 0x000fe20000000f00 */
[----:B------:R-:W-:Y:S01]  /*0650*/  IMAD.HI.U32 R2, R19, R146, RZ ;  /* 0x0000009213027227 */ /* 0x000fe200078e00ff */
[----:B------:R-:W-:Y:S01]  /*0660*/  IADD3 R9, R149, 0x5, RZ ;  /* 0x0000000595097810 */ /* 0x000fe20007ffe0ff */
[----:B------:R1:W-:Y:S01]  /*0670*/  STL [R1+0x5d38], R15 ;  /* 0x005d380f01007387 */ /* 0x0003e20000100800 */
[----:B------:R-:W-:Y:S01]  /*0680*/  IABS R142, R14 ;  /* 0x0000000e008e7213 */ /* 0x000fe20000000000 */
[----:B------:R-:W-:Y:S01]  /*0690*/  IMAD R7, R7, R18, RZ ;  /* 0x0000001207077224 */ /* 0x000fe200078e02ff */
[----:B------:R-:W-:Y:S01]  /*06a0*/  IABS R140, R9 ;  /* 0x00000009008c7213 */ /* 0x000fe20000000000 */
[----:B------:R-:W-:Y:S01]  /*06b0*/  IMAD R0, R11, R0, R12 ;  /* 0x000000000b007224 */ /* 0x000fe200078e020c */
[----:B------:R-:W-:Y:S01]  /*06c0*/  IABS R12, R13 ;  /* 0x0000000d000c7213 */ /* 0x000fe20000000000 */
[----:B------:R-:W-:Y:S01]  /*06d0*/  IMAD.MOV R6, RZ, RZ, -R2 ;  /* 0x000000ffff067224 */ /* 0x000fe200078e0a02 */
[----:B------:R3:W-:Y:S01]  /*06e0*/  STL [R1+0x5d3c], R14 ;  /* 0x005d3c0e01007387 */ /* 0x0007e20000100800 */
[----:B------:R-:W-:Y:S01]  /*06f0*/  IMAD.HI.U32 R2, R5, R7, R4 ;  /* 0x0000000705027227 */ /* 0x000fe200078e0004 */
[----:B------:R-:W-:-:S02]  /*0700*/  IADD3 R11, R149, 0x9, RZ ;  /* 0x00000009950b7810 */ /* 0x000fc40007ffe0ff */
[----:B------:R4:W-:Y:S01]  /*0710*/  STL [R1+0x5d40], R13 ;  /* 0x005d400d01007387 */ /* 0x0009e20000100800 */
[----:B------:R-:W-:Y:S01]  /*0720*/  IMAD.IADD R5, R10, 0x1, R0 ;  /* 0x000000010a057824 */ /* 0x000fe200078e0200 */
[----:B------:R-:W-:Y:S01]  /*0730*/  IABS R10, R15 ;  /* 0x0000000f000a7213 */ /* 0x000fe20000000000 */
[----:B------:R-:W-:Y:S01]  /*0740*/  IMAD.HI.U32 R0, R19, R144, RZ ;  /* 0x0000009013007227 */ /* 0x000fe200078e00ff */
[C---:B-1----:R-:W-:Y:S01]  /*0750*/  IADD3 R15, R149.reuse, 0x6, RZ ;  /* 0x00000006950f7810 */ /* 0x042fe20007ffe0ff */
[----:B------:R1:W-:Y:S01]  /*0760*/  STL [R1+0x5d44], R9 ;  /* 0x005d440901007387 */ /* 0x0003e20000100800 */
[----:B---3--:R-:W-:Y:S01]  /*0770*/  IADD3 R14, R149, 0x7, RZ ;  /* 0x00000007950e7810 */ /* 0x008fe20007ffe0ff */
[----:B------:R-:W-:Y:S01]  /*0780*/  IMAD.HI.U32 R4, R19, R10, RZ ;  /* 0x0000000a13047227 */ /* 0x000fe200078e00ff */
[C---:B------:R-:W-:Y:S01]  /*0790*/  IADD3 R16, R149.reuse, 0xb, RZ ;  /* 0x0000000b95107810 */ /* 0x040fe20007ffe0ff */
[----:B------:R3:W-:Y:S01]  /*07a0*/  STL [R1+0x5d48], R15 ;  /* 0x005d480f01007387 */ /* 0x0007e20000100800 */
[----:B----4-:R-:W-:Y:S01]  /*07b0*/  IADD3 R13, R149, 0x8, RZ ;  /* 0x00000008950d7810 */ /* 0x010fe20007ffe0ff */
[----:B------:R-:W-:Y:S01]  /*07c0*/  IMAD.HI.U32 R7, R19, R12, RZ ;  /* 0x0000000c13077227 */ /* 0x000fe200078e00ff */
[----:B------:R-:W-:Y:S01]  /*07d0*/  IADD3 R4, -R4, RZ, RZ ;  /* 0x000000ff04047210 */ /* 0x000fe20007ffe1ff */
[----:B------:R4:W-:Y:S01]  /*07e0*/  STL [R1+0x5d4c], R14 ;  /* 0x005d4c0e01007387 */ /* 0x0009e20000100800 */
[----:B------:R-:W-:Y:S01]  /*07f0*/  IABS R138, R14 ;  /* 0x0000000e008a7213 */ /* 0x000fe20000000000 */
[----:B------:R-:W-:Y:S01]  /*0800*/  IMAD.MOV R0, RZ, RZ, -R0 ;  /* 0x000000ffff007224 */ /* 0x000fe200078e0a00 */
[----:B-1----:R-:W-:Y:S01]  /*0810*/  IADD3 R9, R149, 0xa, RZ ;  /* 0x0000000a95097810 */ /* 0x002fe20007ffe0ff */
[C---:B------:R-:W-:Y:S01]  /*0820*/  IMAD R143, R3.reuse, R4, R10 ;  /* 0x00000004038f7224 */ /* 0x040fe200078e020a */
[----:B------:R-:W-:Y:S01]  /*0830*/  IABS R10, R15 ;  /* 0x0000000f000a7213 */ /* 0x000fe20000000000 */
[----:B------:R-:W-:Y:S01]  /*0840*/  IMAD R146, R3, R6, R146 ;  /* 0x0000000603927224 */ /* 0x000fe200078e0292 */
[----:B---3--:R-:W-:Y:S01]  /*0850*/  IADD3 R15, R149, 0xc, RZ ;  /* 0x0000000c950f7810 */ /* 0x008fe20007ffe0ff */
[----:B------:R-:W-:Y:S01]  /*0860*/  IMAD.MOV R7, RZ, RZ, -R7 ;  /* 0x000000ffff077224 */ /* 0x000fe200078e0a07 */
[----:B------:R-:W-:Y:S01]  /*0870*/  IABS R136, R11 ;  /* 0x0000000b00887213 */ /* 0x000fe20000000000 */
[----:B------:R-:W-:Y:S01]  /*0880*/  IMAD R145, R3, R145, R8 ;  /* 0x0000009103917224 */ /* 0x000fe200078e0208 */
[----:B----4-:R-:W-:Y:S01]  /*0890*/  IABS R14, R9 ;  /* 0x00000009000e7213 */ /* 0x010fe20000000000 */
[----:B------:R-:W-:Y:S01]  /*08a0*/  IMAD.HI.U32 R6, R19, R142, RZ ;  /* 0x0000008e13067227 */ /* 0x000fe200078e00ff */
[----:B------:R-:W-:Y:S01]  /*08b0*/  STL [R1+0x5d50], R13 ;  /* 0x005d500d01007387 */ /* 0x000fe20000100800 */
[----:B------:R-:W-:-:S02]  /*08c0*/  IABS R134, R16 ;  /* 0x0000001000867213 */ /* 0x000fc40000000000 */
[----:B------:R-:W-:Y:S01]  /*08d0*/  IMAD.HI.U32 R8, R19, R140, RZ ;  /* 0x0000008c13087227 */ /* 0x000fe200078e00ff */
[----:B------:R1:W-:Y:S01]  /*08e0*/  STL [R1+0x5d54], R11 ;  /* 0x005d540b01007387 */ /* 0x0003e20000100800 */
[----:B------:R-:W-:Y:S02]  /*08f0*/  IADD3 R153, R149, 0x11, RZ ;  /* 0x0000001195997810 */ /* 0x000fe40007ffe0ff */
[----:B------:R-:W-:Y:S01]  /*0900*/  IMAD R144, R3, R0, R144 ;  /* 0x0000000003907224 */ /* 0x000fe200078e0290 */
[----:B------:R-:W-:Y:S01]  /*0910*/  IADD3 R8, -R8, RZ, RZ ;  /* 0x000000ff08087210 */ /* 0x000fe20007ffe1ff */
[----:B------:R-:W-:Y:S01]  /*0920*/  IMAD.HI.U32 R0, R19, R10, RZ ;  /* 0x0000000a13007227 */ /* 0x000fe200078e00ff */
[----:B------:R3:W-:Y:S01]  /*0930*/  STL [R1+0x5d58], R9 ;  /* 0x005d580901007387 */ /* 0x0007e20000100800 */
[----:B------:R-:W-:Y:S02]  /*0940*/  IABS R128, R153 ;  /* 0x0000009900807213 */ /* 0x000fe40000000000 */
[----:B------:R-:W-:Y:S01]  /*0950*/  IMAD R141, R3, R7, R12 ;  /* 0x00000007038d7224 */ /* 0x000fe200078e020c */
[----:B------:R-:W-:Y:S01]  /*0960*/  IABS R12, R13 ;  /* 0x0000000d000c7213 */ /* 0x000fe20000000000 */
[----:B------:R-:W-:Y:S01]  /*0970*/  IMAD.MOV R6, RZ, RZ, -R6 ;  /* 0x000000ffff067224 */ /* 0x000fe200078e0a06 */
[C---:B-1----:R-:W-:Y:S01]  /*0980*/  IADD3 R11, R149.reuse, 0xe, RZ ;  /* 0x0000000e950b7810 */ /* 0x042fe20007ffe0ff */
[----:B------:R-:W-:Y:S01]  /*0990*/  IMAD.MOV R0, RZ, RZ, -R0 ;  /* 0x000000ffff007224 */ /* 0x000fe200078e0a00 */
[----:B------:R-:W-:Y:S01]  /*09a0*/  IADD3 R13, R149, 0xd, RZ ;  /* 0x0000000d950d7810 */ /* 0x000fe20007ffe0ff */
[----:B------:R-:W-:Y:S01]  /*09b0*/  IMAD.HI.U32 R4, R19, R138, RZ ;  /* 0x0000008a13047227 */ /* 0x000fe200078e00ff */
[----:B---3--:R-:W-:Y:S01]  /*09c0*/  IADD3 R9, R149, 0xf, RZ ;  /* 0x0000000f95097810 */ /* 0x008fe20007ffe0ff */
[----:B------:R-:W-:Y:S01]  /*09d0*/  STL [R1+0x5d5c], R16 ;  /* 0x005d5c1001007387 */ /* 0x000fe20000100800 */
[----:B------:R-:W-:Y:S01]  /*09e0*/  IABS R132, R13 ;  /* 0x0000000d00847213 */ /* 0x000fe20000000000 */
[----:B------:R-:W-:Y:S01]  /*09f0*/  IMAD R142, R3, R6, R142 ;  /* 0x00000006038e7224 */ /* 0x000fe200078e028e */
[----:B------:R-:W-:Y:S01]  /*0a00*/  IABS R130, R9 ;  /* 0x0000000900827213 */ /* 0x000fe20000000000 */
[----:B------:R-:W-:Y:S01]  /*0a10*/  IMAD.HI.U32 R6, R19, R12, RZ ;  /* 0x0000000c13067227 */ /* 0x000fe200078e00ff */
[----:B------:R1:W-:Y:S01]  /*0a20*/  STL [R1+0x5d60], R15 ;  /* 0x005d600f01007387 */ /* 0x0003e20000100800 */
[----:B------:R-:W-:-:S02]  /*0a30*/  IADD3 R252, R149, 0x25, RZ ;  /* 0x0000002595fc7810 */ /* 0x000fc40007ffe0ff */
[C---:B------:R-:W-:Y:S01]  /*0a40*/  IMAD R139, R3.reuse, R0, R10 ;  /* 0x00000000038b7224 */ /* 0x040fe200078e020a */
[----:B------:R-:W-:Y:S01]  /*0a50*/  IABS R10, R15 ;  /* 0x0000000f000a7213 */ /* 0x000fe20000000000 */
[----:B------:R-:W-:Y:S01]  /*0a60*/  IMAD R140, R3, R8, R140 ;  /* 0x00000008038c7224 */ /* 0x000fe200078e028c */
[----:B------:R-:W-:Y:S01]  /*0a70*/  IADD3 R6, -R6, RZ, RZ ;  /* 0x000000ff06067210 */ /* 0x000fe20007ffe1ff */
[----:B------:R-:W-:Y:S01]  /*0a80*/  IMAD.MOV R4, RZ, RZ, -R4 ;  /* 0x000000ffff047224 */ /* 0x000fe200078e0a04 */
[----:B------:R3:W-:Y:S01]  /*0a90*/  STL [R1+0x5d64], R13 ;  /* 0x005d640d01007387 */ /* 0x0007e20000100800 */
[----:B------:R-:W-:Y:S01]  /*0aa0*/  IMAD.HI.U32 R8, R19, R14, RZ ;  /* 0x0000000e13087227 */ /* 0x000fe200078e00ff */
[----:B-1----:R-:W-:Y:S02]  /*0ab0*/  IADD3 R15, R149, 0x16, RZ ;  /* 0x00000016950f7810 */ /* 0x002fe40007ffe0ff */
[----:B------:R-:W-:Y:S01]  /*0ac0*/  STL [R1+0x5d68], R11 ;  /* 0x005d680b01007387 */ /* 0x000fe20000100800 */
[----:B------:R-:W-:Y:S01]  /*0ad0*/  IMAD R138, R3, R4, R138 ;  /* 0x00000004038a7224 */ /* 0x000fe200078e028a */
[----:B------:R-:W-:Y:S01]  /*0ae0*/  IADD3 R16, R149, 0x15, RZ ;  /* 0x0000001595107810 */ /* 0x000fe20007ffe0ff */
[----:B------:R-:W-:Y:S01]  /*0af0*/  IMAD.HI.U32 R7, R19, R136, RZ ;  /* 0x0000008813077227 */ /* 0x000fe200078e00ff */
[----:B------:R1:W-:Y:S01]  /*0b00*/  STL [R1+0x5d6c], R9 ;  /* 0x005d6c0901007387 */ /* 0x0003e20000100800 */
[----:B------:R-:W-:-:S02]  /*0b10*/  IABS R108, R252 ;  /* 0x000000fc006c7213 */ /* 0x000fc40000000000 */
[----:B------:R-:W-:Y:S01]  /*0b20*/  IMAD.MOV R8, RZ, RZ, -R8 ;  /* 0x000000ffff087224 */ /* 0x000fe200078e0a08 */
[----:B---3--:R-:W-:Y:S01]  /*0b30*/  IADD3 R13, R149, 0x12, RZ ;  /* 0x00000012950d7810 */ /* 0x008fe20007ffe0ff */
[----:B------:R-:W-:Y:S01]  /*0b40*/  IMAD.HI.U32 R4, R19, R10, RZ ;  /* 0x0000000a13047227 */ /* 0x000fe200078e00ff */
[----:B------:R-:W-:Y:S02]  /*0b50*/  IABS R124, R16 ;  /* 0x00000010007c7213 */ /* 0x000fe40000000000 */
[----:B------:R-:W-:Y:S01]  /*0b60*/  IADD3 R247, R149, 0x2a, RZ ;  /* 0x0000002a95f77810 */ /* 0x000fe20007ffe0ff */
[----:B------:R-:W-:Y:S01]  /*0b70*/  IMAD R137, R3, R6, R12 ;  /* 0x0000000603897224 */ /* 0x000fe200078e020c */
[----:B------:R-:W-:Y:S01]  /*0b80*/  IABS R12, R11 ;  /* 0x0000000b000c7213 */ /* 0x000fe20000000000 */
[----:B------:R-:W-:Y:S01]  /*0b90*/  IMAD.HI.U32 R0, R19, R134, RZ ;  /* 0x0000008613007227 */ /* 0x000fe200078e00ff */
[C---:B-1----:R-:W-:Y:S02]  /*0ba0*/  IADD3 R9, R149.reuse, 0x14, RZ ;  /* 0x0000001495097810 */ /* 0x042fe40007ffe0ff */
[----:B------:R-:W-:Y:S01]  /*0bb0*/  IADD3 R11, R149, 0x13, RZ ;  /* 0x00000013950b7810 */ /* 0x000fe20007ffe0ff */
[----:B------:R-:W-:Y:S01]  /*0bc0*/  IMAD.MOV R7, RZ, RZ, -R7 ;  /* 0x000000ffff077224 */ /* 0x000fe200078e0a07 */
[----:B------:R-:W-:Y:S01]  /*0bd0*/  IADD3 R0, -R0, RZ, RZ ;  /* 0x000000ff00007210 */ /* 0x000fe20007ffe1ff */
[----:B------:R-:W-:Y:S01]  /*0be0*/  IMAD R135, R3, R8, R14 ;  /* 0x0000000803877224 */ /* 0x000fe200078e020e */
[----:B------:R-:W-:Y:S01]  /*0bf0*/  IADD3 R14, R149, 0x10, RZ ;  /* 0x00000010950e7810 */ /* 0x000fe20007ffe0ff */
[----:B------:R-:W-:Y:S01]  /*0c00*/  IMAD.MOV R4, RZ, RZ, -R4 ;  /* 0x000000ffff047224 */ /* 0x000fe200078e0a04 */
[----:B------:R-:W-:Y:S01]  /*0c10*/  IABS R126, R11 ;  /* 0x0000000b007e7213 */ /* 0x000fe20000000000 */
[----:B------:R-:W-:Y:S01]  /*0c20*/  IMAD R136, R3, R7, R136 ;  /* 0x0000000703887224 */ /* 0x000fe200078e0288 */
[----:B------:R-:W-:Y:S01]  /*0c30*/  IADD3 R248, R149, 0x29, RZ ;  /* 0x0000002995f87810 */ /* 0x000fe20007ffe0ff */
[----:B------:R-:W-:Y:S01]  /*0c40*/  IMAD R133, R3, R4, R10 ;  /* 0x0000000403857224 */ /* 0x000fe200078e020a */
[----:B------:R-:W-:Y:S01]  /*0c50*/  IABS R10, R14 ;  /* 0x0000000e000a7213 */ /* 0x000fe20000000000 */
[----:B------:R-:W-:Y:S01]  /*0c60*/  IMAD.HI.U32 R7, R19, R12, RZ ;  /* 0x0000000c13077227 */ /* 0x000fe200078e00ff */
[----:B------:R1:W-:Y:S01]  /*0c70*/  STL [R1+0x5d70], R14 ;  /* 0x005d700e01007387 */ /* 0x0003e20000100800 */
[----:B------:R-:W-:-:S02]  /*0c80*/  IABS R104, R248 ;  /* 0x000000f800687213 */ /* 0x000fc40000000000 */
[----:B------:R-:W-:Y:S01]  /*0c90*/  IMAD R134, R3, R0, R134 ;  /* 0x0000000003867224 */ /* 0x000fe200078e0286 */
[----:B------:R-:W-:Y:S01]  /*0ca0*/  IADD3 R7, -R7, RZ, RZ ;  /* 0x000000ff07077210 */ /* 0x000fe20007ffe1ff */
[----:B------:R-:W-:Y:S01]  /*0cb0*/  IMAD.HI.U32 R0, R19, R10, RZ ;  /* 0x0000000a13007227 */ /* 0x000fe200078e00ff */
[----:B------:R-:W-:Y:S01]  /*0cc0*/  STL [R1+0x5d74], R153 ;  /* 0x005d749901007387 */ /* 0x000fe20000100800 */
[----:B------:R-:W-:Y:S02]  /*0cd0*/  IADD3 R251, R149, 0x26, RZ ;  /* 0x0000002695fb7810 */ /* 0x000fe40007ffe0ff */
[----:B------:R-:W-:Y:S01]  /*0ce0*/  IMAD.HI.U32 R6, R19, R132, RZ ;  /* 0x0000008413067227 */ /* 0x000fe200078e00ff */
[----:B-1----:R-:W-:Y:S01]  /*0cf0*/  IABS R14, R9 ;  /* 0x00000009000e7213 */ /* 0x002fe20000000000 */
[----:B------:R1:W-:Y:S01]  /*0d00*/  STL [R1+0x5d78], R13 ;  /* 0x005d780d01007387 */ /* 0x0003e20000100800 */
[----:B------:R-:W-:Y:S01]  /*0d10*/  IADD3 R243, R149, 0x2e, RZ ;  /* 0x0000002e95f37810 */ /* 0x000fe20007ffe0ff */
[----:B------:R-:W-:Y:S01]  /*0d20*/  IMAD.HI.U32 R4, R19, R128, RZ ;  /* 0x0000008013047227 */ /* 0x000fe200078e00ff */
[C---:B------:R-:W-:Y:S01]  /*0d30*/  IADD3 R250, R149.reuse, 0x27, RZ ;  /* 0x0000002795fa7810 */ /* 0x040fe20007ffe0ff */
[----:B------:R3:W-:Y:S01]  /*0d40*/  STL [R1+0x5d7c], R11 ;  /* 0x005d7c0b01007387 */ /* 0x0007e20000100800 */
[----:B------:R-:W-:Y:S01]  /*0d50*/  IADD3 R242, R149, 0x2f, RZ ;  /* 0x0000002f95f27810 */ /* 0x000fe20007ffe0ff */
[----:B------:R-:W-:Y:S01]  /*0d60*/  IMAD.MOV R0, RZ, RZ, -R0 ;  /* 0x000000ffff007224 */ /* 0x000fe200078e0a00 */
[----:B------:R-:W-:Y:S01]  /*0d70*/  IADD3 R4, -R4, RZ, RZ ;  /* 0x000000ff04047210 */ /* 0x000fe20007ffe1ff */
[----:B------:R-:W-:Y:S01]  /*0d80*/  IMAD R131, R3, R7, R12 ;  /* 0x0000000703837224 */ /* 0x000fe200078e020c */
[----:B------:R-:W-:Y:S01]  /*0d90*/  IABS R12, R13 ;  /* 0x0000000d000c7213 */ /* 0x000fe20000000000 */
[----:B------:R-:W-:Y:S01]  /*0da0*/  IMAD.HI.U32 R8, R19, R130, RZ ;  /* 0x0000008213087227 */ /* 0x000fe200078e00ff */
[----:B------:R4:W-:Y:S01]  /*0db0*/  STL [R1+0x5d80], R9 ;  /* 0x005d800901007387 */ /* 0x0009e20000100800 */
[----:B-1----:R-:W-:-:S02]  /*0dc0*/  IADD3 R13, R149, 0x17, RZ ;  /* 0x00000017950d7810 */ /* 0x002fc40007ffe0ff */
[----:B------:R-:W-:Y:S01]  /*0dd0*/  IMAD.MOV R6, RZ, RZ, -R6 ;  /* 0x000000ffff067224 */ /* 0x000fe200078e0a06 */
[----:B---3--:R-:W-:Y:S01]  /*0de0*/  IADD3 R11, R149, 0x18, RZ ;  /* 0x00000018950b7810 */ /* 0x008fe20007ffe0ff */
[C---:B------:R-:W-:Y:S01]  /*0df0*/  IMAD R129, R3.reuse, R0, R10 ;  /* 0x0000000003817224 */ /* 0x040fe200078e020a */
[----:B------:R-:W-:Y:S01]  /*0e00*/  IABS R10, R15 ;  /* 0x0000000f000a7213 */ /* 0x000fe20000000000 */
[----:B------:R-:W-:Y:S01]  /*0e10*/  IMAD.MOV R8, RZ, RZ, -R8 ;  /* 0x000000ffff087224 */ /* 0x000fe200078e0a08 */
[----:B------:R-:W-:Y:S01]  /*0e20*/  STL [R1+0x5d84], R16 ;  /* 0x005d841001007387 */ /* 0x000fe20000100800 */
[----:B------:R-:W-:Y:S01]  /*0e30*/  IMAD R132, R3, R6, R132 ;  /* 0x0000000603847224 */ /* 0x000fe200078e0284 */
[----:B------:R-:W-:Y:S01]  /*0e40*/  IABS R122, R13 ;  /* 0x0000000d007a7213 */ /* 0x000fe20000000000 */
[----:B------:R-:W-:Y:S01]  /*0e50*/  IMAD.HI.U32 R6, R19, R12, RZ ;  /* 0x0000000c13067227 */ /* 0x000fe200078e00ff */
[----:B------:R1:W-:Y:S01]  /*0e60*/  STL [R1+0x5d88], R15 ;  /* 0x005d880f01007387 */ /* 0x0003e20000100800 */
[----:B----4-:R-:W-:-:S02]  /*0e70*/  IADD3 R9, R149, 0x19, RZ ;  /* 0x0000001995097810 */ /* 0x010fc40007ffe0ff */
[C---:B------:R-:W-:Y:S01]  /*0e80*/  IMAD R128, R3.reuse, R4, R128 ;  /* 0x0000000403807224 */ /* 0x040fe200078e0280 */
[----:B------:R3:W-:Y:S01]  /*0e90*/  STL [R1+0x5d8c], R13 ;  /* 0x005d8c0d01007387 */ /* 0x0007e20000100800 */
[----:B------:R-:W-:Y:S01]  /*0ea0*/  IMAD R130, R3, R8, R130 ;  /* 0x0000000803827224 */ /* 0x000fe200078e0282 */
[----:B------:R-:W-:Y:S01]  /*0eb0*/  IABS R120, R9 ;  /* 0x0000000900787213 */ /* 0x000fe20000000000 */
[C---:B------:R-:W-:Y:S01]  /*0ec0*/  IMAD.HI.U32 R4, R19.reuse, R10, RZ ;  /* 0x0000000a13047227 */ /* 0x040fe200078e00ff */
[----:B------:R4:W-:Y:S01]  /*0ed0*/  STL [R1+0x5d90], R11 ;  /* 0x005d900b01007387 */ /* 0x0009e20000100800 */
[----:B------:R-:W-:Y:S02]  /*0ee0*/  IABS R106, R250 ;  /* 0x000000fa006a7213 */ /* 0x000fe40000000000 */
[----:B------:R-:W-:Y:S01]  /*0ef0*/  IMAD.HI.U32 R8, R19, R14, RZ ;  /* 0x0000000e13087227 */ /* 0x000fe200078e00ff */
[C---:B-1----:R-:W-:Y:S01]  /*0f00*/  IADD3 R15, R149.reuse, 0x1a, RZ ;  /* 0x0000001a950f7810 */ /* 0x042fe20007ffe0ff */
[----:B------:R1:W-:Y:S01]  /*0f10*/  STL [R1+0x5d94], R9 ;  /* 0x005d940901007387 */ /* 0x0003e20000100800 */
[----:B---3--:R-:W-:Y:S01]  /*0f20*/  IADD3 R13, R149, 0x1c, RZ ;  /* 0x0000001c950d7810 */ /* 0x008fe20007ffe0ff */
[----:B------:R-:W-:Y:S01]  /*0f30*/  IMAD.MOV R6, RZ, RZ, -R6 ;  /* 0x000000ffff067224 */ /* 0x000fe200078e0a06 */
[----:B------:R-:W-:Y:S01]  /*0f40*/  IADD3 R8, -R8, RZ, RZ ;  /* 0x000000ff08087210 */ /* 0x000fe20007ffe1ff */
[----:B------:R-:W-:Y:S01]  /*0f50*/  IMAD.HI.U32 R7, R19, R126, RZ ;  /* 0x0000007e13077227 */ /* 0x000fe200078e00ff */
[----:B------:R3:W-:Y:S01]  /*0f60*/  STL [R1+0x5d98], R15 ;  /* 0x005d980f01007387 */ /* 0x0007e20000100800 */
[----:B------:R-:W-:-:S02]  /*0f70*/  IABS R98, R242 ;  /* 0x000000f200627213 */ /* 0x000fc40000000000 */
[----:B------:R-:W-:Y:S01]  /*0f80*/  IMAD.MOV R4, RZ, RZ, -R4 ;  /* 0x000000ffff047224 */ /* 0x000fe200078e0a04 */
[----:B------:R-:W-:Y:S01]  /*0f90*/  IADD3 R245, R149, 0x2c, RZ ;  /* 0x0000002c95f57810 */ /* 0x000fe20007ffe0ff */
[----:B------:R-:W-:Y:S01]  /*0fa0*/  IMAD R127, R3, R6, R12 ;  /* 0x00000006037f7224 */ /* 0x000fe200078e020c */
[----:B------:R-:W-:Y:S01]  /*0fb0*/  IABS R12, R11 ;  /* 0x0000000b000c7213 */ /* 0x000fe20000000000 */
[----:B------:R-:W-:Y:S01]  /*0fc0*/  IMAD.HI.U32 R0, R19, R124, RZ ;  /* 0x0000007c13007227 */ /* 0x000fe200078e00ff */
[C---:B----4-:R-:W-:Y:S02]  /*0fd0*/  IADD3 R11, R149.reuse, 0x1d, RZ ;  /* 0x0000001d950b7810 */ /* 0x050fe40007ffe0ff */
[----:B-1----:R-:W-:Y:S01]  /*0fe0*/  IADD3 R9, R149, 0x1e, RZ ;  /* 0x0000001e95097810 */ /* 0x002fe20007ffe0ff */
[----:B------:R-:W-:Y:S01]  /*0ff0*/  IMAD.MOV R7, RZ, RZ, -R7 ;  /* 0x000000ffff077224 */ /* 0x000fe200078e0a07 */
[----:B------:R-:W-:Y:S01]  /*1000*/  IABS R116, R11 ;  /* 0x0000000b00747213 */ /* 0x000fe20000000000 */
[----:B------:R-:W-:Y:S01]  /*1010*/  IMAD R123, R3, R4, R10 ;  /* 0x00000004037b7224 */ /* 0x000fe200078e020a */
[----:B------:R-:W-:Y:S01]  /*1020*/  IABS R10, R15 ;  /* 0x0000000f000a7213 */ /* 0x000fe20000000000 */
[----:B------:R-:W-:Y:S01]  /*1030*/  IMAD.MOV R0, RZ, RZ, -R0 ;  /* 0x000000ffff007224 */ /* 0x000fe200078e0a00 */
[----:B---3--:R-:W-:Y:S01]  /*1040*/  IADD3 R15, R149, 0x1f, RZ ;  /* 0x0000001f950f7810 */ /* 0x008fe20007ffe0ff */
[----:B------:R-:W-:Y:S01]  /*1050*/  IMAD R126, R3, R7, R126 ;  /* 0x00000007037e7224 */ /* 0x000fe200078e027e */
[----:B------:R-:W-:Y:S01]  /*1060*/  IADD3 R237, R149, 0x34, RZ ;  /* 0x0000003495ed7810 */ /* 0x000fe20007ffe0ff */
[----:B------:R-:W-:Y:S01]  /*1070*/  IMAD R125, R3, R8, R14 ;  /* 0x00000008037d7224 */ /* 0x000fe200078e020e */
[----:B------:R-:W-:Y:S01]  /*1080*/  IADD3 R14, R149, 0x1b, RZ ;  /* 0x0000001b950e7810 */ /* 0x000fe20007ffe0ff */
[----:B------:R-:W-:Y:S01]  /*1090*/  IMAD.HI.U32 R7, R19, R12, RZ ;  /* 0x0000000c13077227 */ /* 0x000fe200078e00ff */
[----:B------:R-:W-:-:S02]  /*10a0*/  IABS R114, R15 ;  /* 0x0000000f00727213 */ /* 0x000fc40000000000 */
[----:B------:R-:W-:Y:S01]  /*10b0*/  IABS R118, R14 ;  /* 0x0000000e00767213 */ /* 0x000fe20000000000 */
[----:B------:R-:W-:Y:S01]  /*10c0*/  IMAD R124, R3, R0, R124 ;  /* 0x00000000037c7224 */ /* 0x000fe200078e027c */
[----:B------:R-:W-:Y:S01]  /*10d0*/  STL [R1+0x5d9c], R14 ;  /* 0x005d9c0e01007387 */ /* 0x000fe20000100800 */
[----:B------:R-:W-:Y:S01]  /*10e0*/  IMAD.HI.U32 R0, R19, R10, RZ ;  /* 0x0000000a13007227 */ /* 0x000fe200078e00ff */
[----:B------:R-:W-:Y:S02]  /*10f0*/  IADD3 R246, R149, 0x2b, RZ ;  /* 0x0000002b95f67810 */ /* 0x000fe40007ffe0ff */
[----:B------:R1:W-:Y:S01]  /*1100*/  STL [R1+0x5da0], R13 ;  /* 0x005da00d01007387 */ /* 0x0003e20000100800 */
[----:B------:R-:W-:Y:S01]  /*1110*/  IMAD.MOV R7, RZ, RZ, -R7 ;  /* 0x000000ffff077224 */ /* 0x000fe200078e0a07 */
[----:B------:R-:W-:Y:S01]  /*1120*/  IADD3 R0, -R0, RZ, RZ ;  /* 0x000000ff00007210 */ /* 0x000fe20007ffe1ff */
[----:B------:R-:W-:Y:S01]  /*1130*/  IMAD.HI.U32 R6, R19, R122, RZ ;  /* 0x0000007a13067227 */ /* 0x000fe200078e00ff */
[----:B------:R3:W-:Y:S01]  /*1140*/  STL [R1+0x5da4], R11 ;  /* 0x005da40b01007387 */ /* 0x0007e20000100800 */
[----:B------:R-:W-:-:S02]  /*1150*/  IADD3 R238, R149, 0x33, RZ ;  /* 0x0000003395ee7810 */ /* 0x000fc40007ffe0ff */
[----:B------:R-:W-:Y:S01]  /*1160*/  IMAD R121, R3, R7, R12 ;  /* 0x0000000703797224 */ /* 0x000fe200078e020c */
[----:B------:R-:W-:Y:S01]  /*1170*/  IABS R12, R13 ;  /* 0x0000000d000c7213 */ /* 0x000fe20000000000 */
[----:B------:R-:W-:Y:S01]  /*1180*/  IMAD.HI.U32 R4, R19, R118, RZ ;  /* 0x0000007613047227 */ /* 0x000fe200078e00ff */
[----:B------:R-:W-:Y:S01]  /*1190*/  IADD3 R6, -R6, RZ, RZ ;  /* 0x000000ff06067210 */ /* 0x000fe20007ffe1ff */
[----:B------:R4:W-:Y:S01]  /*11a0*/  STL [R1+0x5da8], R9 ;  /* 0x005da80901007387 */ /* 0x0009e20000100800 */
[----:B-1----:R-:W-:Y:S01]  /*11b0*/  IADD3 R13, R149, 0x20, RZ ;  /* 0x00000020950d7810 */ /* 0x002fe20007ffe0ff */
[C---:B------:R-:W-:Y:S01]  /*11c0*/  IMAD R119, R3.reuse, R0, R10 ;  /* 0x0000000003777224 */ /* 0x040fe200078e020a */
[----:B------:R-:W-:Y:S01]  /*11d0*/  IABS R14, R9 ;  /* 0x00000009000e7213 */ /* 0x000fe20000000000 */
[----:B------:R-:W-:Y:S01]  /*11e0*/  IMAD.MOV R4, RZ, RZ, -R4 ;  /* 0x000000ffff047224 */ /* 0x000fe200078e0a04 */
[----:B------:R-:W-:Y:S01]  /*11f0*/  IABS R10, R13 ;  /* 0x0000000d000a7213 */ /* 0x000fe20000000000 */
[----:B------:R-:W-:Y:S01]  /*1200*/  IMAD R122, R3, R6, R122 ;  /* 0x00000006037a7224 */ /* 0x000fe200078e027a */
[----:B---3--:R-:W-:Y:S01]  /*1210*/  IADD3 R11, R149, 0x21, RZ ;  /* 0x00000021950b7810 */ /* 0x008fe20007ffe0ff */
[----:B------:R-:W-:Y:S01]  /*1220*/  IMAD.HI.U32 R6, R19, R12, RZ ;  /* 0x0000000c13067227 */ /* 0x000fe200078e00ff */
[----:B------:R-:W-:Y:S01]  /*1230*/  STL [R1+0x5dac], R15 ;  /* 0x005dac0f01007387 */ /* 0x000fe20000100800 */
[----:B----4-:R-:W-:-:S02]  /*1240*/  IADD3 R9, R149, 0x22, RZ ;  /* 0x0000002295097810 */ /* 0x010fc40007ffe0ff */
[----:B------:R-:W-:Y:S01]  /*1250*/  IMAD R118, R3, R4, R118 ;  /* 0x0000000403767224 */ /* 0x000fe200078e0276 */
[----:B------:R-:W-:Y:S01]  /*1260*/  STL [R1+0x5db0], R13 ;  /* 0x005db00d01007387 */ /* 0x000fe20000100800 */
[C---:B------:R-:W-:Y:S01]  /*1270*/  IMAD.HI.U32 R4, R19.reuse, R10, RZ ;  /* 0x0000000a13047227 */ /* 0x040fe200078e00ff */
[----:B------:R-:W-:Y:S02]  /*1280*/  IABS R112, R11 ;  /* 0x0000000b00707213 */ /* 0x000fe40000000000 */
[----:B------:R-:W-:Y:S01]  /*1290*/  STL [R1+0x5db4], R11 ;  /* 0x005db40b01007387 */ /* 0x000fe20000100800 */
[----:B------:R-:W-:Y:S01]  /*12a0*/  IMAD.MOV R6, RZ, RZ, -R6 ;  /* 0x000000ffff067224 */ /* 0x000fe200078e0a06 */
[----:B------:R-:W-:Y:S01]  /*12b0*/  IADD3 R4, -R4, RZ, RZ ;  /* 0x000000ff04047210 */ /* 0x000fe20007ffe1ff */
[----:B------:R-:W-:Y:S01]  /*12c0*/  IMAD.HI.U32 R0, R19, R114, RZ ;  /* 0x0000007213007227 */ /* 0x000fe200078e00ff */
[----:B------:R1:W-:Y:S01]  /*12d0*/  STL [R1+0x5db8], R9 ;  /* 0x005db80901007387 */ /* 0x0003e20000100800 */
[----:B------:R-:W-:-:S02]  /*12e0*/  IABS R102, R246 ;  /* 0x000000f600667213 */ /* 0x000fc40000000000 */
[C---:B------:R-:W-:Y:S01]  /*12f0*/  IMAD R117, R3.reuse, R6, R12 ;  /* 0x0000000603757224 */ /* 0x040fe200078e020c */
[----:B------:R-:W-:Y:S01]  /*1300*/  IABS R12, R9 ;  /* 0x00000009000c7213 */ /* 0x000fe20000000000 */
[----:B------:R-:W-:Y:S01]  /*1310*/  IMAD R113, R3, R4, R10 ;  /* 0x0000000403717224 */ /* 0x000fe200078e020a */
[----:B------:R-:W-:Y:S01]  /*1320*/  IABS R94, R238 ;  /* 0x000000ee005e7213 */ /* 0x000fe20000000000 */
[----:B------:R-:W-:Y:S01]  /*1330*/  IMAD.MOV R0, RZ, RZ, -R0 ;  /* 0x000000ffff007224 */ /* 0x000fe200078e0a00 */
[----:B------:R-:W-:Y:S01]  /*1340*/  IADD3 R241, R149, 0x30, RZ ;  /* 0x0000003095f17810 */ /* 0x000fe20007ffe0ff */
[----:B------:R-:W-:Y:S01]  /*1350*/  IMAD.HI.U32 R7, R19, R116, RZ ;  /* 0x0000007413077227 */ /* 0x000fe200078e00ff */
[C---:B-1----:R-:W-:Y:S02]  /*1360*/  IADD3 R9, R149.reuse, 0x24, RZ ;  /* 0x0000002495097810 */ /* 0x042fe40007ffe0ff */
[----:B------:R-:W-:Y:S01]  /*1370*/  IADD3 R234, R149, 0x38, RZ ;  /* 0x0000003895ea7810 */ /* 0x000fe20007ffe0ff */
[----:B------:R-:W-:Y:S01]  /*1380*/  IMAD R114, R3, R0, R114 ;  /* 0x0000000003727224 */ /* 0x000fe200078e0272 */
[----:B------:R-:W-:Y:S01]  /*1390*/  IABS R10, R9 ;  /* 0x00000009000a7213 */ /* 0x000fe20000000000 */
[----:B------:R-:W-:Y:S01]  /*13a0*/  IMAD.HI.U32 R4, R19, R108, RZ ;  /* 0x0000006c13047227 */ /* 0x000fe200078e00ff */
[----:B------:R-:W-:-:S02]  /*13b0*/  IADD3 R7, -R7, RZ, RZ ;  /* 0x000000ff07077210 */ /* 0x000fc40007ffe1ff */
[----:B------:R-:W-:Y:S01]  /*13c0*/  IADD3 R240, R149, 0x31, RZ ;  /* 0x0000003195f07810 */ /* 0x000fe20007ffe0ff */
[----:B------:R-:W-:Y:S01]  /*13d0*/  IMAD.HI.U32 R0, R19, R10, RZ ;  /* 0x0000000a13007227 */ /* 0x000fe200078e00ff */
[C---:B------:R-:W-:Y:S02]  /*13e0*/  IADD3 R152, R149.reuse, 0x23, RZ ;  /* 0x0000002395987810 */ /* 0x040fe40007ffe0ff */
[----:B------:R-:W-:Y:S01]  /*13f0*/  IADD3 R233, R149, 0x39, RZ ;  /* 0x0000003995e97810 */ /* 0x000fe20007ffe0ff */
[----:B------:R-:W-:Y:S01]  /*1400*/  IMAD.MOV R0, RZ, RZ, -R0 ;  /* 0x000000ffff007224 */ /* 0x000fe200078e0a00 */
[----:B------:R-:W-:Y:S01]  /*1410*/  IABS R96, R240 ;  /* 0x000000f000607213 */ /* 0x000fe20000000000 */
[C---:B------:R-:W-:Y:S01]  /*1420*/  IMAD R116, R3.reuse, R7, R116 ;  /* 0x0000000703747224 */ /* 0x040fe200078e0274 */
[----:B------:R-:W-:Y:S01]  /*1430*/  IABS R110, R152 ;  /* 0x00000098006e7213 */ /* 0x000fe20000000000 */
[----:B------:R-:W-:Y:S01]  /*1440*/  IMAD R109, R3, R0, R10 ;  /* 0x00000000036d7224 */ /* 0x000fe200078e020a */
[----:B------:R-:W-:Y:S01]  /*1450*/  IABS R10, R247 ;  /* 0x000000f7000a7213 */ /* 0x000fe20000000000 */
[----:B------:R-:W-:Y:S01]  /*1460*/  IMAD.HI.U32 R7, R19, R12, RZ ;  /* 0x0000000c13077227 */ /* 0x000fe200078e00ff */
[----:B------:R-:W-:Y:S01]  /*1470*/  IABS R88, R233 ;  /* 0x000000e900587213 */ /* 0x000fe20000000000 */
[----:B------:R-:W-:Y:S01]  /*1480*/  STL [R1+0x5dbc], R152 ;  /* 0x005dbc9801007387 */ /* 0x000fe20000100800 */
[C---:B------:R-:W-:Y:S01]  /*1490*/  IADD3 R236, R149.reuse, 0x36, RZ ;  /* 0x0000003695ec7810 */ /* 0x040fe20007ffe0ff */
[----:B------:R-:W-:Y:S01]  /*14a0*/  IMAD.MOV R4, RZ, RZ, -R4 ;  /* 0x000000ffff047224 */ /* 0x000fe200078e0a04 */
[C---:B------:R-:W-:Y:S01]  /*14b0*/  IADD3 R150, R149.reuse, 0x35, RZ ;  /* 0x0000003595967810 */ /* 0x040fe20007ffe0ff */
[----:B------:R-:W-:Y:S01]  /*14c0*/  IMAD.MOV R7, RZ, RZ, -R7 ;  /* 0x000000ffff077224 */ /* 0x000fe200078e0a07 */
[----:B------:R-:W-:Y:S01]  /*14d0*/  IADD3 R228, R149, 0x3e, RZ ;  /* 0x0000003e95e47810 */ /* 0x000fe20007ffe0ff */
[----:B------:R-:W-:Y:S01]  /*14e0*/  IMAD R108, R3, R4, R108 ;  /* 0x00000004036c7224 */ /* 0x000fe200078e026c */
[----:B------:R-:W-:Y:S01]  /*14f0*/  IADD3 R249, R149, 0x28, RZ ;  /* 0x0000002895f97810 */ /* 0x000fe20007ffe0ff */
[----:B------:R-:W-:Y:S01]  /*1500*/  IMAD.HI.U32 R6, R19, R112, RZ ;  /* 0x0000007013067227 */ /* 0x000fe200078e00ff */
[----:B------:R-:W-:Y:S01]  /*1510*/  IABS R92, R150 ;  /* 0x00000096005c7213 */ /* 0x000fe20000000000 */
[----:B------:R1:W-:Y:S01]  /*1520*/  STL [R1+0x5dc0], R9 ;  /* 0x005dc00901007387 */ /* 0x0003e20000100800 */
[----:B------:R-:W-:Y:S01]  /*1530*/  IADD3 R229, R149, 0x3d, RZ ;  /* 0x0000003d95e57810 */ /* 0x000fe20007ffe0ff */
[----:B------:R-:W-:Y:S01]  /*1540*/  IMAD.HI.U32 R4, R19, R10, RZ ;  /* 0x0000000a13047227 */ /* 0x000fe200078e00ff */
[C---:B------:R-:W-:Y:S01]  /*1550*/  IADD3 R244, R149.reuse, 0x2d, RZ ;  /* 0x0000002d95f47810 */ /* 0x040fe20007ffe0ff */
[----:B------:R-:W-:Y:S01]  /*1560*/  STL [R1+0x5dc4], R252 ;  /* 0x005dc4fc01007387 */ /* 0x000fe20000100800 */
[----:B------:R-:W-:Y:S01]  /*1570*/  IADD3 R232, R149, 0x3a, RZ ;  /* 0x0000003a95e87810 */ /* 0x000fe20007ffe0ff */
[----:B------:R-:W-:Y:S01]  /*1580*/  IMAD R111, R3, R7, R12 ;  /* 0x00000007036f7224 */ /* 0x000fe200078e020c */
[----:B------:R-:W-:Y:S01]  /*1590*/  IABS R12, R251 ;  /* 0x000000fb000c7213 */ /* 0x000fe20000000000 */
[----:B------:R-:W-:Y:S01]  /*15a0*/  IMAD.HI.U32 R0, R19, R104, RZ ;  /* 0x0000006813007227 */ /* 0x000fe200078e00ff */
[----:B------:R-:W-:Y:S01]  /*15b0*/  IABS R84, R229 ;  /* 0x000000e500547213 */ /* 0x000fe20000000000 */
[----:B------:R-:W-:Y:S01]  /*15c0*/  STL [R1+0x5dc8], R251 ;  /* 0x005dc8fb01007387 */ /* 0x000fe20000100800 */
[----:B------:R-:W-:Y:S01]  /*15d0*/  IABS R100, R244 ;  /* 0x000000f400647213 */ /* 0x000fe20000000000 */
[----:B------:R-:W-:Y:S01]  /*15e0*/  IMAD.MOV R6, RZ, RZ, -R6 ;  /* 0x000000ffff067224 */ /* 0x000fe200078e0a06 */
[----:B------:R-:W-:Y:S01]  /*15f0*/  IADD3 R0, -R0, RZ, RZ ;  /* 0x000000ff00007210 */ /* 0x000fe20007ffe1ff */
[----:B------:R-:W-:Y:S01]  /*1600*/  IMAD.MOV R4, RZ, RZ, -R4 ;  /* 0x000000ffff047224 */ /* 0x000fe200078e0a04 */
[----:B------:R-:W-:Y:S01]  /*1610*/  IADD3 R231, R149, 0x3b, RZ ;  /* 0x0000003b95e77810 */ /* 0x000fe20007ffe0ff */
[----:B------:R-:W-:Y:S01]  /*1620*/  IMAD R112, R3, R6, R112 ;  /* 0x0000000603707224 */ /* 0x000fe200078e0270 */
[----:B------:R-:W-:Y:S01]  /*1630*/  IADD3 R224, R149, 0x42, RZ ;  /* 0x0000004295e07810 */ /* 0x000fe20007ffe0ff */
[----:B------:R-:W-:Y:S01]  /*1640*/  IMAD R103, R3, R4, R10 ;  /* 0x0000000403677224 */ /* 0x000fe200078e020a */
[----:B------:R-:W-:Y:S01]  /*1650*/  IABS R10, R243 ;  /* 0x000000f3000a7213 */ /* 0x000fe20000000000 */
[----:B------:R-:W-:Y:S01]  /*1660*/  IMAD.HI.U32 R6, R19, R12, RZ ;  /* 0x0000000c13067227 */ /* 0x000fe200078e00ff */
[----:B------:R-:W-:Y:S01]  /*1670*/  IABS R86, R231 ;  /* 0x000000e700567213 */ /* 0x000fe20000000000 */
[----:B------:R-:W-:Y:S01]  /*1680*/  STL [R1+0x5dcc], R250 ;  /* 0x005dccfa01007387 */ /* 0x000fe20000100800 */
[----:B------:R-:W-:Y:S01]  /*1690*/  IADD3 R239, R149, 0x32, RZ ;  /* 0x0000003295ef7810 */ /* 0x000fe20007ffe0ff */
[----:B------:R-:W-:Y:S01]  /*16a0*/  IMAD R104, R3, R0, R104 ;  /* 0x0000000003687224 */ /* 0x000fe200078e0268 */
[----:B------:R-:W-:Y:S01]  /*16b0*/  IADD3 R6, -R6, RZ, RZ ;  /* 0x000000ff06067210 */ /* 0x000fe20007ffe1ff */
[----:B------:R-:W-:Y:S01]  /*16c0*/  IMAD.HI.U32 R0, R19, R10, RZ ;  /* 0x0000000a13007227 */ /* 0x000fe200078e00ff */
[C---:B------:R-:W-:Y:S01]  /*16d0*/  IADD3 R223, R149.reuse, 0x43, RZ ;  /* 0x0000004395df7810 */ /* 0x040fe20007ffe0ff */
[----:B------:R-:W-:Y:S01]  /*16e0*/  STL [R1+0x5dd0], R249 ;  /* 0x005dd0f901007387 */ /* 0x000fe20000100800 */
[----:B------:R-:W-:Y:S01]  /*16f0*/  IADD3 R226, R149, 0x40, RZ ;  /* 0x0000004095e27810 */ /* 0x000fe20007ffe0ff */
[----:B------:R-:W-:Y:S01]  /*1700*/  IMAD.HI.U32 R7, R19, R106, RZ ;  /* 0x0000006a13077227 */ /* 0x000fe200078e00ff */
[----:B------:R-:W-:Y:S01]  /*1710*/  IABS R78, R223 ;  /* 0x000000df004e7213 */ /* 0x000fe20000000000 */
[----:B------:R-:W-:Y:S01]  /*1720*/  STL [R1+0x5dd4], R248 ;  /* 0x005dd4f801007387 */ /* 0x000fe20000100800 */
[----:B------:R-:W-:Y:S01]  /*1730*/  IADD3 R235, R149, 0x37, RZ ;  /* 0x0000003795eb7810 */ /* 0x000fe20007ffe0ff */
[----:B------:R-:W-:Y:S01]  /*1740*/  IMAD.HI.U32 R4, R19, R98, RZ ;  /* 0x0000006213047227 */ /* 0x000fe200078e00ff */
[C---:B------:R-:W-:Y:S01]  /*1750*/  IADD3 R227, R149.reuse, 0x3f, RZ ;  /* 0x0000003f95e37810 */ /* 0x040fe20007ffe0ff */
[----:B------:R-:W-:Y:S01]  /*1760*/  STL [R1+0x5dd8], R247 ;  /* 0x005dd8f701007387 */ /* 0x000fe20000100800 */
[----:B------:R-:W-:Y:S01]  /*1770*/  IADD3 R218, R149, 0x48, RZ ;  /* 0x0000004895da7810 */ /* 0x000fe20007ffe0ff */
[----:B------:R-:W-:Y:S01]  /*1780*/  IMAD.MOV R0, RZ, RZ, -R0 ;  /* 0x000000ffff007224 */ /* 0x000fe200078e0a00 */
[----:B------:R-:W-:Y:S01]  /*1790*/  IADD3 R4, -R4, RZ, RZ ;  /* 0x000000ff04047210 */ /* 0x000fe20007ffe1ff */
[----:B------:R-:W-:Y:S01]  /*17a0*/  IMAD R107, R3, R6, R12 ;  /* 0x00000006036b7224 */ /* 0x000fe200078e020c */
[----:B------:R-:W-:Y:S01]  /*17b0*/  IABS R12, R245 ;  /* 0x000000f5000c7213 */ /* 0x000fe20000000000 */
[----:B------:R-:W-:Y:S01]  /*17c0*/  IMAD.MOV R7, RZ, RZ, -R7 ;  /* 0x000000ffff077224 */ /* 0x000fe200078e0a07 */
[----:B------:R-:W-:Y:S01]  /*17d0*/  IADD3 R219, R149, 0x47, RZ ;  /* 0x0000004795db7810 */ /* 0x000fe20007ffe0ff */
[C---:B------:R-:W-:Y:S01]  /*17e0*/  IMAD R99, R3.reuse, R0, R10 ;  /* 0x0000000003637224 */ /* 0x040fe200078e020a */
[----:B------:R-:W-:Y:S01]  /*17f0*/  IABS R10, R237 ;  /* 0x000000ed000a7213 */ /* 0x000fe20000000000 */
[----:B------:R-:W-:Y:S01]  /*1800*/  IMAD R106, R3, R7, R106 ;  /* 0x00000007036a7224 */ /* 0x000fe200078e026a */
[----:B------:R-:W-:Y:S01]  /*1810*/  IABS R90, R235 ;  /* 0x000000eb005a7213 */ /* 0x000fe20000000000 */
[----:B------:R-:W-:Y:S01]  /*1820*/  IMAD.HI.U32 R7, R19, R12, RZ ;  /* 0x0000000c13077227 */ /* 0x000fe200078e00ff */
[----:B------:R-:W-:Y:S01]  /*1830*/  IABS R82, R227 ;  /* 0x000000e300527213 */ /* 0x000fe20000000000 */
[----:B------:R-:W-:Y:S01]  /*1840*/  STL [R1+0x5ddc], R246 ;  /* 0x005ddcf601007387 */ /* 0x000fe20000100800 */
[----:B------:R-:W-:Y:S01]  /*1850*/  IABS R74, R219 ;  /* 0x000000db004a7213 */ /* 0x000fe20000000000 */
[----:B------:R-:W-:Y:S01]  /*1860*/  IMAD R98, R3, R4, R98 ;  /* 0x0000000403627224 */ /* 0x000fe200078e0262 */
[----:B------:R-:W-:Y:S01]  /*1870*/  IADD3 R7, -R7, RZ, RZ ;  /* 0x000000ff07077210 */ /* 0x000fe20007ffe1ff */
[----:B------:R-:W-:Y:S01]  /*1880*/  IMAD.HI.U32 R4, R19, R10, RZ ;  /* 0x0000000a13047227 */ /* 0x000fe200078e00ff */
[C---:B------:R-:W-:Y:S01]  /*1890*/  IADD3 R230, R149.reuse, 0x3c, RZ ;  /* 0x0000003c95e67810 */ /* 0x040fe20007ffe0ff */
[----:B------:R-:W-:Y:S01]  /*18a0*/  STL [R1+0x5de0], R245 ;  /* 0x005de0f501007387 */ /* 0x000fe20000100800 */
[----:B------:R-:W-:Y:S01]  /*18b0*/  IADD3 R222, R149, 0x44, RZ ;  /* 0x0000004495de7810 */ /* 0x000fe20007ffe0ff */
        /* <DEDUP_REMOVED lines=8> */
[----:B------:R-:W-:Y:S01]  /*1940*/  IMAD.MOV R4, RZ, RZ, -R4 ;  /* 0x000000ffff047224 */ /* 0x000fe200078e0a04 */
[----:B------:R-:W-:Y:S01]  /*1950*/  IABS R76, R221 ;  /* 0x000000dd004c7213 */ /* 0x000fe20000000000 */
[----:B------:R-:W-:Y:S01]  /*1960*/  IMAD.HI.U32 R0, R19, R94, RZ ;  /* 0x0000005e13007227 */ /* 0x000fe200078e00ff */
[----:B------:R-:W-:Y:S01]  /*1970*/  IABS R68, R213 ;  /* 0x000000d500447213 */ /* 0x000fe20000000000 */
[----:B------:R-:W-:Y:S01]  /*1980*/  STL [R1+0x5dec], R242 ;  /* 0x005decf201007387 */ /* 0x000fe20000100800 */
[----:B------:R-:W-:Y:S01]  /*1990*/  IABS R80, R225 ;  /* 0x000000e100507213 */ /* 0x000fe20000000000 */
[----:B------:R-:W-:Y:S01]  /*19a0*/  IMAD.MOV R8, RZ, RZ, -R8 ;  /* 0x000000ffff087224 */ /* 0x000fe200078e0a08 */
[----:B------:R-:W-:Y:S01]  /*19b0*/  IADD3 R216, R149, 0x4a, RZ ;  /* 0x0000004a95d87810 */ /* 0x000fe20007ffe0ff */
[----:B------:R-:W-:Y:S01]  /*19c0*/  IMAD R101, R3, R7, R12 ;  /* 0x0000000703657224 */ /* 0x000fe200078e020c */
        /* <DEDUP_REMOVED lines=8> */
[----:B------:R-:W-:Y:S01]  /*1a50*/  IADD3 R217, R149, 0x49, RZ ;  /* 0x0000004995d97810 */ /* 0x000fe20007ffe0ff */
[----:B------:R-:W-:Y:S01]  /*1a60*/  IMAD.HI.U32 R8, R19, R14, RZ ;  /* 0x0000000e13087227 */ /* 0x000fe200078e00ff */
[----:B------:R-:W-:Y:S01]  /*1a70*/  IADD3 R209, R149, 0x51, RZ ;  /* 0x0000005195d17810 */ /* 0x000fe20007ffe0ff */
[----:B------:R-:W-:Y:S01]  /*1a80*/  STL [R1+0x5df0], R241 ;  /* 0x005df0f101007387 */ /* 0x000fe20000100800 */
[----:B------:R-:W-:Y:S01]  /*1a90*/  IABS R72, R217 ;  /* 0x000000d900487213 */ /* 0x000fe20000000000 */
[----:B------:R-:W-:Y:S01]  /*1aa0*/  IMAD R102, R3, R6, R102 ;  /* 0x0000000603667224 */ /* 0x000fe200078e0266 */
[----:B------:R-:W-:Y:S01]  /*1ab0*/  IABS R64, R209 ;  /* 0x000000d100407213 */ /* 0x000fe20000000000 */
[----:B------:R-:W-:Y:S01]  /*1ac0*/  IMAD.HI.U32 R6, R19, R12, RZ ;  /* 0x0000000c13067227 */ /* 0x000fe200078e00ff */
[C---:B------:R-:W-:Y:S01]  /*1ad0*/  IADD3 R215, R149.reuse, 0x4b, RZ ;  /* 0x0000004b95d77810 */ /* 0x040fe20007ffe0ff */
[----:B------:R-:W-:Y:S01]  /*1ae0*/  STL [R1+0x5df4], R240 ;  /* 0x005df4f001007387 */ /* 0x000fe20000100800 */
[----:B------:R-:W-:Y:S01]  /*1af0*/  IADD3 R212, R149, 0x4e, RZ ;  /* 0x0000004e95d47810 */ /* 0x000fe20007ffe0ff */
[----:B------:R-:W-:Y:S01]  /*1b00*/  IMAD R94, R3, R0, R94 ;  /* 0x00000000035e7224 */ /* 0x000fe200078e025e */
[----:B------:R-:W-:Y:S01]  /*1b10*/  IABS R70, R215 ;  /* 0x000000d700467213 */ /* 0x000fe20000000000 */
[----:B------:R-:W-:Y:S01]  /*1b20*/  IMAD.HI.U32 R0, R19, R10, RZ ;  /* 0x0000000a13007227 */ /* 0x000fe200078e00ff */
[C---:B------:R-:W-:Y:S01]  /*1b30*/  IADD3 R204, R149.reuse, 0x56, RZ ;  /* 0x0000005695cc7810 */ /* 0x040fe20007ffe0ff */
[----:B------:R-:W-:Y:S01]  /*1b40*/  STL [R1+0x5df8], R239 ;  /* 0x005df8ef01007387 */ /* 0x000fe20000100800 */
[C---:B------:R-:W-:Y:S01]  /*1b50*/  IADD3 R211, R149.reuse, 0x4f, RZ ;  /* 0x0000004f95d37810 */ /* 0x040fe20007ffe0ff */
[----:B------:R-:W-:Y:S01]  /*1b60*/  IMAD.MOV R8, RZ, RZ, -R8 ;  /* 0x000000ffff087224 */ /* 0x000fe200078e0a08 */
[----:B------:R-:W-:Y:S01]  /*1b70*/  IADD3 R0, -R0, RZ, RZ ;  /* 0x000000ff00007210 */ /* 0x000fe20007ffe1ff */
[----:B------:R-:W-:Y:S01]  /*1b80*/  IMAD.MOV R6, RZ, RZ, -R6 ;  /* 0x000000ffff067224 */ /* 0x000fe200078e0a06 */
        /* <DEDUP_REMOVED lines=8> */
[----:B------:R-:W-:Y:S01]  /*1c10*/  IABS R58, R203 ;  /* 0x000000cb003a7213 */ /* 0x000fe20000000000 */
[----:B------:R-:W-:Y:S01]  /*1c20*/  STL [R1+0x5e00], R237 ;  /* 0x005e00ed01007387 */ /* 0x000fe20000100800 */
[----:B------:R-:W-:Y:S01]  /*1c30*/  IADD3 R206, R149, 0x54, RZ ;  /* 0x0000005495ce7810 */ /* 0x000fe20007ffe0ff */
[----:B------:R-:W-:Y:S01]  /*1c40*/  IMAD R97, R3, R6, R12 ;  /* 0x0000000603617224 */ /* 0x000fe200078e020c */
[----:B------:R-:W-:Y:S01]  /*1c50*/  IABS R12, R236 ;  /* 0x000000ec000c7213 */ /* 0x000fe20000000000 */
[----:B------:R-:W-:Y:S01]  /*1c60*/  IMAD.HI.U32 R4, R19, R88, RZ ;  /* 0x0000005813047227 */ /* 0x000fe200078e00ff */
[----:B------:R-:W-:Y:S01]  /*1c70*/  IADD3 R8, -R8, RZ, RZ ;  /* 0x000000ff08087210 */ /* 0x000fe20007ffe1ff */
[----:B------:R3:W-:Y:S01]  /*1c80*/  STL [R1+0x5e04], R150 ;  /* 0x005e049601007387 */ /* 0x0007e20000100800 */
[C---:B------:R-:W-:Y:S01]  /*1c90*/  IADD3 R207, R149.reuse, 0x53, RZ ;  /* 0x0000005395cf7810 */ /* 0x040fe20007ffe0ff */
        /* <DEDUP_REMOVED lines=13> */
[----:B------:R-:W-:Y:S01]  /*1d70*/  IADD3 R201, R149, 0x5a, RZ ;  /* 0x0000005a95c97810 */ /* 0x000fe20007ffe0ff */
[----:B------:R-:W-:Y:S01]  /*1d80*/  IMAD R110, R3, R8, R110 ;  /* 0x00000008036e7224 */ /* 0x000fe200078e026e */
[----:B------:R-:W-:Y:S01]  /*1d90*/  IADD3 R202, R149, 0x58, RZ ;  /* 0x0000005895ca7810 */ /* 0x000fe20007ffe0ff */
[----:B------:R-:W-:Y:S01]  /*1da0*/  IMAD.HI.U32 R6, R19, R92, RZ ;  /* 0x0000005c13067227 */ /* 0x000fe200078e00ff */
[----:B------:R-:W-:Y:S01]  /*1db0*/  IABS R54, R200 ;  /* 0x000000c800367213 */ /* 0x000fe20000000000 */
[----:B------:R-:W-:Y:S01]  /*1dc0*/  STL [R1+0x5e0c], R235 ;  /* 0x005e0ceb01007387 */ /* 0x000fe20000100800 */
[----:B------:R-:W-:Y:S01]  /*1dd0*/  IADD3 R148, R149, 0x59, RZ ;  /* 0x0000005995947810 */ /* 0x000fe20007ffe0ff */
[----:B------:R-:W-:Y:S01]  /*1de0*/  IMAD.HI.U32 R4, R19, R10, RZ ;  /* 0x0000000a13047227 */ /* 0x000fe200078e00ff */
[----:B------:R-:W-:Y:S01]  /*1df0*/  IADD3 R6, -R6, RZ, RZ ;  /* 0x000000ff06067210 */ /* 0x000fe20007ffe1ff */
[----:B------:R-:W-:Y:S01]  /*1e00*/  STL [R1+0x5e10], R234 ;  /* 0x005e10ea01007387 */ /* 0x000fe20000100800 */
[----:B------:R-:W-:Y:S01]  /*1e10*/  IADD3 R195, R149, 0x60, RZ ;  /* 0x0000006095c37810 */ /* 0x000fe20007ffe0ff */
[----:B------:R-:W-:Y:S01]  /*1e20*/  IMAD.HI.U32 R8, R19, R14, RZ ;  /* 0x0000000e13087227 */ /* 0x000fe200078e00ff */
[----:B------:R-:W-:Y:S01]  /*1e30*/  IADD3 R4, -R4, RZ, RZ ;  /* 0x000000ff04047210 */ /* 0x000fe20007ffe1ff */
[----:B------:R-:W-:Y:S01]  /*1e40*/  STL [R1+0x5e14], R233 ;  /* 0x005e14e901007387 */ /* 0x000fe20000100800 */
[----:B------:R-:W-:Y:S01]  /*1e50*/  IABS R56, R148 ;  /* 0x0000009400387213 */ /* 0x000fe20000000000 */
[----:B------:R-:W-:Y:S01]  /*1e60*/  IMAD.MOV R7, RZ, RZ, -R7 ;  /* 0x000000ffff077224 */ /* 0x000fe200078e0a07 */
[C---:B------:R-:W-:Y:S01]  /*1e70*/  IADD3 R196, R149.reuse, 0x5f, RZ ;  /* 0x0000005f95c47810 */ /* 0x040fe20007ffe0ff */
        /* <DEDUP_REMOVED lines=17> */
[----:B------:R-:W-:Y:S01]  /*1f90*/  IABS R10, R224 ;  /* 0x000000e0000a7213 */ /* 0x000fe20000000000 */
[----:B------:R-:W-:Y:S01]  /*1fa0*/  IMAD.HI.U32 R6, R19, R12, RZ ;  /* 0x0000000c13067227 */ /* 0x000fe200078e00ff */
[C---:B------:R-:W-:Y:S01]  /*1fb0*/  IADD3 R189, R149.reuse, 0x66, RZ ;  /* 0x0000006695bd7810 */ /* 0x040fe20007ffe0ff */
[----:B------:R-:W-:Y:S01]  /*1fc0*/  STL [R1+0x5e20], R230 ;  /* 0x005e20e601007387 */ /* 0x000fe20000100800 */
[----:B------:R-:W-:Y:S01]  /*1fd0*/  IADD3 R190, R149, 0x65, RZ ;  /* 0x0000006595be7810 */ /* 0x000fe20007ffe0ff */
[----:B------:R-:W-:Y:S01]  /*1fe0*/  IMAD.MOV R0, RZ, RZ, -R0 ;  /* 0x000000ffff007224 */ /* 0x000fe200078e0a00 */
[----:B------:R-:W-:Y:S01]  /*1ff0*/  IABS R52, R198 ;  /* 0x000000c600347213 */ /* 0x000fe20000000000 */
[----:B------:R-:W-:Y:S01]  /*2000*/  IMAD.MOV R8, RZ, RZ, -R8 ;  /* 0x000000ffff087224 */ /* 0x000fe200078e0a08 */
[----:B------:R-:W-:Y:S01]  /*2010*/  IABS R44, R190 ;  /* 0x000000be002c7213 */ /* 0x000fe20000000000 */
        /* <DEDUP_REMOVED lines=8> */
[----:B------:R-:W-:Y:S01]  /*20a0*/  IMAD.HI.U32 R0, R19, R10, RZ ;  /* 0x0000000a13007227 */ /* 0x000fe200078e00ff */
[C---:B------:R-:W-:Y:S01]  /*20b0*/  IADD3 R185, R149.reuse, 0x6a, RZ ;  /* 0x0000006a95b97810 */ /* 0x040fe20007ffe0ff */
[----:B------:R-:W-:Y:S01]  /*20c0*/  STL [R1+0x5e28], R228 ;  /* 0x005e28e401007387 */ /* 0x000fe20000100800 */
[----:B------:R-:W-:Y:S01]  /*20d0*/  IADD3 R192, R149, 0x63, RZ ;  /* 0x0000006395c07810 */ /* 0x000fe20007ffe0ff */
[----:B------:R-:W-:Y:S01]  /*20e0*/  IMAD R100, R3, R8, R100 ;  /* 0x0000000803647224 */ /* 0x000fe200078e0264 */
[----:B------:R-:W-:Y:S01]  /*20f0*/  IADD3 R181, R149, 0x6e, RZ ;  /* 0x0000006e95b57810 */ /* 0x000fe20007ffe0ff */
[----:B------:R-:W-:Y:S01]  /*2100*/  IMAD.HI.U32 R8, R19, R14, RZ ;  /* 0x0000000e13087227 */ /* 0x000fe200078e00ff */
[----:B------:R-:W-:Y:S01]  /*2110*/  IABS R46, R192 ;  /* 0x000000c0002e7213 */ /* 0x000fe20000000000 */
[----:B------:R-:W-:Y:S01]  /*2120*/  STL [R1+0x5e2c], R227 ;  /* 0x005e2ce301007387 */ /* 0x000fe20000100800 */
[----:B------:R-:W-:Y:S01]  /*2130*/  IADD3 R187, R149, 0x68, RZ ;  /* 0x0000006895bb7810 */ /* 0x000fe20007ffe0ff */
[----:B------:R-:W-:Y:S01]  /*2140*/  IMAD R87, R3, R6, R12 ;  /* 0x0000000603577224 */ /* 0x000fe200078e020c */
[----:B------:R-:W-:Y:S01]  /*2150*/  IABS R12, R226 ;  /* 0x000000e2000c7213 */ /* 0x000fe20000000000 */
[----:B------:R-:W-:Y:S01]  /*2160*/  IMAD.MOV R0, RZ, RZ, -R0 ;  /* 0x000000ffff007224 */ /* 0x000fe200078e0a00 */
[----:B------:R-:W-:Y:S01]  /*2170*/  IADD3 R8, -R8, RZ, RZ ;  /* 0x000000ff08087210 */ /* 0x000fe20007ffe1ff */
[----:B------:R-:W-:Y:S01]  /*2180*/  IMAD.HI.U32 R4, R19, R78, RZ ;  /* 0x0000004e13047227 */ /* 0x000fe200078e00ff */
[C---:B------:R-:W-:Y:S01]  /*2190*/  IADD3 R173, R149.reuse, 0x72, RZ ;  /* 0x0000007295ad7810 */ /* 0x040fe20007ffe0ff */
[----:B------:R-:W-:Y:S01]  /*21a0*/  STL [R1+0x5e30], R226 ;  /* 0x005e30e201007387 */ /* 0x000fe20000100800 */
        /* <DEDUP_REMOVED lines=9> */
[----:B------:R-:W-:Y:S01]  /*2240*/  IMAD.MOV R4, RZ, RZ, -R4 ;  /* 0x000000ffff047224 */ /* 0x000fe200078e0a04 */
[----:B------:R-:W-:Y:S01]  /*2250*/  IABS R29, R169 ;  /* 0x000000a9001d7213 */ /* 0x000fe20000000000 */
[----:B------:R-:W-:Y:S01]  /*2260*/  IMAD R95, R3, R8, R14 ;  /* 0x00000008035f7224 */ /* 0x000fe200078e020e */
[----:B------:R-:W-:Y:S01]  /*2270*/  IABS R14, R230 ;  /* 0x000000e6000e7213 */ /* 0x000fe20000000000 */
[----:B------:R-:W-:Y:S01]  /*2280*/  IMAD.MOV R7, RZ, RZ, -R7 ;  /* 0x000000ffff077224 */ /* 0x000fe200078e0a07 */
[----:B------:R-:W-:Y:S01]  /*2290*/  SHF.L.U32 R5, R5, 0x9, RZ ;  /* 0x0000000905057819 */ /* 0x000fe200000006ff */
[----:B------:R-:W-:Y:S01]  /*22a0*/  IMAD R78, R3, R4, R78 ;  /* 0x00000004034e7224 */ /* 0x000fe200078e024e */
[----:B------:R-:W-:Y:S01]  /*22b0*/  IADD3 R184, R149, 0x6b, RZ ;  /* 0x0000006b95b87810 */ /* 0x000fe20007ffe0ff */
[----:B------:R-:W-:Y:S01]  /*22c0*/  IMAD.HI.U32 R8, R19, R90, RZ ;  /* 0x0000005a13087227 */ /* 0x000fe200078e00ff */
[----:B--2---:R-:W-:Y:S01]  /*22d0*/  LOP3.LUT R180, R5, 0x1f, R147, 0xf8, !PT ;  /* 0x0000001f05b47812 */ /* 0x004fe200078ef893 */
[----:B------:R-:W-:Y:S01]  /*22e0*/  STL [R1+0x5e38], R224 ;  /* 0x005e38e001007387 */ /* 0x000fe20000100800 */
[----:B------:R-:W-:Y:S01]  /*22f0*/  IABS R38, R184 ;  /* 0x000000b800267213 */ /* 0x000fe20000000000 */
[----:B------:R-:W-:Y:S01]  /*2300*/  IMAD.HI.U32 R6, R19, R82, RZ ;  /* 0x0000005213067227 */ /* 0x000fe200078e00ff */
[----:B------:R-:W-:Y:S01]  /*2310*/  IABS R17, R180 ;  /* 0x000000b400117213 */ /* 0x000fe20000000000 */
[----:B------:R-:W-:Y:S01]  /*2320*/  STL [R1+0x5e3c], R223 ;  /* 0x005e3cdf01007387 */ /* 0x000fe20000100800 */
[----:B------:R-:W-:Y:S01]  /*2330*/  IADD3 R182, R149, 0x6d, RZ ;  /* 0x0000006d95b67810 */ /* 0x000fe20007ffe0ff */
[----:B------:R-:W-:Y:S01]  /*2340*/  IMAD.HI.U32 R4, R19, R10, RZ ;  /* 0x0000000a13047227 */ /* 0x000fe200078e00ff */
[----:B------:R-:W-:Y:S01]  /*2350*/  IADD3 R179, R149, 0x6f, RZ ;  /* 0x0000006f95b37810 */ /* 0x000fe20007ffe0ff */
[----:B------:R-:W-:Y:S01]  /*2360*/  STL [R1+0x5e40], R222 ;  /* 0x005e40de01007387 */ /* 0x000fe20000100800 */
[----:B------:R-:W-:Y:S01]  /*2370*/  LOP3.LUT R170, R180, 0xa0, RZ, 0xfc, !PT ;  /* 0x000000a0b4aa7812 */ /* 0x000fe200078efcff */
        /* <DEDUP_REMOVED lines=9> */
[C---:B------:R-:W-:Y:S01]  /*2410*/  IADD3 R175, R149.reuse, 0x71, RZ ;  /* 0x0000007195af7810 */ /* 0x040fe20007ffe0ff */
[----:B------:R-:W-:Y:S01]  /*2420*/  IMAD.MOV R4, RZ, RZ, -R4 ;  /* 0x000000ffff047224 */ /* 0x000fe200078e0a04 */
[----:B------:R-:W-:Y:S01]  /*2430*/  IADD3 R177, R149, 0x70, RZ ;  /* 0x0000007095b17810 */ /* 0x000fe20007ffe0ff */
[C---:B------:R-:W-:Y:S01]  /*2440*/  IMAD R90, R3.reuse, R8, R90 ;  /* 0x00000008035a7224 */ /* 0x040fe200078e025a */
[----:B------:R-:W-:Y:S01]  /*2450*/  IABS R32, R175 ;  /* 0x000000af00207213 */ /* 0x000fe20000000000 */
[C---:B------:R-:W-:Y:S01]  /*2460*/  IMAD R82, R3.reuse, R6, R82 ;  /* 0x0000000603527224 */ /* 0x040fe200078e0252 */
[----:B------:R-:W-:Y:S01]  /*2470*/  LOP3.LUT R162, R180, 0x120, RZ, 0xfc, !PT ;  /* 0x00000120b4a27812 */ /* 0x000fe200078efcff */
[----:B------:R-:W-:Y:S01]  /*2480*/  IMAD R73, R3, R4, R10 ;  /* 0x0000000403497224 */ /* 0x000fe200078e020a */
[----:B------:R-:W-:Y:S01]  /*2490*/  IABS R10, R214 ;  /* 0x000000d6000a7213 */ /* 0x000fe20000000000 */
[----:B------:R-:W-:Y:S01]  /*24a0*/  IMAD.HI.U32 R8, R19, R14, RZ ;  /* 0x0000000e13087227 */ /* 0x000fe200078e00ff */
[C---:B------:R-:W-:Y:S01]  /*24b0*/  IADD3 R167, R149.reuse, 0x75, RZ ;  /* 0x0000007595a77810 */ /* 0x040fe20007ffe0ff */
[----:B------:R-:W-:Y:S01]  /*24c0*/  STL [R1+0x5e48], R220 ;  /* 0x005e48dc01007387 */ /* 0x000fe20000100800 */
[----:B------:R-:W-:Y:S01]  /*24d0*/  IADD3 R165, R149, 0x76, RZ ;  /* 0x0000007695a57810 */ /* 0x000fe20007ffe0ff */
[----:B------:R-:W-:Y:S01]  /*24e0*/  IMAD.HI.U32 R6, R19, R12, RZ ;  /* 0x0000000c13067227 */ /* 0x000fe200078e00ff */
[----:B------:R-:W-:Y:S01]  /*24f0*/  IABS R28, R167 ;  /* 0x000000a7001c7213 */ /* 0x000fe20000000000 */
[----:B------:R-:W-:Y:S01]  /*2500*/  STL [R1+0x5e4c], R219 ;  /* 0x005e4cdb01007387 */ /* 0x000fe20000100800 */
[----:B------:R-:W-:Y:S01]  /*2510*/  IABS R27, R165 ;  /* 0x000000a5001b7213 */ /* 0x000fe20000000000 */
[----:B------:R-:W-:Y:S01]  /*2520*/  IMAD.MOV R8, RZ, RZ, -R8 ;  /* 0x000000ffff087224 */ /* 0x000fe200078e0a08 */
[----:B------:R-:W-:Y:S01]  /*2530*/  IADD3 R6, -R6, RZ, RZ ;  /* 0x000000ff06067210 */ /* 0x000fe20007ffe1ff */
[----:B------:R-:W-:Y:S01]  /*2540*/  IMAD R74, R3, R0, R74 ;  /* 0x00000000034a7224 */ /* 0x000fe200078e024a */
[----:B------:R-:W-:Y:S01]  /*2550*/  LOP3.LUT R11, R147, 0x1f, RZ, 0xc0, !PT ;  /* 0x0000001f930b7812 */ /* 0x000fe200078ec0ff */
[----:B------:R-:W-:Y:S01]  /*2560*/  IMAD.HI.U32 R0, R19, R10, RZ ;  /* 0x0000000a13007227 */ /* 0x000fe200078e00ff */
[C---:B------:R-:W-:Y:S01]  /*2570*/  LOP3.LUT R151, R180.reuse, 0x1e0, RZ, 0xfc, !PT ;  /* 0x000001e0b4977812 */ /* 0x040fe200078efcff */
[----:B------:R-:W-:Y:S01]  /*2580*/  STL [R1+0x5e50], R218 ;  /* 0x005e50da01007387 */ /* 0x000fe20000100800 */
[----:B------:R-:W-:Y:S01]  /*2590*/  LOP3.LUT R178, R5, 0x20, R11, 0xfe, !PT ;  /* 0x0000002005b27812 */ /* 0x000fe200078efe0b */
[----:B------:R-:W-:Y:S01]  /*25a0*/  IMAD.HI.U32 R7, R19, R76, RZ ;  /* 0x0000004c13077227 */ /* 0x000fe200078e00ff */
[----:B------:R-:W-:Y:S01]  /*25b0*/  IADD3 R163, R149, 0x77, RZ ;  /* 0x0000007795a37810 */ /* 0x000fe20007ffe0ff */
[----:B------:R-:W-:Y:S01]  /*25c0*/  STL [R1+0x5e54], R217 ;  /* 0x005e54d901007387 */ /* 0x000fe20000100800 */
[C---:B------:R-:W-:Y:S01]  /*25d0*/  LOP3.LUT R176, R180.reuse, 0x40, RZ, 0xfc, !PT ;  /* 0x00000040b4b07812 */ /* 0x040fe200078efcff */
[----:B------:R-:W-:Y:S01]  /*25e0*/  IMAD R85, R3, R8, R14 ;  /* 0x0000000803557224 */ /* 0x000fe200078e020e */
[----:B------:R-:W-:Y:S01]  /*25f0*/  IABS R14, R220 ;  /* 0x000000dc000e7213 */ /* 0x000fe20000000000 */
[C---:B------:R-:W-:Y:S01]  /*2600*/  IMAD.HI.U32 R4, R19.reuse, R68, RZ ;  /* 0x0000004413047227 */ /* 0x040fe200078e00ff */
[----:B------:R-:W-:Y:S01]  /*2610*/  LOP3.LUT R174, R180, 0x60, RZ, 0xfc, !PT ;  /* 0x00000060b4ae7812 */ /* 0x000fe200078efcff */
[----:B------:R-:W-:Y:S01]  /*2620*/  STL [R1+0x5e58], R216 ;  /* 0x005e58d801007387 */ /* 0x000fe20000100800 */
[----:B------:R-:W-:Y:S01]  /*2630*/  IABS R16, R178 ;  /* 0x000000b200107213 */ /* 0x000fe20000000000 */
[----:B------:R-:W-:Y:S01]  /*2640*/  IMAD.HI.U32 R8, R19, R80, RZ ;  /* 0x0000005013087227 */ /* 0x000fe200078e00ff */
[----:B------:R-:W-:Y:S01]  /*2650*/  IADD3 R4, -R4, RZ, RZ ;  /* 0x000000ff04047210 */ /* 0x000fe20007ffe1ff */
[----:B------:R-:W-:Y:S01]  /*2660*/  STL [R1+0x5e5c], R215 ;  /* 0x005e5cd701007387 */ /* 0x000fe20000100800 */
[----:B------:R-:W-:Y:S01]  /*2670*/  IABS R26, R163 ;  /* 0x000000a3001a7213 */ /* 0x000fe20000000000 */
[----:B------:R-:W-:Y:S01]  /*2680*/  IMAD.MOV R0, RZ, RZ, -R0 ;  /* 0x000000ffff007224 */ /* 0x000fe200078e0a00 */
[----:B------:R-:W-:Y:S01]  /*2690*/  IADD3 R8, -R8, RZ, RZ ;  /* 0x000000ff08087210 */ /* 0x000fe20007ffe1ff */
[C---:B------:R-:W-:Y:S01]  /*26a0*/  IMAD R77, R3.reuse, R6, R12 ;  /* 0x00000006034d7224 */ /* 0x040fe200078e020c */
[----:B------:R-:W-:Y:S01]  /*26b0*/  IABS R12, R216 ;  /* 0x000000d8000c7213 */ /* 0x000fe20000000000 */
[----:B------:R-:W-:Y:S01]  /*26c0*/  IMAD.MOV R7, RZ, RZ, -R7 ;  /* 0x000000ffff077224 */ /* 0x000fe200078e0a07 */
[----:B------:R-:W-:Y:S01]  /*26d0*/  IABS R15, R176 ;  /* 0x000000b0000f7213 */ /* 0x000fe20000000000 */
[C---:B------:R-:W-:Y:S01]  /*26e0*/  IMAD R69, R3.reuse, R0, R10 ;  /* 0x0000000003457224 */ /* 0x040fe200078e020a */
[----:B------:R-:W-:Y:S01]  /*26f0*/  IABS R10, R208 ;  /* 0x000000d0000a7213 */ /* 0x000fe20000000000 */
[----:B------:R-:W-:Y:S01]  /*2700*/  IMAD R76, R3, R7, R76 ;  /* 0x00000007034c7224 */ /* 0x000fe200078e024c */
[C---:B------:R-:W-:Y:S01]  /*2710*/  LOP3.LUT R172, R180.reuse, 0x80, RZ, 0xfc, !PT ;  /* 0x00000080b4ac7812 */ /* 0x040fe200078efcff */
[----:B------:R-:W-:Y:S01]  /*2720*/  IMAD.HI.U32 R7, R19, R12, RZ ;  /* 0x0000000c13077227 */ /* 0x000fe200078e00ff */
[----:B------:R-:W-:Y:S01]  /*2730*/  IADD3 R171, R149, 0x73, RZ ;  /* 0x0000007395ab7810 */ /* 0x000fe20007ffe0ff */
[----:B------:R-:W-:Y:S01]  /*2740*/  STL [R1+0x5e60], R214 ;  /* 0x005e60d601007387 */ /* 0x000fe20000100800 */
[----:B------:R-:W-:Y:S01]  /*2750*/  IABS R13, R172 ;  /* 0x000000ac000d7213 */ /* 0x000fe20000000000 */
[----:B------:R-:W-:Y:S01]  /*2760*/  IMAD R68, R3, R4, R68 ;  /* 0x0000000403447224 */ /* 0x000fe200078e0244 */
[----:B------:R-:W-:Y:S01]  /*2770*/  IADD3 R7, -R7, RZ, RZ ;  /* 0x000000ff07077210 */ /* 0x000fe20007ffe1ff */
[----:B------:R-:W-:Y:S01]  /*2780*/  IMAD R80, R3, R8, R80 ;  /* 0x0000000803507224 */ /* 0x000fe200078e0250 */
[C---:B------:R-:W-:Y:S01]  /*2790*/  LOP3.LUT R166, R180.reuse, 0xe0, RZ, 0xfc, !PT ;  /* 0x000000e0b4a67812 */ /* 0x040fe200078efcff */
[C---:B------:R-:W-:Y:S01]  /*27a0*/  IMAD.HI.U32 R4, R19.reuse, R10, RZ ;  /* 0x0000000a13047227 */ /* 0x040fe200078e00ff */
[----:B------:R-:W-:Y:S01]  /*27b0*/  IABS R30, R171 ;  /* 0x000000ab001e7213 */ /* 0x000fe20000000000 */
[----:B------:R-:W-:Y:S01]  /*27c0*/  STL [R1+0x5e64], R213 ;  /* 0x005e64d501007387 */ /* 0x000fe20000100800 */
[C---:B------:R-:W-:Y:S01]  /*27d0*/  LOP3.LUT R168, R180.reuse, 0xc0, RZ, 0xfc, !PT ;  /* 0x000000c0b4a87812 */ /* 0x040fe200078efcff */
[C---:B------:R-:W-:Y:S01]  /*27e0*/  IMAD.HI.U32 R8, R19.reuse, R14, RZ ;  /* 0x0000000e13087227 */ /* 0x040fe200078e00ff */
[C---:B------:R-:W-:Y:S01]  /*27f0*/  LOP3.LUT R160, R180.reuse, 0x140, RZ, 0xfc, !PT ;  /* 0x00000140b4a07812 */ /* 0x040fe200078efcff */
[----:B------:R-:W-:Y:S01]  /*2800*/  STL [R1+0x5e68], R212 ;  /* 0x005e68d401007387 */ /* 0x000fe20000100800 */
[----:B------:R-:W-:Y:S01]  /*2810*/  IABS R11, R168 ;  /* 0x000000a8000b7213 */ /* 0x000fe20000000000 */
[C---:B------:R-:W-:Y:S01]  /*2820*/  IMAD.HI.U32 R6, R19.reuse, R72, RZ ;  /* 0x0000004813067227 */ /* 0x040fe200078e00ff */
[C---:B------:R-:W-:Y:S01]  /*2830*/  LOP3.LUT R164, R180.reuse, 0x100, RZ, 0xfc, !PT ;  /* 0x00000100b4a47812 */ /* 0x040fe200078efcff */
[----:B------:R-:W-:Y:S01]  /*2840*/  STL [R1+0x5e6c], R211 ;  /* 0x005e6cd301007387 */ /* 0x000fe20000100800 */
[C---:B------:R-:W-:Y:S01]  /*2850*/  LOP3.LUT R158, R180.reuse, 0x160, RZ, 0xfc, !PT ;  /* 0x00000160b49e7812 */ /* 0x040fe200078efcff */
[----:B------:R-:W-:Y:S01]  /*2860*/  IMAD.MOV R4, RZ, RZ, -R4 ;  /* 0x000000ffff047224 */ /* 0x000fe200078e0a04 */
[C---:B------:R-:W-:Y:S01]  /*2870*/  LOP3.LUT R156, R180.reuse, 0x180, RZ, 0xfc, !PT ;  /* 0x00000180b49c7812 */ /* 0x040fe200078efcff */
[----:B------:R-:W-:Y:S01]  /*2880*/  IMAD.MOV R8, RZ, RZ, -R8 ;  /* 0x000000ffff087224 */ /* 0x000fe200078e0a08 */
[C---:B------:R-:W-:Y:S01]  /*2890*/  LOP3.LUT R155, R180.reuse, 0x1a0, RZ, 0xfc, !PT ;  /* 0x000001a0b49b7812 */ /* 0x040fe200078efcff */
[----:B------:R-:W-:Y:S01]  /*28a0*/  IMAD.HI.U32 R0, R19, R64, RZ ;  /* 0x0000004013007227 */ /* 0x000fe200078e00ff */
[----:B------:R-:W-:Y:S01]  /*28b0*/  IABS R20, R156 ;  /* 0x0000009c00147213 */ /* 0x000fe20000000000 */
[----:B------:R-:W-:Y:S01]  /*28c0*/  STL [R1+0x5e70], R210 ;  /* 0x005e70d201007387 */ /* 0x000fe20000100800 */
[----:B------:R-:W-:Y:S01]  /*28d0*/  LOP3.LUT R154, R180, 0x1c0, RZ, 0xfc, !PT ;  /* 0x000001c0b49a7812 */ /* 0x000fe200078efcff */
[C---:B------:R-:W-:Y:S01]  /*28e0*/  IMAD R71, R3.reuse, R7, R12 ;  /* 0x0000000703477224 */ /* 0x040fe200078e020c */
[----:B------:R-:W-:Y:S01]  /*28f0*/  IABS R12, R212 ;  /* 0x000000d4000c7213 */ /* 0x000fe20000000000 */
[----:B------:R-:W-:Y:S01]  /*2900*/  IMAD.MOV R6, RZ, RZ, -R6 ;  /* 0x000000ffff067224 */ /* 0x000fe200078e0a06 */
[----:B------:R-:W-:Y:S01]  /*2910*/  STL [R1+0x5e74], R209 ;  /* 0x005e74d101007387 */ /* 0x000fe20000100800 */
[C---:B------:R-:W-:Y:S01]  /*2920*/  IMAD R63, R3.reuse, R4, R10 ;  /* 0x00000004033f7224 */ /* 0x040fe200078e020a */
[----:B------:R-:W-:Y:S01]  /*2930*/  IABS R10, R204 ;  /* 0x000000cc000a7213 */ /* 0x000fe20000000000 */
[----:B------:R-:W-:Y:S01]  /*2940*/  IMAD R75, R3, R8, R14 ;  /* 0x00000008034b7224 */ /* 0x000fe200078e020e */
[----:B------:R-:W-:Y:S01]  /*2950*/  IABS R14, R210 ;  /* 0x000000d2000e7213 */ /* 0x000fe20000000000 */
[----:B------:R-:W-:Y:S01]  /*2960*/  IMAD.MOV R0, RZ, RZ, -R0 ;  /* 0x000000ffff007224 */ /* 0x000fe200078e0a00 */
[----:B------:R-:W-:Y:S01]  /*2970*/  STL [R1+0x5e78], R208 ;  /* 0x005e78d001007387 */ /* 0x000fe20000100800 */
[----:B------:R-:W-:-:S03]  /*2980*/  IMAD.HI.U32 R8, R19, R70, RZ ;  /* 0x0000004613087227 */ /* 0x000fc600078e00ff */
[----:B------:R-:W-:Y:S01]  /*2990*/  STL [R1+0x5e7c], R207 ;  /* 0x005e7ccf01007387 */ /* 0x000fe20000100800 */
[----:B------:R-:W-:Y:S02]  /*29a0*/  IMAD R72, R3, R6, R72 ;  /* 0x0000000603487224 */ /* 0x000fe400078e0248 */
[----:B------:R-:W-:Y:S01]  /*29b0*/  IMAD.HI.U32 R6, R19, R12, RZ ;  /* 0x0000000c13067227 */ /* 0x000fe200078e00ff */
[----:B------:R-:W-:Y:S03]  /*29c0*/  STL [R1+0x5e80], R206 ;  /* 0x005e80ce01007387 */ /* 0x000fe60000100800 */
[----:B------:R-:W-:Y:S01]  /*29d0*/  IMAD R64, R3, R0, R64 ;  /* 0x0000000003407224 */ /* 0x000fe200078e0240 */
[----:B------:R-:W-:Y:S01]  /*29e0*/  STL [R1+0x5e84], R205 ;  /* 0x005e84cd01007387 */ /* 0x000fe20000100800 */
[----:B------:R-:W-:Y:S02]  /*29f0*/  IMAD.MOV R8, RZ, RZ, -R8 ;  /* 0x000000ffff087224 */ /* 0x000fe400078e0a08 */
[----:B------:R-:W-:Y:S01]  /*2a00*/  IMAD.HI.U32 R0, R19, R10, RZ ;  /* 0x0000000a13007227 */ /* 0x000fe200078e00ff */
[----:B------:R-:W-:Y:S03]  /*2a10*/  STL [R1+0x5e88], R204 ;  /* 0x005e88cc01007387 */ /* 0x000fe60000100800 */
[----:B------:R-:W-:Y:S01]  /*2a20*/  IMAD.MOV R6, RZ, RZ, -R6 ;  /* 0x000000ffff067224 */ /* 0x000fe200078e0a06 */
[----:B------:R-:W-:Y:S01]  /*2a30*/  IADD3 R0, -R0, RZ, RZ ;  /* 0x000000ff00007210 */ /* 0x000fe20007ffe1ff */
[----:B------:R-:W-:Y:S01]  /*2a40*/  IMAD R70, R3, R8, R70 ;  /* 0x0000000803467224 */ /* 0x000fe200078e0246 */
[----:B------:R-:W-:Y:S01]  /*2a50*/  STL [R1+0x5e8c], R203 ;  /* 0x005e8ccb01007387 */ /* 0x000fe20000100800 */
[----:B------:R-:W-:-:S03]  /*2a60*/  IMAD.HI.U32 R7, R19, R66, RZ ;  /* 0x0000004213077227 */ /* 0x000fc600078e00ff */
[----:B------:R-:W-:Y:S01]  /*2a70*/  STL [R1+0x5e90], R202 ;  /* 0x005e90ca01007387 */ /* 0x000fe20000100800 */
[----:B------:R-:W-:-:S03]  /*2a80*/  IMAD.HI.U32 R8, R19, R14, RZ ;  /* 0x0000000e13087227 */ /* 0x000fc600078e00ff */
[----:B------:R2:W-:Y:S01]  /*2a90*/  STL [R1+0x5e94], R148 ;  /* 0x005e949401007387 */ /* 0x0005e20000100800 */
[----:B------:R-:W-:Y:S01]  /*2aa0*/  IMAD R67, R3, R6, R12 ;  /* 0x0000000603437224 */ /* 0x000fe200078e020c */
[----:B------:R-:W-:Y:S01]  /*2ab0*/  IABS R12, R206 ;  /* 0x000000ce000c7213 */ /* 0x000fe20000000000 */
[----:B------:R-:W-:Y:S01]  /*2ac0*/  IMAD.HI.U32 R4, R19, R58, RZ ;  /* 0x0000003a13047227 */ /* 0x000fe200078e00ff */
[----:B------:R-:W-:Y:S01]  /*2ad0*/  IADD3 R8, -R8, RZ, RZ ;  /* 0x000000ff08087210 */ /* 0x000fe20007ffe1ff */
[----:B------:R-:W-:Y:S02]  /*2ae0*/  STL [R1+0x5e98], R201 ;  /* 0x005e98c901007387 */ /* 0x000fe40000100800 */
[----:B------:R-:W-:Y:S02]  /*2af0*/  IMAD.MOV R7, RZ, RZ, -R7 ;  /* 0x000000ffff077224 */ /* 0x000fe400078e0a07 */
[C---:B------:R-:W-:Y:S01]  /*2b00*/  IMAD R59, R3.reuse, R0, R10 ;  /* 0x00000000033b7224 */ /* 0x040fe200078e020a */
[----:B------:R-:W-:Y:S01]  /*2b10*/  IABS R10, R199 ;  /* 0x000000c7000a7213 */ /* 0x000fe20000000000 */
[----:B------:R-:W-:Y:S01]  /*2b20*/  IMAD.MOV R4, RZ, RZ, -R4 ;  /* 0x000000ffff047224 */ /* 0x000fe200078e0a04 */
[----:B------:R-:W-:Y:S01]  /*2b30*/  STL [R1+0x5e9c], R200 ;  /* 0x005e9cc801007387 */ /* 0x000fe20000100800 */
[----:B------:R-:W-:-:S02]  /*2b40*/  IMAD R66, R3, R7, R66 ;  /* 0x0000000703427224 */ /* 0x000fc400078e0242 */
[----:B------:R-:W-:Y:S01]  /*2b50*/  IMAD.HI.U32 R7, R19, R12, RZ ;  /* 0x0000000c13077227 */ /* 0x000fe200078e00ff */
[----:B------:R-:W-:Y:S03]  /*2b60*/  STL [R1+0x5ea0], R199 ;  /* 0x005ea0c701007387 */ /* 0x000fe60000100800 */
[C---:B------:R-:W-:Y:S01]  /*2b70*/  IMAD R65, R3.reuse, R8, R14 ;  /* 0x0000000803417224 */ /* 0x040fe200078e020e */
[----:B------:R-:W-:Y:S01]  /*2b80*/  IABS R14, R201 ;  /* 0x000000c9000e7213 */ /* 0x000fe20000000000 */
[----:B------:R-:W-:Y:S01]  /*2b90*/  IMAD R58, R3, R4, R58 ;  /* 0x00000004033a7224 */ /* 0x000fe200078e023a */
[----:B------:R-:W-:Y:S01]  /*2ba0*/  STL [R1+0x5ea4], R198 ;  /* 0x005ea4c601007387 */ /* 0x000fe20000100800 */
[----:B------:R-:W-:-:S03]  /*2bb0*/  IMAD.HI.U32 R6, R19, R62, RZ ;  /* 0x0000003e13067227 */ /* 0x000fc600078e00ff */
[----:B------:R-:W-:Y:S01]  /*2bc0*/  STL [R1+0x5ea8], R197 ;  /* 0x005ea8c501007387 */ /* 0x000fe20000100800 */
[C---:B------:R-:W-:Y:S01]  /*2bd0*/  IMAD.HI.U32 R8, R19.reuse, R60, RZ ;  /* 0x0000003c13087227 */ /* 0x040fe200078e00ff */
[----:B------:R-:W-:Y:S02]  /*2be0*/  IADD3 R6, -R6, RZ, RZ ;  /* 0x000000ff06067210 */ /* 0x000fe40007ffe1ff */
[----:B------:R-:W-:Y:S01]  /*2bf0*/  STL [R1+0x5eac], R196 ;  /* 0x005eacc401007387 */ /* 0x000fe20000100800 */
[----:B------:R-:W-:-:S03]  /*2c00*/  IMAD.HI.U32 R4, R19, R10, RZ ;  /* 0x0000000a13047227 */ /* 0x000fc600078e00ff */
[----:B------:R-:W-:Y:S01]  /*2c10*/  STL [R1+0x5eb0], R195 ;  /* 0x005eb0c301007387 */ /* 0x000fe20000100800 */
[----:B------:R-:W-:Y:S01]  /*2c20*/  IMAD.MOV R7, RZ, RZ, -R7 ;  /* 0x000000ffff077224 */ /* 0x000fe200078e0a07 */
[----:B------:R-:W-:Y:S01]  /*2c30*/  IADD3 R4, -R4, RZ, RZ ;  /* 0x000000ff04047210 */ /* 0x000fe20007ffe1ff */
[----:B------:R-:W-:Y:S01]  /*2c40*/  IMAD.MOV R8, RZ, RZ, -R8 ;  /* 0x000000ffff087224 */ /* 0x000fe200078e0a08 */
[----:B------:R-:W-:Y:S01]  /*2c50*/  STL [R1+0x5eb4], R194 ;  /* 0x005eb4c201007387 */ /* 0x000fe20000100800 */
[----:B------:R-:W-:Y:S01]  /*2c60*/  IMAD R61, R3, R7, R12 ;  /* 0x00000007033d7224 */ /* 0x000fe200078e020c */
[----:B------:R-:W-:Y:S01]  /*2c70*/  IABS R12, R202 ;  /* 0x000000ca000c7213 */ /* 0x000fe20000000000 */
[----:B------:R-:W-:Y:S01]  /*2c80*/  IMAD.HI.U32 R0, R19, R54, RZ ;  /* 0x0000003613007227 */ /* 0x000fe200078e00ff */
[----:B------:R-:W-:Y:S03]  /*2c90*/  STL [R1+0x5eb8], R193 ;  /* 0x005eb8c101007387 */ /* 0x000fe60000100800 */
[----:B------:R-:W-:Y:S01]  /*2ca0*/  IMAD R60, R3, R8, R60 ;  /* 0x00000008033c7224 */ /* 0x000fe200078e023c */
[----:B------:R-:W-:Y:S01]  /*2cb0*/  STL [R1+0x5ebc], R192 ;  /* 0x005ebcc001007387 */ /* 0x000fe20000100800 */
[----:B------:R-:W-:-:S03]  /*2cc0*/  IMAD.HI.U32 R8, R19, R14, RZ ;  /* 0x0000000e13087227 */ /* 0x000fc600078e00ff */
[----:B------:R-:W-:Y:S01]  /*2cd0*/  STL [R1+0x5ec0], R191 ;  /* 0x005ec0bf01007387 */ /* 0x000fe20000100800 */
[C---:B------:R-:W-:Y:S02]  /*2ce0*/  IMAD R62, R3.reuse, R6, R62 ;  /* 0x00000006033e7224 */ /* 0x040fe400078e023e */
[----:B------:R-:W-:Y:S01]  /*2cf0*/  IMAD R53, R3, R4, R10 ;  /* 0x0000000403357224 */ /* 0x000fe200078e020a */
[----:B------:R-:W-:Y:S01]  /*2d00*/  IABS R10, R195 ;  /* 0x000000c3000a7213 */ /* 0x000fe20000000000 */
[----:B------:R-:W-:Y:S01]  /*2d10*/  IMAD.HI.U32 R6, R19, R12, RZ ;  /* 0x0000000c13067227 */ /* 0x000fe200078e00ff */
[----:B------:R-:W-:Y:S03]  /*2d20*/  STL [R1+0x5ec4], R190 ;  /* 0x005ec4be01007387 */ /* 0x000fe60000100800 */
[----:B------:R-:W-:Y:S01]  /*2d30*/  IMAD.MOV R0, RZ, RZ, -R0 ;  /* 0x000000ffff007224 */ /* 0x000fe200078e0a00 */
[----:B------:R-:W-:Y:S01]  /*2d40*/  STL [R1+0x5ec8], R189 ;  /* 0x005ec8bd01007387 */ /* 0x000fe20000100800 */
[----:B------:R-:W-:-:S02]  /*2d50*/  IMAD.MOV R8, RZ, RZ, -R8 ;  /* 0x000000ffff087224 */ /* 0x000fc400078e0a08 */
        /* <DEDUP_REMOVED lines=8> */
[----:B------:R-:W-:Y:S01]  /*2de0*/  IMAD R55, R3, R8, R14 ;  /* 0x0000000803377224 */ /* 0x000fe200078e020e */
[----:B------:R-:W-:Y:S01]  /*2df0*/  IABS R14, R191 ;  /* 0x000000bf000e7213 */ /* 0x000fe20000000000 */
[----:B------:R-:W-:Y:S01]  /*2e00*/  IMAD.HI.U32 R8, R19, R50, RZ ;  /* 0x0000003213087227 */ /* 0x000fe200078e00ff */
[----:B------:R-:W-:Y:S03]  /*2e10*/  STL [R1+0x5ed8], R185 ;  /* 0x005ed8b901007387 */ /* 0x000fe60000100800 */
[----:B------:R-:W-:Y:S01]  /*2e20*/  IMAD R57, R3, R6, R12 ;  /* 0x0000000603397224 */ /* 0x000fe200078e020c */
[----:B------:R-:W-:Y:S01]  /*2e30*/  IABS R12, R197 ;  /* 0x000000c5000c7213 */ /* 0x000fe20000000000 */
[----:B------:R-:W-:Y:S01]  /*2e40*/  IMAD.MOV R0, RZ, RZ, -R0 ;  /* 0x000000ffff007224 */ /* 0x000fe200078e0a00 */
[----:B------:R-:W-:Y:S01]  /*2e50*/  IADD3 R8, -R8, RZ, RZ ;  /* 0x000000ff08087210 */ /* 0x000fe20007ffe1ff */
[----:B------:R-:W-:Y:S01]  /*2e60*/  IMAD.HI.U32 R4, R19, R48, RZ ;  /* 0x0000003013047227 */ /* 0x000fe200078e00ff */
[----:B------:R-:W-:Y:S03]  /*2e70*/  STL [R1+0x5edc], R184 ;  /* 0x005edcb801007387 */ /* 0x000fe60000100800 */
[C---:B------:R-:W-:Y:S01]  /*2e80*/  IMAD R56, R3.reuse, R7, R56 ;  /* 0x0000000703387224 */ /* 0x040fe200078e0238 */
[----:B------:R-:W-:Y:S01]  /*2e90*/  STL [R1+0x5ee0], R183 ;  /* 0x005ee0b701007387 */ /* 0x000fe20000100800 */
[----:B------:R-:W-:Y:S01]  /*2ea0*/  IMAD R49, R3, R0, R10 ;  /* 0x0000000003317224 */ /* 0x000fe200078e020a */
[----:B------:R-:W-:Y:S01]  /*2eb0*/  IABS R10, R189 ;  /* 0x000000bd000a7213 */ /* 0x000fe20000000000 */
[----:B------:R-:W-:Y:S01]  /*2ec0*/  IMAD.HI.U32 R7, R19, R12, RZ ;  /* 0x0000000c13077227 */ /* 0x000fe200078e00ff */
[----:B------:R-:W-:Y:S03]  /*2ed0*/  STL [R1+0x5ee4], R182 ;  /* 0x005ee4b601007387 */ /* 0x000fe60000100800 */
[----:B------:R-:W-:Y:S01]  /*2ee0*/  IMAD.MOV R4, RZ, RZ, -R4 ;  /* 0x000000ffff047224 */ /* 0x000fe200078e0a04 */
[----:B------:R-:W-:Y:S01]  /*2ef0*/  STL [R1+0x5ee8], R181 ;  /* 0x005ee8b501007387 */ /* 0x000fe20000100800 */
[----:B------:R-:W-:-:S02]  /*2f00*/  IMAD R50, R3, R8, R50 ;  /* 0x0000000803327224 */ /* 0x000fc400078e0232 */
[----:B------:R-:W-:Y:S01]  /*2f10*/  IMAD.MOV R7, RZ, RZ, -R7 ;  /* 0x000000ffff077224 */ /* 0x000fe200078e0a07 */
[----:B------:R-:W-:Y:S01]  /*2f20*/  STL [R1+0x5eec], R179 ;  /* 0x005eecb301007387 */ /* 0x000fe20000100800 */
[----:B------:R-:W-:-:S03]  /*2f30*/  IMAD.HI.U32 R8, R19, R14, RZ ;  /* 0x0000000e13087227 */ /* 0x000fc600078e00ff */
[----:B------:R-:W-:Y:S01]  /*2f40*/  STL [R1+0x5ef0], R177 ;  /* 0x005ef0b101007387 */ /* 0x000fe20000100800 */
[----:B------:R-:W-:Y:S02]  /*2f50*/  IMAD R48, R3, R4, R48 ;  /* 0x0000000403307224 */ /* 0x000fe400078e0230 */
[C---:B------:R-:W-:Y:S01]  /*2f60*/  IMAD.HI.U32 R6, R19.reuse, R52, RZ ;  /* 0x0000003413067227 */ /* 0x040fe200078e00ff */
[----:B------:R-:W-:Y:S03]  /*2f70*/  STL [R1+0x5ef4], R175 ;  /* 0x005ef4af01007387 */ /* 0x000fe60000100800 */
[----:B------:R-:W-:Y:S01]  /*2f80*/  IMAD.HI.U32 R4, R19, R10, RZ ;  /* 0x0000000a13047227 */ /* 0x000fe200078e00ff */
[----:B------:R-:W-:Y:S03]  /*2f90*/  STL [R1+0x5efc], R173 ;  /* 0x005efcad01007387 */ /* 0x000fe60000100800 */
[----:B------:R-:W-:Y:S01]  /*2fa0*/  IMAD R51, R3, R7, R12 ;  /* 0x0000000703337224 */ /* 0x000fe200078e020c */
[----:B------:R-:W-:Y:S01]  /*2fb0*/  IABS R12, R193 ;  /* 0x000000c1000c7213 */ /* 0x000fe20000000000 */
[----:B------:R-:W-:Y:S01]  /*2fc0*/  IMAD.MOV R8, RZ, RZ, -R8 ;  /* 0x000000ffff087224 */ /* 0x000fe200078e0a08 */
[----:B------:R-:W-:Y:S01]  /*2fd0*/  STL [R1+0x5f08], R171 ;  /* 0x005f08ab01007387 */ /* 0x000fe20000100800 */
[----:B------:R-:W-:-:S03]  /*2fe0*/  IMAD.HI.U32 R0, R19, R44, RZ ;  /* 0x0000002c13007227 */ /* 0x000fc600078e00ff */
[----:B------:R-:W-:Y:S01]  /*2ff0*/  STL [R1+0x5f10], R169 ;  /* 0x005f10a901007387 */ /* 0x000fe20000100800 */
[----:B------:R-:W-:Y:S01]  /*3000*/  IMAD.MOV R6, RZ, RZ, -R6 ;  /* 0x000000ffff067224 */ /* 0x000fe200078e0a06 */
[----:B------:R-:W-:Y:S01]  /*3010*/  IADD3 R0, -R0, RZ, RZ ;  /* 0x000000ff00007210 */ /* 0x000fe20007ffe1ff */
[----:B------:R-:W-:Y:S01]  /*3020*/  IMAD.MOV R4, RZ, RZ, -R4 ;  /* 0x000000ffff047224 */ /* 0x000fe200078e0a04 */
[----:B------:R-:W-:Y:S01]  /*3030*/  STL [R1+0x5f20], R167 ;  /* 0x005f20a701007387 */ /* 0x000fe20000100800 */
[C---:B------:R-:W-:Y:S01]  /*3040*/  IMAD R45, R3.reuse, R8, R14 ;  /* 0x00000008032d7224 */ /* 0x040fe200078e020e */
[----:B------:R-:W-:Y:S01]  /*3050*/  IABS R14, R181 ;  /* 0x000000b5000e7213 */ /* 0x000fe20000000000 */
[----:B------:R-:W-:Y:S01]  /*3060*/  IMAD R52, R3, R6, R52 ;  /* 0x0000000603347224 */ /* 0x000fe200078e0234 */
[----:B------:R-:W-:Y:S01]  /*3070*/  STL [R1+0x5f24], R165 ;  /* 0x005f24a501007387 */ /* 0x000fe20000100800 */
[----:B------:R-:W-:Y:S01]  /*3080*/  IMAD.HI.U32 R8, R19, R40, RZ ;  /* 0x0000002813087227 */ /* 0x000fe200078e00ff */
[----:B------:R-:W-:-:S02]  /*3090*/  IADD3 R161, R149, 0x78, RZ ;  /* 0x0000007895a17810 */ /* 0x000fc40007ffe0ff */
[----:B------:R-:W-:Y:S01]  /*30a0*/  STL [R1+0x5f2c], R163 ;  /* 0x005f2ca301007387 */ /* 0x000fe20000100800 */
[----:B------:R-:W-:Y:S01]  /*30b0*/  IMAD R43, R3, R4, R10 ;  /* 0x00000004032b7224 */ /* 0x000fe200078e020a */
[----:B------:R-:W-:Y:S01]  /*30c0*/  IABS R10, R185 ;  /* 0x000000b9000a7213 */ /* 0x000fe20000000000 */
[----:B------:R-:W-:Y:S01]  /*30d0*/  IMAD.HI.U32 R6, R19, R12, RZ ;  /* 0x0000000c13067227 */ /* 0x000fe200078e00ff */
[----:B------:R-:W-:Y:S03]  /*30e0*/  STL [R1+0x2e38], R180 ;  /* 0x002e38b401007387 */ /* 0x000fe60000100800 */
[----:B------:R-:W-:Y:S01]  /*30f0*/  IMAD.MOV R8, RZ, RZ, -R8 ;  /* 0x000000ffff087224 */ /* 0x000fe200078e0a08 */
[----:B------:R-:W-:Y:S01]  /*3100*/  IADD3 R6, -R6, RZ, RZ ;  /* 0x000000ff06067210 */ /* 0x000fe20007ffe1ff */
[----:B------:R-:W-:Y:S01]  /*3110*/  IMAD R44, R3, R0, R44 ;  /* 0x00000000032c7224 */ /* 0x000fe200078e022c */
[----:B------:R-:W-:Y:S01]  /*3120*/  IADD3 R159, R149, 0x79, RZ ;  /* 0x00000079959f7810 */ /* 0x000fe20007ffe0ff */
[C---:B------:R-:W-:Y:S01]  /*3130*/  IMAD.HI.U32 R0, R19.reuse, R10, RZ ;  /* 0x0000000a13007227 */ /* 0x040fe200078e00ff */
[----:B------:R-:W-:Y:S03]  /*3140*/  STL [R1+0x2e3c], R178 ;  /* 0x002e3cb201007387 */ /* 0x000fe60000100800 */
[----:B------:R-:W-:Y:S01]  /*3150*/  IMAD.HI.U32 R7, R19, R46, RZ ;  /* 0x0000002e13077227 */ /* 0x000fe200078e00ff */
[----:B------:R-:W-:Y:S03]  /*3160*/  STL [R1+0x359c], R176 ;  /* 0x00359cb001007387 */ /* 0x000fe60000100800 */
[----:B------:R-:W-:Y:S01]  /*3170*/  IMAD R40, R3, R8, R40 ;  /* 0x0000000803287224 */ /* 0x000fe200078e0228 */
[----:B------:R-:W-:Y:S01]  /*3180*/  STL [R1+0x3598], R174 ;  /* 0x003598ae01007387 */ /* 0x000fe20000100800 */
[----:B------:R-:W-:-:S04]  /*3190*/  IMAD.HI.U32 R8, R19, R14, RZ ;  /* 0x0000000e13087227 */ /* 0x000fc800078e00ff */
[C---:B------:R-:W-:Y:S01]  /*31a0*/  IMAD R47, R3.reuse, R6, R12 ;  /* 0x00000006032f7224 */ /* 0x040fe200078e020c */
[----:B------:R-:W-:Y:S01]  /*31b0*/  IABS R12, R187 ;  /* 0x000000bb000c7213 */ /* 0x000fe20000000000 */
[----:B------:R-:W-:Y:S01]  /*31c0*/  IMAD.MOV R0, RZ, RZ, -R0 ;  /* 0x000000ffff007224 */ /* 0x000fe200078e0a00 */
[----:B------:R-:W-:Y:S01]  /*31d0*/  IADD3 R8, -R8, RZ, RZ ;  /* 0x000000ff08087210 */ /* 0x000fe20007ffe1ff */
[----:B------:R-:W-:Y:S01]  /*31e0*/  IMAD.MOV R7, RZ, RZ, -R7 ;  /* 0x000000ffff077224 */ /* 0x000fe200078e0a07 */
[----:B------:R-:W-:Y:S01]  /*31f0*/  STL [R1+0x3594], R172 ;  /* 0x003594ac01007387 */ /* 0x000fe20000100800 */
[C---:B------:R-:W-:Y:S01]  /*3200*/  IMAD R39, R3.reuse, R0, R10 ;  /* 0x0000000003277224 */ /* 0x040fe200078e020a */
[----:B------:R-:W-:Y:S01]  /*3210*/  IABS R0, R173 ;  /* 0x000000ad00007213 */ /* 0x000fe20000000000 */
[----:B------:R-:W-:Y:S02]  /*3220*/  IMAD R46, R3, R7, R46 ;  /* 0x00000007032e7224 */ /* 0x000fe400078e022e */
[----:B------:R-:W-:-:S04]  /*3230*/  IMAD.HI.U32 R4, R19, R38, RZ ;  /* 0x0000002613047227 */ /* 0x000fc800078e00ff */
[C---:B-1----:R-:W-:Y:S01]  /*3240*/  IMAD.HI.U32 R9, R19.reuse, R30, RZ ;  /* 0x0000001e13097227 */ /* 0x042fe200078e00ff */
[----:B------:R-:W-:Y:S01]  /*3250*/  IADD3 R4, -R4, RZ, RZ ;  /* 0x000000ff04047210 */ /* 0x000fe20007ffe1ff */
[----:B------:R-:W-:Y:S02]  /*3260*/  STL [R1+0x3590], R170 ;  /* 0x003590aa01007387 */ /* 0x000fe40000100800 */
[----:B------:R-:W-:-:S04]  /*3270*/  IMAD.HI.U32 R7, R19, R12, RZ ;  /* 0x0000000c13077227 */ /* 0x000fc800078e00ff */
[----:B------:R-:W-:Y:S01]  /*3280*/  IMAD.HI.U32 R21, R2, R20, RZ ;  /* 0x0000001402157227 */ /* 0x000fe200078e00ff */
[----:B------:R-:W-:Y:S01]  /*3290*/  IADD3 R7, -R7, RZ, RZ ;  /* 0x000000ff07077210 */ /* 0x000fe20007ffe1ff */
[----:B------:R-:W-:Y:S02]  /*32a0*/  STL [R1+0x358c], R168 ;  /* 0x00358ca801007387 */ /* 0x000fe40000100800 */
[----:B------:R-:W-:Y:S01]  /*32b0*/  IMAD R35, R3, R8, R14 ;  /* 0x0000000803237224 */ /* 0x000fe200078e020e */
[----:B------:R-:W-:Y:S01]  /*32c0*/  IABS R14, R174 ;  /* 0x000000ae000e7213 */ /* 0x000fe20000000000 */
[C---:B------:R-:W-:Y:S01]  /*32d0*/  IMAD.HI.U32 R8, R19.reuse, R0, RZ ;  /* 0x0000000013087227 */ /* 0x040fe200078e00ff */
[----:B------:R-:W-:Y:S01]  /*32e0*/  IABS R25, R161 ;  /* 0x000000a100197213 */ /* 0x000fe20000000000 */
[----:B------:R-:W-:Y:S02]  /*32f0*/  STL [R1+0x3588], R166 ;  /* 0x003588a601007387 */ /* 0x000fe40000100800 */
[----:B------:R-:W-:Y:S01]  /*3300*/  IMAD.HI.U32 R6, R19, R42, RZ ;  /* 0x0000002a13067227 */ /* 0x000fe200078e00ff */
[----:B------:R-:W-:Y:S01]  /*3310*/  IABS R24, R159 ;  /* 0x0000009f00187213 */ /* 0x000fe20000000000 */
[----:B------:R-:W-:Y:S02]  /*3320*/  STL [R1+0x3584], R164 ;  /* 0x003584a401007387 */ /* 0x000fe40000100800 */
[----:B------:R-:W-:-:S02]  /*3330*/  IMAD.MOV R8, RZ, RZ, -R8 ;  /* 0x000000ffff087224 */ /* 0x000fc400078e0a08 */
[C---:B------:R-:W-:Y:S01]  /*3340*/  IMAD R41, R3.reuse, R7, R12 ;  /* 0x0000000703297224 */ /* 0x040fe200078e020c */
[----:B------:R-:W-:Y:S01]  /*3350*/  IABS R12, R183 ;  /* 0x000000b7000c7213 */ /* 0x000fe20000000000 */
        /* <DEDUP_REMOVED lines=10> */
[----:B------:R-:W-:Y:S02]  /*3400*/  IMAD.MOV R0, RZ, RZ, -R0 ;  /* 0x000000ffff007224 */ /* 0x000fe400078e0a00 */
[----:B------:R-:W-:Y:S01]  /*3410*/  IMAD.MOV R6, RZ, RZ, -R6 ;  /* 0x000000ffff067224 */ /* 0x000fe200078e0a06 */
[----:B------:R-:W-:Y:S01]  /*3420*/  STL [R1+0x4054], R156 ;  /* 0x0040549c01007387 */ /* 0x000fe20000100800 */
[C---:B------:R-:W-:Y:S02]  /*3430*/  IMAD R29, R3.reuse, R0, R29 ;  /* 0x00000000031d7224 */ /* 0x040fe400078e021d */
[----:B------:R-:W-:Y:S01]  /*3440*/  IMAD.HI.U32 R0, R2, R17, RZ ;  /* 0x0000001102007227 */ /* 0x000fe200078e00ff */
[----:B------:R-:W-:Y:S03]  /*3450*/  STL [R1+0x4060], R155 ;  /* 0x0040609b01007387 */ /* 0x000fe60000100800 */
[----:B------:R-:W-:Y:S01]  /*3460*/  IMAD R37, R3, R6, R12 ;  /* 0x0000000603257224 */ /* 0x000fe200078e020c */
[----:B------:R-:W-:Y:S01]  /*3470*/  IABS R12, R170 ;  /* 0x000000aa000c7213 */ /* 0x000fe20000000000 */
[----:B------:R-:W-:Y:S01]  /*3480*/  IMAD.MOV R0, RZ, RZ, -R0 ;  /* 0x000000ffff007224 */ /* 0x000fe200078e0a00 */
[----:B------:R-:W-:Y:S01]  /*3490*/  STL [R1+0x405c], R154 ;  /* 0x00405c9a01007387 */ /* 0x000fe20000100800 */
[----:B------:R-:W-:-:S04]  /*34a0*/  IMAD.HI.U32 R7, R19, R36, RZ ;  /* 0x0000002413077227 */ /* 0x000fc800078e00ff */
[----:B------:R-:W-:Y:S02]  /*34b0*/  IMAD R17, R18, R0, R17 ;  /* 0x0000000012117224 */ /* 0x000fe400078e0211 */
[----:B------:R-:W-:-:S03]  /*34c0*/  IMAD.HI.U32 R6, R19, R34, RZ ;  /* 0x0000002213067227 */ /* 0x000fc600078e00ff */
[----:B------:R-:W-:Y:S01]  /*34d0*/  ISETP.GT.U32.AND P1, PT, R18, R17, PT ;  /* 0x000000111200720c */ /* 0x000fe20003f24070 */
[----:B------:R-:W-:-:S04]  /*34e0*/  IMAD.HI.U32 R0, R2, R12, RZ ;  /* 0x0000000c02007227 */ /* 0x000fc800078e00ff */
[----:B------:R-:W-:Y:S01]  /*34f0*/  IMAD R38, R3, R4, R38 ;  /* 0x0000000403267224 */ /* 0x000fe200078e0226 */
[----:B------:R-:W-:Y:S01]  /*3500*/  IABS R4, R177 ;  /* 0x000000b100047213 */ /* 0x000fe20000000000 */
[----:B------:R-:W-:Y:S02]  /*3510*/  IMAD.MOV R7, RZ, RZ, -R7 ;  /* 0x000000ffff077224 */ /* 0x000fe400078e0a07 */
[----:B------:R-:W-:Y:S02]  /*3520*/  IMAD.MOV R10, RZ, RZ, -R6 ;  /* 0x000000ffff0a7224 */ /* 0x000fe400078e0a06 */
[----:B------:R-:W-:Y:S02]  /*3530*/  IMAD.MOV R0, RZ, RZ, -R0 ;  /* 0x000000ffff007224 */ /* 0x000fe400078e0a00 */
[----:B------:R-:W-:-:S04]  /*3540*/  IMAD.HI.U32 R6, R19, R32, RZ ;  /* 0x0000002013067227 */ /* 0x000fc800078e00ff */
[----:B------:R-:W-:Y:S01]  /*3550*/  IMAD R36, R3, R7, R36 ;  /* 0x0000000703247224 */ /* 0x000fe200078e0224 */
[----:B------:R-:W-:Y:S01]  /*3560*/  IADD3 R6, -R6, RZ, RZ ;  /* 0x000000ff06067210 */ /* 0x000fe20007ffe1ff */
[----:B------:R-:W-:-:S04]  /*3570*/  IMAD.HI.U32 R7, R19, R4, RZ ;  /* 0x0000000413077227 */ /* 0x000fc800078e00ff */
[----:B------:R-:W-:Y:S02]  /*3580*/  IMAD R12, R18, R0, R12 ;  /* 0x00000000120c7224 */ /* 0x000fe400078e020c */
[----:B------:R-:W-:-:S04]  /*3590*/  IMAD.HI.U32 R0, R2, R8, RZ ;  /* 0x0000000802007227 */ /* 0x000fc800078e00ff */
[----:B------:R-:W-:Y:S02]  /*35a0*/  IMAD.MOV R7, RZ, RZ, -R7 ;  /* 0x000000ffff077224 */ /* 0x000fe400078e0a07 */
[----:B------:R-:W-:Y:S02]  /*35b0*/  IMAD.MOV R0, RZ, RZ, -R0 ;  /* 0x000000ffff007224 */ /* 0x000fe400078e0a00 */
[C---:B------:R-:W-:Y:S02]  /*35c0*/  IMAD R33, R3.reuse, R7, R4 ;  /* 0x0000000703217224 */ /* 0x040fe400078e0204 */
[----:B------:R-:W-:Y:S02]  /*35d0*/  IMAD R32, R3, R6, R32 ;  /* 0x0000000603207224 */ /* 0x000fe400078e0220 */
[----:B------:R-:W-:-:S04]  /*35e0*/  IMAD.HI.U32 R7, R19, R28, RZ ;  /* 0x0000001c13077227 */ /* 0x000fc800078e00ff */
[----:B------:R-:W-:-:S04]  /*35f0*/  IMAD.HI.U32 R6, R19, R27, RZ ;  /* 0x0000001b13067227 */ /* 0x000fc800078e00ff */
[----:B------:R-:W-:Y:S01]  /*3600*/  IMAD R8, R18, R0, R8 ;  /* 0x0000000012087224 */ /* 0x000fe200078e0208 */
[----:B------:R-:W-:Y:S01]  /*3610*/  IABS R0, R151 ;  /* 0x0000009700007213 */ /* 0x000fe20000000000 */
[----:B------:R-:W-:Y:S01]  /*3620*/  IMAD.MOV R7, RZ, RZ, -R7 ;  /* 0x000000ffff077224 */ /* 0x000fe200078e0a07 */
[----:B------:R-:W-:Y:S01]  /*3630*/  IADD3 R6, -R6, RZ, RZ ;  /* 0x000000ff06067210 */ /* 0x000fe20007ffe1ff */
[----:B------:R-:W-:-:S04]  /*3640*/  IMAD.HI.U32 R4, R19, R26, RZ ;  /* 0x0000001a13047227 */ /* 0x000fc800078e00ff */
[----:B------:R-:W-:-:S04]  /*3650*/  IMAD.HI.U32 R23, R2, R0, RZ ;  /* 0x0000000002177227 */ /* 0x000fc800078e00ff */
[----:B------:R-:W-:Y:S02]  /*3660*/  IMAD R28, R3, R7, R28 ;  /* 0x00000007031c7224 */ /* 0x000fe400078e021c */
[----:B------:R-:W-:-:S04]  /*3670*/  IMAD.HI.U32 R7, R2, R16, RZ ;  /* 0x0000001002077227 */ /* 0x000fc800078e00ff */
[----:B------:R-:W-:Y:S01]  /*3680*/  IMAD R27, R3, R6, R27 ;  /* 0x00000006031b7224 */ /* 0x000fe200078e021b */
[----:B------:R-:W-:Y:S01]  /*3690*/  IADD3 R7, -R7, RZ, RZ ;  /* 0x000000ff07077210 */ /* 0x000fe20007ffe1ff */
[----:B------:R-:W-:-:S04]  /*36a0*/  IMAD.HI.U32 R6, R2, R15, RZ ;  /* 0x0000000f02067227 */ /* 0x000fc800078e00ff */
[----:B------:R-:W-:-:S04]  /*36b0*/  IMAD.HI.U32 R5, R2, R14, RZ ;  /* 0x0000000e02057227 */ /* 0x000fc800078e00ff */
[----:B------:R-:W-:Y:S02]  /*36c0*/  IMAD.MOV R23, RZ, RZ, -R23 ;  /* 0x000000ffff177224 */ /* 0x000fe400078e0a17 */
[----:B------:R-:W-:Y:S02]  /*36d0*/  IMAD.MOV R4, RZ, RZ, -R4 ;  /* 0x000000ffff047224 */ /* 0x000fe400078e0a04 */
[----:B------:R-:W-:Y:S02]  /*36e0*/  IMAD.MOV R6, RZ, RZ, -R6 ;  /* 0x000000ffff067224 */ /* 0x000fe400078e0a06 */
[----:B------:R-:W-:Y:S02]  /*36f0*/  IMAD.MOV R5, RZ, RZ, -R5 ;  /* 0x000000ffff057224 */ /* 0x000fe400078e0a05 */
[----:B------:R-:W-:Y:S02]  /*3700*/  IMAD R0, R18, R23, R0 ;  /* 0x0000001712007224 */ /* 0x000fe400078e0200 */
[----:B------:R-:W-:-:S02]  /*3710*/  IMAD R26, R3, R4, R26 ;  /* 0x00000004031a7224 */ /* 0x000fc400078e021a */
[----:B------:R-:W-:Y:S01]  /*3720*/  IMAD.HI.U32 R4, R2, R13, RZ ;  /* 0x0000000d02047227 */ /* 0x000fe200078e00ff */
[----:B------:R-:W-:-:S03]  /*3730*/  ISETP.GT.U32.AND P4, PT, R18, R0, PT ;  /* 0x000000001200720c */ /* 0x000fc60003f84070 */
[----:B------:R-:W-:Y:S01]  /*3740*/  IMAD R16, R18, R7, R16 ;  /* 0x0000000712107224 */ /* 0x000fe200078e0210 */
[----:B------:R-:W-:Y:S01]  /*3750*/  IADD3 R4, -R4, RZ, RZ ;  /* 0x000000ff04047210 */ /* 0x000fe20007ffe1ff */
[C---:B------:R-:W-:Y:S01]  /*3760*/  IMAD R15, R18.reuse, R6, R15 ;  /* 0x00000006120f7224 */ /* 0x040fe200078e020f */
[----:B------:R-:W-:Y:S01]  /*3770*/  IABS R7, R160 ;  /* 0x000000a000077213 */ /* 0x000fe20000000000 */
[C---:B------:R-:W-:Y:S01]  /*3780*/  IMAD R14, R18.reuse, R5, R14 ;  /* 0x00000005120e7224 */ /* 0x040fe200078e020e */
[C---:B------:R-:W-:Y:S01]  /*3790*/  ISETP.GT.U32.AND P3, PT, R18.reuse, R16, PT ;  /* 0x000000101200720c */ /* 0x040fe20003f64070 */
[----:B------:R-:W-:Y:S01]  /*37a0*/  IMAD R34, R3, R10, R34 ;  /* 0x0000000a03227224 */ /* 0x000fe200078e0222 */
[C---:B------:R-:W-:Y:S01]  /*37b0*/  ISETP.GT.U32.AND P0, PT, R18.reuse, R15, PT ;  /* 0x0000000f1200720c */ /* 0x040fe20003f04070 */
[C---:B------:R-:W-:Y:S01]  /*37c0*/  IMAD R13, R18.reuse, R4, R13 ;  /* 0x00000004120d7224 */ /* 0x040fe200078e020d */
[----:B------:R-:W-:Y:S01]  /*37d0*/  ISETP.GT.U32.AND P2, PT, R18, R14, PT ;  /* 0x0000000e1200720c */ /* 0x000fe20003f44070 */
[----:B------:R-:W-:Y:S01]  /*37e0*/  IMAD.MOV R9, RZ, RZ, -R9 ;  /* 0x000000ffff097224 */ /* 0x000fe200078e0a09 */
[----:B------:R-:W-:Y:S01]  /*37f0*/  IABS R10, R166 ;  /* 0x000000a6000a7213 */ /* 0x000fe20000000000 */
[----:B------:R-:W-:Y:S01]  /*3800*/  IMAD.HI.U32 R6, R2, R11, RZ ;  /* 0x0000000b02067227 */ /* 0x000fe200078e00ff */
[----:B------:R-:W-:-:S03]  /*3810*/  @!P4 IADD3 R0, R0, -R18, RZ ;  /* 0x800000120000c210 */ /* 0x000fc60007ffe0ff */
[----:B------:R-:W-:-:S04]  /*3820*/  IMAD.HI.U32 R4, R2, R10, RZ ;  /* 0x0000000a02047227 */ /* 0x000fc800078e00ff */
[----:B------:R-:W-:Y:S01]  /*3830*/  @!P1 IMAD.IADD R17, R17, 0x1, -R18 ;  /* 0x0000000111119824 */ /* 0x000fe200078e0a12 */
[----:B------:R-:W-:Y:S01]  /*3840*/  IADD3 R4, -R4, RZ, RZ ;  /* 0x000000ff04047210 */ /* 0x000fe20007ffe1ff */
[----:B------:R-:W-:Y:S01]  /*3850*/  IMAD R30, R3, R9, R30 ;  /* 0x00000009031e7224 */ /* 0x000fe200078e021e */
[----:B------:R-:W-:Y:S01]  /*3860*/  IABS R9, R164 ;  /* 0x000000a400097213 */ /* 0x000fe20000000000 */
[----:B------:R-:W-:Y:S01]  /*3870*/  IMAD.MOV R6, RZ, RZ, -R6 ;  /* 0x000000ffff067224 */ /* 0x000fe200078e0a06 */
[----:B------:R-:W-:Y:S01]  /*3880*/  ISETP.GT.U32.AND P5, PT, R18, R0, PT ;  /* 0x000000001200720c */ /* 0x000fe20003fa4070 */
[--C-:B------:R-:W-:Y:S01]  /*3890*/  @!P3 IMAD.IADD R16, R16, 0x1, -R18.reuse ;  /* 0x000000011010b824 */ /* 0x100fe200078e0a12 */
[----:B------:R-:W-:Y:S01]  /*38a0*/  @!P0 IADD3 R15, R15, -R18, RZ ;  /* 0x800000120f0f8210 */ /* 0x000fe20007ffe0ff */
[----:B------:R-:W-:Y:S01]  /*38b0*/  @!P2 IMAD.IADD R14, R14, 0x1, -R18 ;  /* 0x000000010e0ea824 */ /* 0x000fe200078e0a12 */
[----:B------:R-:W-:Y:S01]  /*38c0*/  ISETP.GT.U32.AND P1, PT, R3, R145, PT ;  /* 0x000000910300720c */ /* 0x000fe20003f24070 */
[C---:B------:R-:W-:Y:S01]  /*38d0*/  IMAD R11, R18.reuse, R6, R11 ;  /* 0x00000006120b7224 */ /* 0x040fe200078e020b */
[C---:B------:R-:W-:Y:S01]  /*38e0*/  ISETP.GT.U32.AND P6, PT, R18.reuse, R17, PT ;  /* 0x000000111200720c */ /* 0x040fe20003fc4070 */
[----:B------:R-:W-:Y:S01]  /*38f0*/  IMAD R10, R18, R4, R10 ;  /* 0x00000004120a7224 */ /* 0x000fe200078e020a */
[----:B------:R-:W-:Y:S01]  /*3900*/  IABS R6, R158 ;  /* 0x0000009e00067213 */ /* 0x000fe20000000000 */
[----:B------:R-:W-:Y:S01]  /*3910*/  IMAD.HI.U32 R4, R2, R7, RZ ;  /* 0x0000000702047227 */ /* 0x000fe200078e00ff */
[----:B------:R-:W-:-:S02]  /*3920*/  ISETP.GT.U32.AND P3, PT, R18, R15, PT ;  /* 0x0000000f1200720c */ /* 0x000fc40003f64070 */
[----:B------:R-:W-:Y:S01]  /*3930*/  ISETP.GT.U32.AND P0, PT, R18, R16, PT ;  /* 0x000000101200720c */ /* 0x000fe20003f04070 */
[----:B------:R-:W-:Y:S01]  /*3940*/  IMAD.HI.U32 R5, R2, R9, RZ ;  /* 0x0000000902057227 */ /* 0x000fe200078e00ff */
[C---:B------:R-:W-:Y:S02]  /*3950*/  ISETP.GT.U32.AND P4, PT, R18.reuse, R14, PT ;  /* 0x0000000e1200720c */ /* 0x040fe40003f84070 */
[----:B------:R-:W-:Y:S01]  /*3960*/  ISETP.GT.U32.AND P2, PT, R18, R13, PT ;  /* 0x0000000d1200720c */ /* 0x000fe20003f44070 */
[----:B------:R-:W-:Y:S01]  /*3970*/  IMAD.MOV R5, RZ, RZ, -R5 ;  /* 0x000000ffff057224 */ /* 0x000fe200078e0a05 */
[----:B------:R-:W-:Y:S01]  /*3980*/  IADD3 R4, -R4, RZ, RZ ;  /* 0x000000ff04047210 */ /* 0x000fe20007ffe1ff */
[----:B------:R-:W-:Y:S01]  /*3990*/  IMAD.HI.U32 R22, R2, R6, RZ ;  /* 0x0000000602167227 */ /* 0x000fe200078e00ff */
[----:B------:R-:W-:Y:S02]  /*39a0*/  @!P5 IADD3 R0, R0, -R18, RZ ;  /* 0x800000120000d210 */ /* 0x000fe40007ffe0ff */
[C---:B------:R-:W-:Y:S01]  /*39b0*/  ISETP.GT.U32.AND P5, PT, R18.reuse, R11, PT ;  /* 0x0000000b1200720c */ /* 0x040fe20003fa4070 */
[----:B------:R-:W-:Y:S01]  /*39c0*/  IMAD R9, R18, R5, R9 ;  /* 0x0000000512097224 */ /* 0x000fe200078e0209 */
[----:B------:R-:W-:Y:S01]  /*39d0*/  IABS R5, R155 ;  /* 0x0000009b00057213 */ /* 0x000fe20000000000 */
[----:B------:R-:W-:-:S02]  /*39e0*/  IMAD.MOV R22, RZ, RZ, -R22 ;  /* 0x000000ffff167224 */ /* 0x000fc400078e0a16 */
[C---:B------:R-:W-:Y:S02]  /*39f0*/  IMAD R7, R18.reuse, R4, R7 ;  /* 0x0000000412077224 */ /* 0x040fe400078e0207 */
[----:B------:R-:W-:Y:S01]  /*3a00*/  @!P1 IMAD.IADD R145, R145, 0x1, -R3 ;  /* 0x0000000191919824 */ /* 0x000fe200078e0a03 */
[C---:B------:R-:W-:Y:S01]  /*3a10*/  ISETP.GT.U32.AND P1, PT, R18.reuse, R12, PT ;  /* 0x0000000c1200720c */ /* 0x040fe20003f24070 */
[----:B------:R-:W-:Y:S01]  /*3a20*/  @!P6 IMAD.IADD R17, R17, 0x1, -R18 ;  /* 0x000000011111e824 */ /* 0x000fe200078e0a12 */
[C---:B------:R-:W-:Y:S01]  /*3a30*/  ISETP.GT.U32.AND P6, PT, R18.reuse, R10, PT ;  /* 0x0000000a1200720c */ /* 0x040fe20003fc4070 */
[----:B------:R-:W-:Y:S01]  /*3a40*/  IMAD R6, R18, R22, R6 ;  /* 0x0000001612067224 */ /* 0x000fe200078e0206 */
[----:B------:R-:W-:Y:S01]  /*3a50*/  @!P3 IADD3 R15, R15, -R18, RZ ;  /* 0x800000120f0fb210 */ /* 0x000fe20007ffe0ff */
[--C-:B------:R-:W-:Y:S01]  /*3a60*/  @!P0 IMAD.IADD R16, R16, 0x1, -R18.reuse ;  /* 0x0000000110108824 */ /* 0x100fe200078e0a12 */
[----:B------:R-:W-:Y:S01]  /*3a70*/  IABS R4, R154 ;  /* 0x0000009a00047213 */ /* 0x000fe20000000000 */
[----:B------:R-:W-:Y:S01]  /*3a80*/  @!P4 IMAD.IADD R14, R14, 0x1, -R18 ;  /* 0x000000010e0ec824 */ /* 0x000fe200078e0a12 */
[----:B------:R-:W-:Y:S01]  /*3a90*/  IADD3 R22, -R21, RZ, RZ ;  /* 0x000000ff15167210 */ /* 0x000fe20007ffe1ff */
[----:B------:R-:W-:Y:S01]  /*3aa0*/  IMAD.HI.U32 R21, R2, R5, RZ ;  /* 0x0000000502157227 */ /* 0x000fe200078e00ff */
[----:B------:R-:W-:-:S02]  /*3ab0*/  ISETP.GT.U32.AND P3, PT, R18, R8, PT ;  /* 0x000000081200720c */ /* 0x000fc40003f64070 */
[C---:B------:R-:W-:Y:S01]  /*3ac0*/  ISETP.GT.U32.AND P0, PT, R18.reuse, R9, PT ;  /* 0x000000091200720c */ /* 0x040fe20003f04070 */
[----:B------:R-:W-:Y:S01]  /*3ad0*/  @!P2 IMAD.IADD R13, R13, 0x1, -R18 ;  /* 0x000000010d0da824 */ /* 0x000fe200078e0a12 */
[----:B------:R-:W-:Y:S01]  /*3ae0*/  ISETP.GT.U32.AND P4, PT, R18, R7, PT ;  /* 0x000000071200720c */ /* 0x000fe20003f84070 */
[----:B------:R-:W-:Y:S01]  /*3af0*/  IMAD.HI.U32 R23, R2, R4, RZ ;  /* 0x0000000402177227 */ /* 0x000fe200078e00ff */
[----:B------:R-:W-:-:S03]  /*3b00*/  ISETP.GT.U32.AND P2, PT, R18, R6, PT ;  /* 0x000000061200720c */ /* 0x000fc60003f44070 */
[----:B------:R-:W-:Y:S02]  /*3b10*/  IMAD.MOV R21, RZ, RZ, -R21 ;  /* 0x000000ffff157224 */ /* 0x000fe400078e0a15 */
[----:B------:R-:W-:Y:S01]  /*3b20*/  IMAD R2, R18, R22, R20 ;  /* 0x0000001612027224 */ /* 0x000fe200078e0214 */
[----:B------:R-:W-:Y:S01]  /*3b30*/  @!P1 IADD3 R12, R12, -R18, RZ ;  /* 0x800000120c0c9210 */ /* 0x000fe20007ffe0ff */
[----:B------:R-:W-:Y:S01]  /*3b40*/  IMAD.MOV R23, RZ, RZ, -R23 ;  /* 0x000000ffff177224 */ /* 0x000fe200078e0a17 */
[----:B------:R-:W-:Y:S01]  /*3b50*/  IADD3 R157, R149, 0x7a, RZ ;  /* 0x0000007a959d7810 */ /* 0x000fe20007ffe0ff */
[C---:B------:R-:W-:Y:S02]  /*3b60*/  IMAD R5, R18.reuse, R21, R5 ;  /* 0x0000001512057224 */ /* 0x040fe400078e0205 */
[--C-:B------:R-:W-:Y:S01]  /*3b70*/  @!P5 IMAD.IADD R11, R11, 0x1, -R18.reuse ;  /* 0x000000010b0bd824 */ /* 0x100fe200078e0a12 */
[----:B------:R-:W-:Y:S01]  /*3b80*/  ISETP.GT.U32.AND P1, PT, R18, R2, PT ;  /* 0x000000021200720c */ /* 0x000fe20003f24070 */
[----:B------:R-:W-:Y:S01]  /*3b90*/  @!P6 IMAD.IADD R10, R10, 0x1, -R18 ;  /* 0x000000010a0ae824 */ /* 0x000fe200078e0a12 */
[C---:B------:R-:W-:Y:S01]  /*3ba0*/  ISETP.GT.U32.AND P5, PT, R18.reuse, R5, PT ;  /* 0x000000051200720c */ /* 0x040fe20003fa4070 */
[----:B------:R-:W-:Y:S01]  /*3bb0*/  IMAD R4, R18, R23, R4 ;  /* 0x0000001712047224 */ /* 0x000fe200078e0204 */
[----:B------:R-:W-:Y:S01]  /*3bc0*/  @!P0 IADD3 R9, R9, -R18, RZ ;  /* 0x8000001209098210 */ /* 0x000fe20007ffe0ff */
[--C-:B------:R-:W-:Y:S01]  /*3bd0*/  @!P3 IMAD.IADD R8, R8, 0x1, -R18.reuse ;  /* 0x000000010808b824 */ /* 0x100fe200078e0a12 */
[C---:B------:R-:W-:Y:S01]  /*3be0*/  ISETP.GT.U32.AND P3, PT, R18.reuse, R11, PT ;  /* 0x0000000b1200720c */ /* 0x040fe20003f64070 */
[----:B------:R-:W-:Y:S01]  /*3bf0*/  @!P4 IMAD.IADD R7, R7, 0x1, -R18 ;  /* 0x000000010707c824 */ /* 0x000fe200078e0a12 */
[----:B------:R-:W-:-:S02]  /*3c00*/  ISETP.GT.U32.AND P6, PT, R18, R13, PT ;  /* 0x0000000d1200720c */ /* 0x000fc40003fc4070 */
[----:B------:R-:W-:Y:S01]  /*3c10*/  @!P2 IADD3 R6, R6, -R18, RZ ;  /* 0x800000120606a210 */ /* 0x000fe20007ffe0ff */
[----:B------:R-:W-:Y:S01]  /*3c20*/  IMAD.HI.U32 R21, R19, R25, RZ ;  /* 0x0000001913157227 */ /* 0x000fe200078e00ff */
[C---:B------:R-:W-:Y:S01]  /*3c30*/  ISETP.GT.U32.AND P0, PT, R18.reuse, R12, PT ;  /* 0x0000000c1200720c */ /* 0x040fe20003f04070 */
[----:B------:R-:W4:Y:S01]  /*3c40*/  LDL R22, [R1+0x5d44] ;  /* 0x005d440001167983 */ /* 0x000f220000100800 */
[C---:B------:R-:W-:Y:S02]  /*3c50*/  ISETP.GT.U32.AND P4, PT, R18.reuse, R10, PT ;  /* 0x0000000a1200720c */ /* 0x040fe40003f84070 */
[----:B------:R-:W-:Y:S01]  /*3c60*/  ISETP.GT.U32.AND P2, PT, R18, R4, PT ;  /* 0x000000041200720c */ /* 0x000fe20003f44070 */
[--C-:B------:R-:W-:Y:S01]  /*3c70*/  @!P1 IMAD.IADD R2, R2, 0x1, -R18.reuse ;  /* 0x0000000102029824 */ /* 0x100fe200078e0a12 */
[----:B------:R-:W2:Y:S01]  /*3c80*/  LDL R23, [R1+0x5d38] ;  /* 0x005d380001177983 */ /* 0x000ea20000100800 */
[--C-:B------:R-:W-:Y:S01]  /*3c90*/  @!P5 IMAD.IADD R5, R5, 0x1, -R18.reuse ;  /* 0x000000010505d824 */ /* 0x100fe200078e0a12 */
[C---:B------:R-:W-:Y:S01]  /*3ca0*/  ISETP.GT.U32.AND P5, PT, R18.reuse, R6, PT ;  /* 0x000000061200720c */ /* 0x040fe20003fa4070 */
[--C-:B------:R-:W-:Y:S01]  /*3cb0*/  @!P3 IMAD.IADD R11, R11, 0x1, -R18.reuse ;  /* 0x000000010b0bb824 */ /* 0x100fe200078e0a12 */
[----:B------:R-:W-:Y:S01]  /*3cc0*/  @!P6 IADD3 R13, R13, -R18, RZ ;  /* 0x800000120d0de210 */ /* 0x000fe20007ffe0ff */
[----:B------:R-:W-:Y:S01]  /*3cd0*/  IMAD.HI.U32 R20, R19, R24, RZ ;  /* 0x0000001813147227 */ /* 0x000fe200078e00ff */
[----:B------:R-:W-:Y:S01]  /*3ce0*/  ISETP.GT.U32.AND P3, PT, R18, R7, PT ;  /* 0x000000071200720c */ /* 0x000fe20003f64070 */
[----:B------:R-:W-:Y:S01]  /*3cf0*/  STL [R1+0x5f1c], R161 ;  /* 0x005f1ca101007387 */ /* 0x000fe20000100800 */
[----:B------:R-:W-:Y:S01]  /*3d00*/  ISETP.GT.U32.AND P1, PT, R3, R146, PT ;  /* 0x000000920300720c */ /* 0x000fe20003f24070 */
[--C-:B------:R-:W-:Y:S01]  /*3d10*/  @!P0 IMAD.IADD R12, R12, 0x1, -R18.reuse ;  /* 0x000000010c0c8824 */ /* 0x100fe200078e0a12 */
[----:B------:R-:W-:Y:S01]  /*3d20*/  @!P4 IADD3 R10, R10, -R18, RZ ;  /* 0x800000120a0ac210 */ /* 0x000fe20007ffe0ff */
[--C-:B------:R-:W-:Y:S01]  /*3d30*/  @!P2 IMAD.IADD R4, R4, 0x1, -R18.reuse ;  /* 0x000000010404a824 */ /* 0x100fe200078e0a12 */
[C---:B------:R-:W-:Y:S01]  /*3d40*/  ISETP.GT.U32.AND P6, PT, R18.reuse, R9, PT ;  /* 0x000000091200720c */ /* 0x040fe20003fc4070 */
[----:B------:R-:W-:Y:S01]  /*3d50*/  IMAD.MOV R21, RZ, RZ, -R21 ;  /* 0x000000ffff157224 */ /* 0x000fe200078e0a15 */
[----:B------:R-:W-:Y:S01]  /*3d60*/  ISETP.GT.U32.AND P0, PT, R18, R8, PT ;  /* 0x000000081200720c */ /* 0x000fe20003f04070 */
[----:B------:R-:W-:Y:S01]  /*3d70*/  @!P5 IMAD.IADD R6, R6, 0x1, -R18 ;  /* 0x000000010606d824 */ /* 0x000fe200078e0a12 */
[C---:B------:R-:W-:Y:S01]  /*3d80*/  ISETP.GT.U32.AND P4, PT, R18.reuse, R2, PT ;  /* 0x000000021200720c */ /* 0x040fe20003f84070 */
[----:B------:R-:W-:Y:S01]  /*3d90*/  IMAD.MOV R20, RZ, RZ, -R20 ;  /* 0x000000ffff147224 */ /* 0x000fe200078e0a14 */
[----:B------:R-:W-:Y:S01]  /*3da0*/  ISETP.GT.U32.AND P2, PT, R18, R5, PT ;  /* 0x000000051200720c */ /* 0x000fe20003f44070 */
[----:B------:R-:W-:Y:S01]  /*3db0*/  STL [R1+0x5f18], R159 ;  /* 0x005f189f01007387 */ /* 0x000fe20000100800 */
[----:B------:R-:W-:Y:S01]  /*3dc0*/  @!P3 IADD3 R7, R7, -R18, RZ ;  /* 0x800000120707b210 */ /* 0x000fe20007ffe0ff */
[----:B------:R-:W-:Y:S01]  /*3dd0*/  IMAD R25, R3, R21, R25 ;  /* 0x0000001503197224 */ /* 0x000fe200078e0219 */
[----:B------:R-:W-:-:S02]  /*3de0*/  @!P1 IADD3 R146, R146, -R3, RZ ;  /* 0x8000000392929210 */ /* 0x000fc40007ffe0ff */
[----:B------:R-:W-:Y:S01]  /*3df0*/  ISETP.GT.U32.AND P5, PT, R3, R142, PT ;  /* 0x0000008e0300720c */ /* 0x000fe20003fa4070 */
[--C-:B------:R-:W-:Y:S01]  /*3e00*/  @!P6 IMAD.IADD R9, R9, 0x1, -R18.reuse ;  /* 0x000000010909e824 */ /* 0x100fe200078e0a12 */
[C---:B------:R-:W-:Y:S01]  /*3e10*/  ISETP.GT.U32.AND P3, PT, R3.reuse, R143, PT ;  /* 0x0000008f0300720c */ /* 0x040fe20003f64070 */
[--C-:B------:R-:W-:Y:S01]  /*3e20*/  @!P0 IMAD.IADD R8, R8, 0x1, -R18.reuse ;  /* 0x0000000108088824 */ /* 0x100fe200078e0a12 */
[C---:B------:R-:W-:Y:S01]  /*3e30*/  ISETP.GT.U32.AND P0, PT, R3.reuse, R144, PT ;  /* 0x000000900300720c */ /* 0x040fe20003f04070 */
[----:B------:R-:W-:Y:S01]  /*3e40*/  @!P4 IMAD.IADD R2, R2, 0x1, -R18 ;  /* 0x000000010202c824 */ /* 0x000fe200078e0a12 */
[C---:B------:R-:W-:Y:S01]  /*3e50*/  ISETP.GT.U32.AND P6, PT, R3.reuse, R141, PT ;  /* 0x0000008d0300720c */ /* 0x040fe20003fc4070 */
[C---:B------:R-:W-:Y:S01]  /*3e60*/  IMAD R24, R3.reuse, R20, R24 ;  /* 0x0000001403187224 */ /* 0x040fe200078e0218 */
[----:B------:R-:W-:Y:S01]  /*3e70*/  ISETP.GT.U32.AND P4, PT, R3, R140, PT ;  /* 0x0000008c0300720c */ /* 0x000fe20003f84070 */
[----:B------:R-:W2:Y:S01]  /*3e80*/  LDL R21, [R1+0x5d40] ;  /* 0x005d400001157983 */ /* 0x000ea20000100800 */
[----:B------:R-:W-:-:S02]  /*3e90*/  @!P2 IADD3 R5, R5, -R18, RZ ;  /* 0x800000120505a210 */ /* 0x000fc40007ffe0ff */
[----:B------:R-:W-:Y:S01]  /*3ea0*/  ISETP.GT.U32.AND P1, PT, R18, R4, PT ;  /* 0x000000041200720c */ /* 0x000fe20003f24070 */
[--C-:B------:R-:W-:Y:S01]  /*3eb0*/  @!P5 IMAD.IADD R142, R142, 0x1, -R3.reuse ;  /* 0x000000018e8ed824 */ /* 0x100fe200078e0a03 */
[----:B------:R-:W-:Y:S01]  /*3ec0*/  ISETP.GT.U32.AND P2, PT, R3, R146, PT ;  /* 0x000000920300720c */ /* 0x000fe20003f44070 */
[--C-:B------:R-:W-:Y:S01]  /*3ed0*/  @!P3 IMAD.IADD R143, R143, 0x1, -R3.reuse ;  /* 0x000000018f8fb824 */ /* 0x100fe200078e0a03 */
[----:B------:R-:W2:Y:S01]  /*3ee0*/  LDL R20, [R1+0x5694] ;  /* 0x0056940001147983 */ /* 0x000ea20000100800 */
[-C--:B------:R-:W-:Y:S02]  /*3ef0*/  @!P0 IADD3 R144, R144, -R3.reuse, RZ ;  /* 0x8000000390908210 */ /* 0x080fe40007ffe0ff */
[----:B------:R-:W-:Y:S02]  /*3f00*/  @!P6 IADD3 R141, R141, -R3, RZ ;  /* 0x800000038d8de210 */ /* 0x000fe40007ffe0ff */
[----:B------:R-:W-:Y:S01]  /*3f10*/  @!P4 IMAD.IADD R140, R140, 0x1, -R3 ;  /* 0x000000018c8cc824 */ /* 0x000fe200078e0a03 */
[----:B------:R-:W-:-:S02]  /*3f20*/  ISETP.GE.AND P0, PT, R149, RZ, PT ;  /* 0x000000ff9500720c */ /* 0x000fc40003f06270 */
[C---:B------:R-:W-:Y:S01]  /*3f30*/  ISETP.GT.U32.AND P3, PT, R3.reuse, R144, PT ;  /* 0x000000900300720c */ /* 0x040fe20003f64070 */
[----:B------:R-:W-:Y:S01]  /*3f40*/  @!P1 IMAD.IADD R4, R4, 0x1, -R18 ;  /* 0x0000000104049824 */ /* 0x000fe200078e0a12 */
[C---:B------:R-:W-:Y:S01]  /*3f50*/  ISETP.GT.U32.AND P1, PT, R3.reuse, R145, PT ;  /* 0x000000910300720c */ /* 0x040fe20003f24070 */
[--C-:B------:R-:W-:Y:S01]  /*3f60*/  @!P2 IMAD.IADD R146, R146, 0x1, -R3.reuse ;  /* 0x000000019292a824 */ /* 0x100fe200078e0a03 */
[C---:B------:R-:W-:Y:S01]  /*3f70*/  ISETP.GT.U32.AND P4, PT, R3.reuse, R143, PT ;  /* 0x0000008f0300720c */ /* 0x040fe20003f84070 */
[----:B------:R-:W2:Y:S01]  /*3f80*/  LDL R18, [R1+0x5d3c] ;  /* 0x005d3c0001127983 */ /* 0x000ea20000100800 */
[C---:B------:R-:W-:Y:S02]  /*3f90*/  ISETP.GT.U32.AND P6, PT, R3.reuse, R142, PT ;  /* 0x0000008e0300720c */ /* 0x040fe40003fc4070 */
[C---:B------:R-:W-:Y:S02]  /*3fa0*/  ISETP.GT.U32.AND P2, PT, R3.reuse, R141, PT ;  /* 0x0000008d0300720c */ /* 0x040fe40003f44070 */
[C---:B------:R-:W-:Y:S01]  /*3fb0*/  ISETP.GT.U32.AND P5, PT, R3.reuse, R140, PT ;  /* 0x0000008c0300720c */ /* 0x040fe20003fa4070 */
[----:B------:R-:W-:Y:S01]  /*3fc0*/  @!P0 IMAD.MOV R146, RZ, RZ, -R146 ;  /* 0x000000ffff928224 */ /* 0x000fe200078e0a92 */
[----:B------:R-:W-:Y:S01]  /*3fd0*/  ISETP.GT.U32.AND P0, PT, R3, R138, PT ;  /* 0x0000008a0300720c */ /* 0x000fe20003f04070 */
[----:B------:R-:W-:Y:S01]  /*3fe0*/  @!P3 IMAD.IADD R144, R144, 0x1, -R3 ;  /* 0x000000019090b824 */ /* 0x000fe200078e0a03 */
[----:B------:R-:W-:Y:S01]  /*3ff0*/  STL [R1+0x5f14], R157 ;  /* 0x005f149d01007387 */ /* 0x000fe20000100800 */
[----:B------:R-:W-:-:S02]  /*4000*/  @!P1 IADD3 R145, R145, -R3, RZ ;  /* 0x8000000391919210 */ /* 0x000fc40007ffe0ff */
[----:B------:R-:W-:Y:S02]  /*4010*/  @!P4 IADD3 R143, R143, -R3, RZ ;  /* 0x800000038f8fc210 */ /* 0x000fe40007ffe0ff */
[--C-:B------:R-:W-:Y:S01]  /*4020*/  @!P6 IMAD.IADD R142, R142, 0x1, -R3.reuse ;  /* 0x000000018e8ee824 */ /* 0x100fe200078e0a03 */
[----:B------:R-:W-:Y:S01]  /*4030*/  ISETP.GT.U32.AND P1, PT, R3, R139, PT ;  /* 0x0000008b0300720c */ /* 0x000fe20003f24070 */
[----:B------:R-:W-:Y:S01]  /*4040*/  @!P2 IMAD.IADD R141, R141, 0x1, -R3 ;  /* 0x000000018d8da824 */ /* 0x000fe200078e0a03 */
[C---:B------:R-:W-:Y:S02]  /*4050*/  ISETP.GT.U32.AND P3, PT, R3.reuse, R137, PT ;  /* 0x000000890300720c */ /* 0x040fe40003f64070 */
[C---:B------:R-:W-:Y:S02]  /*4060*/  ISETP.GT.U32.AND P4, PT, R3.reuse, R136, PT ;  /* 0x000000880300720c */ /* 0x040fe40003f84070 */
[C---:B------:R-:W-:Y:S02]  /*4070*/  ISETP.GT.U32.AND P6, PT, R3.reuse, R135, PT ;  /* 0x000000870300720c */ /* 0x040fe40003fc4070 */
[----:B------:R-:W-:-:S02]  /*4080*/  ISETP.GT.U32.AND P2, PT, R3, R134, PT ;  /* 0x000000860300720c */ /* 0x000fc40003f44070 */
[----:B------:R-:W-:Y:S02]  /*4090*/  @!P5 IADD3 R140, R140, -R3, RZ ;  /* 0x800000038c8cd210 */ /* 0x000fe40007ffe0ff */
[----:B------:R-:W2:Y:S02]  /*40a0*/  LDL R3, [R1+0x5f28] ;  /* 0x005f280001037983 */ /* 0x000ea40000100800 */
[----:B--2---:R-:W-:Y:S02]  /*40b0*/  ISETP.GE.AND P5, PT, R3, RZ, PT ;  /* 0x000000ff0300720c */ /* 0x004fe40003fa6270 */
[----:B------:R-:W-:-:S04]  /*40c0*/  IABS R3, c[0x0][0x17c] ;  /* 0x00005f0000037a13 */ /* 0x000fc80000000000 */
[-C--:B------:R-:W-:Y:S01]  /*40d0*/  @!P3 IADD3 R137, R137, -R3.reuse, RZ ;  /* 0x800000038989b210 */ /* 0x080fe20007ffe0ff */
[--C-:B------:R-:W-:Y:S01]  /*40e0*/  @!P1 IMAD.IADD R139, R139, 0x1, -R3.reuse ;  /* 0x000000018b8b9824 */ /* 0x100fe200078e0a03 */
[----:B------:R-:W-:Y:S01]  /*40f0*/  ISETP.GE.AND P1, PT, R20, RZ, PT ;  /* 0x000000ff1400720c */ /* 0x000fe20003f26270 */
[--C-:B------:R-:W-:Y:S01]  /*4100*/  @!P0 IMAD.IADD R138, R138, 0x1, -R3.reuse ;  /* 0x000000018a8a8824 */ /* 0x100fe200078e0a03 */
[----:B------:R-:W-:Y:S01]  /*4110*/  ISETP.GE.AND P0, PT, R23, RZ, PT ;  /* 0x000000ff1700720c */ /* 0x000fe20003f06270 */
[--C-:B------:R-:W-:Y:S01]  /*4120*/  @!P4 IMAD.IADD R136, R136, 0x1, -R3.reuse ;  /* 0x000000018888c824 */ /* 0x100fe200078e0a03 */
[----:B------:R-:W-:Y:S01]  /*4130*/  ISETP.GE.AND P3, PT, R18, RZ, PT ;  /* 0x000000ff1200720c */ /* 0x000fe20003f66270 */
[----:B------:R-:W-:Y:S01]  /*4140*/  @!P6 IMAD.IADD R135, R135, 0x1, -R3 ;  /* 0x000000018787e824 */ /* 0x000fe200078e0a03 */
[----:B------:R-:W-:Y:S01]  /*4150*/  ISETP.GE.AND P4, PT, R21, RZ, PT ;  /* 0x000000ff1500720c */ /* 0x000fe20003f86270 */
[----:B------:R-:W-:Y:S01]  /*4160*/  @!P5 IMAD.MOV R145, RZ, RZ, -R145 ;  /* 0x000000ffff91d224 */ /* 0x000fe200078e0a91 */
[----:B------:R-:W-:Y:S01]  /*4170*/  @!P2 IADD3 R134, R134, -R3, RZ ;  /* 0x800000038686a210 */ /* 0x000fe20007ffe0ff */
[----:B------:R-:W2:Y:S01]  /*4180*/  LDL R23, [R1+0x5d48] ;  /* 0x005d480001177983 */ /* 0x000ea20000100800 */
[----:B----4-:R-:W-:-:S03]  /*4190*/  ISETP.GE.AND P6, PT, R22, RZ, PT ;  /* 0x000000ff1600720c */ /* 0x010fc60003fc6270 */
[----:B------:R-:W-:Y:S01]  /*41a0*/  @!P1 IMAD.MOV R144, RZ, RZ, -R144 ;  /* 0x000000ffff909224 */ /* 0x000fe200078e0a90 */
[----:B------:R-:W-:Y:S01]  /*41b0*/  ISETP.GT.U32.AND P1, PT, R3, R138, PT ;  /* 0x0000008a0300720c */ /* 0x000fe20003f24070 */
[----:B------:R-:W4:Y:S01]  /*41c0*/  LDL R20, [R1+0x5d50] ;  /* 0x005d500001147983 */ /* 0x000f220000100800 */
[----:B------:R-:W-:Y:S01]  /*41d0*/  @!P0 IADD3 R143, -R143, RZ, RZ ;  /* 0x000000ff8f8f8210 */ /* 0x000fe20007ffe1ff */
[----:B------:R-:W-:Y:S01]  /*41e0*/  @!P3 IMAD.MOV R142, RZ, RZ, -R142 ;  /* 0x000000ffff8eb224 */ /* 0x000fe200078e0a8e */
[C---:B------:R-:W-:Y:S01]  /*41f0*/  ISETP.GT.U32.AND P0, PT, R3.reuse, R137, PT ;  /* 0x000000890300720c */ /* 0x040fe20003f04070 */
[----:B------:R-:W-:Y:S01]  /*4200*/  @!P4 IMAD.MOV R141, RZ, RZ, -R141 ;  /* 0x000000ffff8dc224 */ /* 0x000fe200078e0a8d */
[C---:B------:R-:W-:Y:S01]  /*4210*/  ISETP.GT.U32.AND P3, PT, R3.reuse, R136, PT ;  /* 0x000000880300720c */ /* 0x040fe20003f64070 */
[----:B------:R-:W3:Y:S01]  /*4220*/  LDL R18, [R1+0x5d54] ;  /* 0x005d540001127983 */ /* 0x000ee20000100800 */
[C---:B------:R-:W-:Y:S02]  /*4230*/  ISETP.GT.U32.AND P4, PT, R3.reuse, R135, PT ;  /* 0x000000870300720c */ /* 0x040fe40003f84070 */
[C---:B------:R-:W-:Y:S01]  /*4240*/  ISETP.GT.U32.AND P2, PT, R3.reuse, R139, PT ;  /* 0x0000008b0300720c */ /* 0x040fe20003f44070 */
[----:B------:R-:W3:Y:S01]  /*4250*/  LDL R21, [R1+0x5d58] ;  /* 0x005d580001157983 */ /* 0x000ee20000100800 */
[C---:B------:R-:W-:Y:S01]  /*4260*/  ISETP.GT.U32.AND P5, PT, R3.reuse, R134, PT ;  /* 0x000000860300720c */ /* 0x040fe20003fa4070 */
[----:B------:R-:W-:Y:S01]  /*4270*/  @!P1 IMAD.IADD R138, R138, 0x1, -R3 ;  /* 0x000000018a8a9824 */ /* 0x000fe200078e0a03 */
[----:B------:R-:W-:Y:S01]  /*4280*/  @!P6 IADD3 R140, -R140, RZ, RZ ;  /* 0x000000ff8c8ce210 */ /* 0x000fe20007ffe1ff */
[----:B------:R-:W3:Y:S01]  /*4290*/  LDL R22, [R1+0x5d5c] ;  /* 0x005d5c0001167983 */ /* 0x000ee20000100800 */
[----:B------:R-:W-:-:S02]  /*42a0*/  ISETP.GT.U32.AND P6, PT, R3, R133, PT ;  /* 0x000000850300720c */ /* 0x000fc40003fc4070 */
[----:B------:R-:W-:Y:S01]  /*42b0*/  @!P0 IADD3 R137, R137, -R3, RZ ;  /* 0x8000000389898210 */ /* 0x000fe20007ffe0ff */
[--C-:B------:R-:W-:Y:S01]  /*42c0*/  @!P3 IMAD.IADD R136, R136, 0x1, -R3.reuse ;  /* 0x000000018888b824 */ /* 0x100fe200078e0a03 */
[----:B------:R-:W-:Y:S01]  /*42d0*/  ISETP.GT.U32.AND P1, PT, R3, R132, PT ;  /* 0x000000840300720c */ /* 0x000fe20003f24070 */
[--C-:B------:R-:W-:Y:S01]  /*42e0*/  @!P4 IMAD.IADD R135, R135, 0x1, -R3.reuse ;  /* 0x000000018787c824 */ /* 0x100fe200078e0a03 */
[----:B------:R-:W-:Y:S01]  /*42f0*/  ISETP.GT.U32.AND P0, PT, R3, R131, PT ;  /* 0x000000830300720c */ /* 0x000fe20003f04070 */
[----:B------:R-:W-:Y:S01]  /*4300*/  @!P2 IMAD.IADD R139, R139, 0x1, -R3 ;  /* 0x000000018b8ba824 */ /* 0x000fe200078e0a03 */
[C---:B------:R-:W-:Y:S02]  /*4310*/  ISETP.GT.U32.AND P3, PT, R3.reuse, R130, PT ;  /* 0x000000820300720c */ /* 0x040fe40003f64070 */
[----:B------:R-:W-:Y:S02]  /*4320*/  ISETP.GT.U32.AND P4, PT, R3, R129, PT ;  /* 0x000000810300720c */ /* 0x000fe40003f84070 */
[----:B------:R-:W-:-:S02]  /*4330*/  @!P5 IADD3 R134, R134, -R3, RZ ;  /* 0x800000038686d210 */ /* 0x000fc40007ffe0ff */
[----:B------:R-:W3:Y:S01]  /*4340*/  LDL R3, [R1+0x5d4c] ;  /* 0x005d4c0001037983 */ /* 0x000ee20000100800 */
[----:B--2---:R-:W-:Y:S02]  /*4350*/  ISETP.GE.AND P2, PT, R23, RZ, PT ;  /* 0x000000ff1700720c */ /* 0x004fe40003f46270 */
[----:B------:R-:W-:Y:S02]  /*4360*/  IABS R23, R157 ;  /* 0x0000009d00177213 */ /* 0x000fe40000000000 */
[----:B---3--:R-:W-:Y:S02]  /*4370*/  ISETP.GE.AND P5, PT, R3, RZ, PT ;  /* 0x000000ff0300720c */ /* 0x008fe40003fa6270 */
[----:B------:R-:W-:-:S05]  /*4380*/  IABS R3, c[0x0][0x17c] ;  /* 0x00005f0000037a13 */ /* 0x000fca0000000000 */
[--C-:B------:R-:W-:Y:S01]  /*4390*/  @!P6 IMAD.IADD R133, R133, 0x1, -R3.reuse ;  /* 0x000000018585e824 */ /* 0x100fe200078e0a03 */
[----:B------:R-:W-:Y:S01]  /*43a0*/  ISETP.GT.U32.AND P6, PT, R3, R128, PT ;  /* 0x000000800300720c */ /* 0x000fe20003fc4070 */
[--C-:B------:R-:W-:Y:S01]  /*43b0*/  @!P1 IMAD.IADD R132, R132, 0x1, -R3.reuse ;  /* 0x0000000184849824 */ /* 0x100fe200078e0a03 */
[----:B------:R-:W-:Y:S01]  /*43c0*/  @!P0 IADD3 R131, R131, -R3, RZ ;  /* 0x8000000383838210 */ /* 0x000fe20007ffe0ff */
[--C-:B------:R-:W-:Y:S01]  /*43d0*/  @!P3 IMAD.IADD R130, R130, 0x1, -R3.reuse ;  /* 0x000000018282b824 */ /* 0x100fe200078e0a03 */
[----:B----4-:R-:W-:Y:S02]  /*43e0*/  ISETP.GE.AND P1, PT, R20, RZ, PT ;  /* 0x000000ff1400720c */ /* 0x010fe40003f26270 */
[----:B------:R-:W-:Y:S02]  /*43f0*/  ISETP.GE.AND P0, PT, R18, RZ, PT ;  /* 0x000000ff1200720c */ /* 0x000fe40003f06270 */
[----:B------:R-:W-:Y:S01]  /*4400*/  ISETP.GE.AND P3, PT, R21, RZ, PT ;  /* 0x000000ff1500720c */ /* 0x000fe20003f66270 */
[----:B------:R-:W-:Y:S01]  /*4410*/  @!P4 IMAD.IADD R129, R129, 0x1, -R3 ;  /* 0x000000018181c824 */ /* 0x000fe200078e0a03 */
[----:B------:R-:W-:-:S03]  /*4420*/  @!P5 IADD3 R138, -R138, RZ, RZ ;  /* 0x000000ff8a8ad210 */ /* 0x000fc60007ffe1ff */
[----:B------:R-:W-:Y:S01]  /*4430*/  @!P6 IMAD.IADD R128, R128, 0x1, -R3 ;  /* 0x000000018080e824 */ /* 0x000fe200078e0a03 */
[----:B------:R-:W-:Y:S01]  /*4440*/  ISETP.GE.AND P4, PT, R22, RZ, PT ;  /* 0x000000ff1600720c */ /* 0x000fe20003f86270 */
[----:B------:R-:W-:Y:S01]  /*4450*/  @!P2 IMAD.MOV R139, RZ, RZ, -R139 ;  /* 0x000000ffff8ba224 */ /* 0x000fe200078e0a8b */
[C---:B------:R-:W-:Y:S01]  /*4460*/  ISETP.GT.U32.AND P2, PT, R3.reuse, R133, PT ;  /* 0x000000850300720c */ /* 0x040fe20003f44070 */
[----:B------:R-:W-:Y:S01]  /*4470*/  @!P1 IMAD.MOV R137, RZ, RZ, -R137 ;  /* 0x000000ffff899224 */ /* 0x000fe200078e0a89 */
[C---:B------:R-:W-:Y:S01]  /*4480*/  ISETP.GT.U32.AND P5, PT, R3.reuse, R132, PT ;  /* 0x000000840300720c */ /* 0x040fe20003fa4070 */
[----:B------:R-:W-:Y:S01]  /*4490*/  @!P0 IMAD.MOV R136, RZ, RZ, -R136 ;  /* 0x000000ffff888224 */ /* 0x000fe200078e0a88 */
[----:B------:R-:W-:Y:S01]  /*44a0*/  ISETP.GT.U32.AND P1, PT, R3, R131, PT ;  /* 0x000000830300720c */ /* 0x000fe20003f24070 */
[----:B------:R-:W-:Y:S01]  /*44b0*/  IMAD.HI.U32 R18, R19, R23, RZ ;  /* 0x0000001713127227 */ /* 0x000fe200078e00ff */
[----:B------:R-:W-:Y:S01]  /*44c0*/  @!P3 IADD3 R135, -R135, RZ, RZ ;  /* 0x000000ff8787b210 */ /* 0x000fe20007ffe1ff */
[----:B------:R-:W2:Y:S01]  /*44d0*/  LDL R20, [R1+0x5d68] ;  /* 0x005d680001147983 */ /* 0x000ea20000100800 */
[----:B------:R-:W-:-:S02]  /*44e0*/  ISETP.GT.U32.AND P0, PT, R3, R130, PT ;  /* 0x000000820300720c */ /* 0x000fc40003f04070 */
[C---:B------:R-:W-:Y:S01]  /*44f0*/  ISETP.GT.U32.AND P3, PT, R3.reuse, R129, PT ;  /* 0x000000810300720c */ /* 0x040fe20003f64070 */
[----:B------:R-:W3:Y:S01]  /*4500*/  LDL R22, [R1+0x5d70] ;  /* 0x005d700001167983 */ /* 0x000ee20000100800 */
[----:B------:R-:W-:Y:S02]  /*4510*/  ISETP.GT.U32.AND P6, PT, R3, R128, PT ;  /* 0x000000800300720c */ /* 0x000fe40003fc4070 */
[----:B------:R-:W-:Y:S01]  /*4520*/  IADD3 R18, -R18, RZ, RZ ;  /* 0x000000ff12127210 */ /* 0x000fe20007ffe1ff */
[----:B------:R-:W-:Y:S01]  /*4530*/  @!P4 IMAD.MOV R134, RZ, RZ, -R134 ;  /* 0x000000ffff86c224 */ /* 0x000fe200078e0a86 */
[----:B------:R-:W-:Y:S01]  /*4540*/  @!P5 IADD3 R132, R132, -R3, RZ ;  /* 0x800000038484d210 */ /* 0x000fe20007ffe0ff */
[--C-:B------:R-:W-:Y:S01]  /*4550*/  @!P2 IMAD.IADD R133, R133, 0x1, -R3.reuse ;  /* 0x000000018585a824 */ /* 0x100fe200078e0a03 */
[----:B------:R-:W-:Y:S01]  /*4560*/  ISETP.GT.U32.AND P4, PT, R3, R127, PT ;  /* 0x0000007f0300720c */ /* 0x000fe20003f84070 */
[--C-:B------:R-:W-:Y:S01]  /*4570*/  @!P1 IMAD.IADD R131, R131, 0x1, -R3.reuse ;  /* 0x0000000183839824 */ /* 0x100fe200078e0a03 */
[C---:B------:R-:W-:Y:S01]  /*4580*/  ISETP.GT.U32.AND P2, PT, R3.reuse, R126, PT ;  /* 0x0000007e0300720c */ /* 0x040fe20003f44070 */
[----:B------:R-:W-:Y:S01]  /*4590*/  @!P0 IMAD.IADD R130, R130, 0x1, -R3 ;  /* 0x0000000182828824 */ /* 0x000fe200078e0a03 */
[C---:B------:R-:W-:Y:S01]  /*45a0*/  ISETP.GT.U32.AND P5, PT, R3.reuse, R125, PT ;  /* 0x0000007d0300720c */ /* 0x040fe20003fa4070 */
[----:B------:R-:W-:Y:S01]  /*45b0*/  IMAD R23, R3, R18, R23 ;  /* 0x0000001203177224 */ /* 0x000fe200078e0217 */
[----:B------:R-:W-:Y:S01]  /*45c0*/  @!P3 IADD3 R129, R129, -R3, RZ ;  /* 0x800000038181b210 */ /* 0x000fe20007ffe0ff */
[----:B------:R-:W-:Y:S01]  /*45d0*/  @!P6 IMAD.IADD R128, R128, 0x1, -R3 ;  /* 0x000000018080e824 */ /* 0x000fe200078e0a03 */
[C---:B------:R-:W-:Y:S01]  /*45e0*/  ISETP.GT.U32.AND P1, PT, R3.reuse, R124, PT ;  /* 0x0000007c0300720c */ /* 0x040fe20003f24070 */
[----:B------:R-:W4:Y:S01]  /*45f0*/  LDL R18, [R1+0x5d64] ;  /* 0x005d640001127983 */ /* 0x000f220000100800 */
[----:B------:R-:W-:-:S02]  /*4600*/  ISETP.GT.U32.AND P0, PT, R3, R123, PT ;  /* 0x0000007b0300720c */ /* 0x000fc40003f04070 */
[----:B------:R-:W-:Y:S01]  /*4610*/  ISETP.GT.U32.AND P3, PT, R3, R122, PT ;  /* 0x0000007a0300720c */ /* 0x000fe20003f64070 */
[----:B------:R-:W2:Y:S04]  /*4620*/  LDL R21, [R1+0x5d6c] ;  /* 0x005d6c0001157983 */ /* 0x000ea80000100800 */
[----:B------:R-:W2:Y:S02]  /*4630*/  LDL R3, [R1+0x5d60] ;  /* 0x005d600001037983 */ /* 0x000ea40000100800 */
[----:B--2---:R-:W-:Y:S02]  /*4640*/  ISETP.GE.AND P6, PT, R3, RZ, PT ;  /* 0x000000ff0300720c */ /* 0x004fe40003fc6270 */
[----:B------:R-:W-:-:S04]  /*4650*/  IABS R3, c[0x0][0x17c] ;  /* 0x00005f0000037a13 */ /* 0x000fc80000000000 */
[-C--:B------:R-:W-:Y:S01]  /*4660*/  @!P2 IADD3 R126, R126, -R3.reuse, RZ ;  /* 0x800000037e7ea210 */ /* 0x080fe20007ffe0ff */
[--C-:B------:R-:W-:Y:S01]  /*4670*/  @!P4 IMAD.IADD R127, R127, 0x1, -R3.reuse ;  /* 0x000000017f7fc824 */ /* 0x100fe200078e0a03 */
[----:B----4-:R-:W-:Y:S01]  /*4680*/  ISETP.GE.AND P4, PT, R18, RZ, PT ;  /* 0x000000ff1200720c */ /* 0x010fe20003f86270 */
[--C-:B------:R-:W-:Y:S01]  /*4690*/  @!P1 IMAD.IADD R124, R124, 0x1, -R3.reuse ;  /* 0x000000017c7c9824 */ /* 0x100fe200078e0a03 */
[----:B------:R-:W-:Y:S01]  /*46a0*/  ISETP.GE.AND P2, PT, R20, RZ, PT ;  /* 0x000000ff1400720c */ /* 0x000fe20003f46270 */
[--C-:B------:R-:W-:Y:S01]  /*46b0*/  @!P5 IMAD.IADD R125, R125, 0x1, -R3.reuse ;  /* 0x000000017d7dd824 */ /* 0x100fe200078e0a03 */
[----:B---3--:R-:W-:Y:S01]  /*46c0*/  ISETP.GE.AND P1, PT, R22, RZ, PT ;  /* 0x000000ff1600720c */ /* 0x008fe20003f26270 */
[----:B------:R-:W-:Y:S01]  /*46d0*/  @!P3 IMAD.IADD R122, R122, 0x1, -R3 ;  /* 0x000000017a7ab824 */ /* 0x000fe200078e0a03 */
[----:B------:R-:W-:Y:S01]  /*46e0*/  ISETP.GE.AND P5, PT, R21, RZ, PT ;  /* 0x000000ff1500720c */ /* 0x000fe20003fa6270 */
[----:B------:R-:W-:Y:S01]  /*46f0*/  @!P6 IMAD.MOV R133, RZ, RZ, -R133 ;  /* 0x000000ffff85e224 */ /* 0x000fe200078e0a85 */
[----:B------:R-:W-:Y:S01]  /*4700*/  @!P0 IADD3 R123, R123, -R3, RZ ;  /* 0x800000037b7b8210 */ /* 0x000fe20007ffe0ff */
[----:B------:R-:W2:Y:S01]  /*4710*/  LDL R22, [R1+0x5d80] ;  /* 0x005d800001167983 */ /* 0x000ea20000100800 */
[----:B------:R-:W-:-:S02]  /*4720*/  ISETP.GE.AND P0, PT, R153, RZ, PT ;  /* 0x000000ff9900720c */ /* 0x000fc40003f06270 */
[C---:B------:R-:W-:Y:S01]  /*4730*/  ISETP.GT.U32.AND P3, PT, R3.reuse, R127, PT ;  /* 0x0000007f0300720c */ /* 0x040fe20003f64070 */
[----:B------:R-:W3:Y:S01]  /*4740*/  LDL R18, [R1+0x5d84] ;  /* 0x005d840001127983 */ /* 0x000ee20000100800 */
[----:B------:R-:W-:Y:S01]  /*4750*/  @!P4 IADD3 R132, -R132, RZ, RZ ;  /* 0x000000ff8484c210 */ /* 0x000fe20007ffe1ff */
[----:B------:R-:W-:Y:S01]  /*4760*/  @!P2 IMAD.MOV R131, RZ, RZ, -R131 ;  /* 0x000000ffff83a224 */ /* 0x000fe200078e0a83 */
[----:B------:R-:W-:Y:S01]  /*4770*/  ISETP.GT.U32.AND P4, PT, R3, R126, PT ;  /* 0x0000007e0300720c */ /* 0x000fe20003f84070 */
[----:B------:R-:W4:Y:S01]  /*4780*/  LDL R20, [R1+0x5d88] ;  /* 0x005d880001147983 */ /* 0x000f220000100800 */
[----:B------:R-:W-:Y:S01]  /*4790*/  @!P1 IADD3 R129, -R129, RZ, RZ ;  /* 0x000000ff81819210 */ /* 0x000fe20007ffe1ff */
[----:B------:R-:W-:Y:S01]  /*47a0*/  @!P5 IMAD.MOV R130, RZ, RZ, -R130 ;  /* 0x000000ffff82d224 */ /* 0x000fe200078e0a82 */
[C---:B------:R-:W-:Y:S01]  /*47b0*/  ISETP.GT.U32.AND P2, PT, R3.reuse, R125, PT ;  /* 0x0000007d0300720c */ /* 0x040fe20003f44070 */
[----:B------:R-:W2:Y:S01]  /*47c0*/  LDL R21, [R1+0x5d8c] ;  /* 0x005d8c0001157983 */ /* 0x000ea20000100800 */
[----:B------:R-:W-:-:S02]  /*47d0*/  ISETP.GT.U32.AND P6, PT, R3, R124, PT ;  /* 0x0000007c0300720c */ /* 0x000fc40003fc4070 */
[C---:B------:R-:W-:Y:S02]  /*47e0*/  ISETP.GT.U32.AND P1, PT, R3.reuse, R123, PT ;  /* 0x0000007b0300720c */ /* 0x040fe40003f24070 */
[----:B------:R-:W-:Y:S02]  /*47f0*/  ISETP.GT.U32.AND P5, PT, R3, R122, PT ;  /* 0x0000007a0300720c */ /* 0x000fe40003fa4070 */
[----:B------:R-:W-:Y:S01]  /*4800*/  IADD3 R153, R149, 0x7b, RZ ;  /* 0x0000007b95997810 */ /* 0x000fe20007ffe0ff */
[----:B------:R-:W-:Y:S01]  /*4810*/  @!P0 IMAD.MOV R128, RZ, RZ, -R128 ;  /* 0x000000ffff808224 */ /* 0x000fe200078e0a80 */
[----:B------:R-:W-:Y:S01]  /*4820*/  @!P4 IADD3 R126, R126, -R3, RZ ;  /* 0x800000037e7ec210 */ /* 0x000fe20007ffe0ff */
[--C-:B------:R-:W-:Y:S01]  /*4830*/  @!P3 IMAD.IADD R127, R127, 0x1, -R3.reuse ;  /* 0x000000017f7fb824 */ /* 0x100fe200078e0a03 */
[----:B------:R-:W-:Y:S01]  /*4840*/  ISETP.GT.U32.AND P0, PT, R3, R121, PT ;  /* 0x000000790300720c */ /* 0x000fe20003f04070 */
[--C-:B------:R-:W-:Y:S01]  /*4850*/  @!P2 IMAD.IADD R125, R125, 0x1, -R3.reuse ;  /* 0x000000017d7da824 */ /* 0x100fe200078e0a03 */
[----:B------:R-:W-:Y:S01]  /*4860*/  STL [R1+0x5f0c], R153 ;  /* 0x005f0c9901007387 */ /* 0x000fe20000100800 */
[----:B------:R-:W-:Y:S01]  /*4870*/  @!P6 IMAD.IADD R124, R124, 0x1, -R3 ;  /* 0x000000017c7ce824 */ /* 0x000fe200078e0a03 */
[----:B------:R-:W-:-:S02]  /*4880*/  ISETP.GT.U32.AND P3, PT, R3, R120, PT ;  /* 0x000000780300720c */ /* 0x000fc40003f64070 */
[----:B------:R-:W-:Y:S01]  /*4890*/  @!P1 IADD3 R123, R123, -R3, RZ ;  /* 0x800000037b7b9210 */ /* 0x000fe20007ffe0ff */
[----:B------:R-:W-:Y:S01]  /*48a0*/  @!P5 IMAD.IADD R122, R122, 0x1, -R3 ;  /* 0x000000017a7ad824 */ /* 0x000fe200078e0a03 */
[C---:B------:R-:W-:Y:S02]  /*48b0*/  ISETP.GT.U32.AND P4, PT, R3.reuse, R119, PT ;  /* 0x000000770300720c */ /* 0x040fe40003f84070 */
[C---:B------:R-:W-:Y:S02]  /*48c0*/  ISETP.GT.U32.AND P2, PT, R3.reuse, R118, PT ;  /* 0x000000760300720c */ /* 0x040fe40003f44070 */
[C---:B------:R-:W-:Y:S02]  /*48d0*/  ISETP.GT.U32.AND P6, PT, R3.reuse, R117, PT ;  /* 0x000000750300720c */ /* 0x040fe40003fc4070 */
[----:B------:R-:W-:Y:S02]  /*48e0*/  ISETP.GT.U32.AND P1, PT, R3, R116, PT ;  /* 0x000000740300720c */ /* 0x000fe40003f24070 */
[----:B------:R-:W2:Y:S02]  /*48f0*/  LDL R3, [R1+0x5d78] ;  /* 0x005d780001037983 */ /* 0x000ea40000100800 */
[----:B--2---:R-:W-:-:S02]  /*4900*/  ISETP.GE.AND P5, PT, R3, RZ, PT ;  /* 0x000000ff0300720c */ /* 0x004fc40003fa6270 */
[----:B------:R-:W-:-:S05]  /*4910*/  IABS R3, c[0x0][0x17c] ;  /* 0x00005f0000037a13 */ /* 0x000fca0000000000 */
[----:B------:R-:W-:Y:S02]  /*4920*/  @!P0 IMAD.IADD R121, R121, 0x1, -R3 ;  /* 0x0000000179798824 */ /* 0x000fe400078e0a03 */
[----:B------:R-:W2:Y:S04]  /*4930*/  LDL R3, [R1+0x5d7c] ;  /* 0x005d7c0001037983 */ /* 0x000ea80000100800 */
[----:B------:R-:W-:Y:S01]  /*4940*/  @!P5 IMAD.MOV R127, RZ, RZ, -R127 ;  /* 0x000000ffff7fd224 */ /* 0x000fe200078e0a7f */
[----:B--2---:R-:W-:Y:S02]  /*4950*/  ISETP.GE.AND P0, PT, R3, RZ, PT ;  /* 0x000000ff0300720c */ /* 0x004fe40003f06270 */
[----:B------:R-:W-:-:S04]  /*4960*/  IABS R3, c[0x0][0x17c] ;  /* 0x00005f0000037a13 */ /* 0x000fc80000000000 */
[-C--:B------:R-:W-:Y:S01]  /*4970*/  @!P3 IADD3 R120, R120, -R3.reuse, RZ ;  /* 0x800000037878b210 */ /* 0x080fe20007ffe0ff */
[--C-:B------:R-:W-:Y:S01]  /*4980*/  @!P4 IMAD.IADD R119, R119, 0x1, -R3.reuse ;  /* 0x000000017777c824 */ /* 0x100fe200078e0a03 */
[----:B------:R-:W-:Y:S01]  /*4990*/  ISETP.GE.AND P3, PT, R22, RZ, PT ;  /* 0x000000ff1600720c */ /* 0x000fe20003f66270 */
[--C-:B------:R-:W-:Y:S01]  /*49a0*/  @!P2 IMAD.IADD R118, R118, 0x1, -R3.reuse ;  /* 0x000000017676a824 */ /* 0x100fe200078e0a03 */
[----:B---3--:R-:W-:Y:S01]  /*49b0*/  ISETP.GE.AND P4, PT, R18, RZ, PT ;  /* 0x000000ff1200720c */ /* 0x008fe20003f86270 */
[----:B------:R-:W-:Y:S01]  /*49c0*/  @!P1 IMAD.IADD R116, R116, 0x1, -R3 ;  /* 0x0000000174749824 */ /* 0x000fe200078e0a03 */
[----:B----4-:R-:W-:Y:S01]  /*49d0*/  ISETP.GE.AND P2, PT, R20, RZ, PT ;  /* 0x000000ff1400720c */ /* 0x010fe20003f46270 */
[----:B------:R-:W2:Y:S01]  /*49e0*/  LDL R22, [R1+0x5d90] ;  /* 0x005d900001167983 */ /* 0x000ea20000100800 */
[----:B------:R-:W-:Y:S02]  /*49f0*/  @!P6 IADD3 R117, R117, -R3, RZ ;  /* 0x800000037575e210 */ /* 0x000fe40007ffe0ff */
[----:B------:R-:W-:Y:S01]  /*4a00*/  @!P0 IADD3 R126, -R126, RZ, RZ ;  /* 0x000000ff7e7e8210 */ /* 0x000fe20007ffe1ff */
[----:B------:R-:W3:Y:S01]  /*4a10*/  LDL R18, [R1+0x5d9c] ;  /* 0x005d9c0001127983 */ /* 0x000ee20000100800 */
[----:B------:R-:W-:-:S02]  /*4a20*/  ISETP.GE.AND P6, PT, R21, RZ, PT ;  /* 0x000000ff1500720c */ /* 0x000fc40003fc6270 */
[C---:B------:R-:W-:Y:S01]  /*4a30*/  ISETP.GT.U32.AND P0, PT, R3.reuse, R120, PT ;  /* 0x000000780300720c */ /* 0x040fe20003f04070 */
[----:B------:R-:W-:Y:S01]  /*4a40*/  @!P3 IMAD.MOV R125, RZ, RZ, -R125 ;  /* 0x000000ffff7db224 */ /* 0x000fe200078e0a7d */
[C---:B------:R-:W-:Y:S01]  /*4a50*/  ISETP.GT.U32.AND P3, PT, R3.reuse, R119, PT ;  /* 0x000000770300720c */ /* 0x040fe20003f64070 */
[----:B------:R-:W-:Y:S01]  /*4a60*/  @!P4 IMAD.MOV R124, RZ, RZ, -R124 ;  /* 0x000000ffff7cc224 */ /* 0x000fe200078e0a7c */
[----:B------:R-:W-:Y:S01]  /*4a70*/  ISETP.GT.U32.AND P4, PT, R3, R118, PT ;  /* 0x000000760300720c */ /* 0x000fe20003f84070 */
[----:B------:R-:W4:Y:S01]  /*4a80*/  LDL R20, [R1+0x5da0] ;  /* 0x005da00001147983 */ /* 0x000f220000100800 */
[----:B------:R-:W-:Y:S02]  /*4a90*/  @!P2 IADD3 R123, -R123, RZ, RZ ;  /* 0x000000ff7b7ba210 */ /* 0x000fe40007ffe1ff */
[C---:B------:R-:W-:Y:S01]  /*4aa0*/  ISETP.GT.U32.AND P2, PT, R3.reuse, R117, PT ;  /* 0x000000750300720c */ /* 0x040fe20003f44070 */
[----:B------:R-:W2:Y:S01]  /*4ab0*/  LDL R21, [R1+0x5da4] ;  /* 0x005da40001157983 */ /* 0x000ea20000100800 */
[----:B------:R-:W-:-:S02]  /*4ac0*/  ISETP.GT.U32.AND P1, PT, R3, R121, PT ;  /* 0x000000790300720c */ /* 0x000fc40003f24070 */
[----:B------:R-:W-:Y:S01]  /*4ad0*/  ISETP.GT.U32.AND P5, PT, R3, R116, PT ;  /* 0x000000740300720c */ /* 0x000fe20003fa4070 */
[----:B------:R-:W-:Y:S01]  /*4ae0*/  @!P6 IMAD.MOV R122, RZ, RZ, -R122 ;  /* 0x000000ffff7ae224 */ /* 0x000fe200078e0a7a */
[----:B------:R-:W-:Y:S01]  /*4af0*/  @!P0 IADD3 R120, R120, -R3, RZ ;  /* 0x8000000378788210 */ /* 0x000fe20007ffe0ff */
[--C-:B------:R-:W-:Y:S01]  /*4b00*/  @!P3 IMAD.IADD R119, R119, 0x1, -R3.reuse ;  /* 0x000000017777b824 */ /* 0x100fe200078e0a03 */
[C---:B------:R-:W-:Y:S01]  /*4b10*/  ISETP.GT.U32.AND P6, PT, R3.reuse, R115, PT ;  /* 0x000000730300720c */ /* 0x040fe20003fc4070 */
[--C-:B------:R-:W-:Y:S01]  /*4b20*/  @!P4 IMAD.IADD R118, R118, 0x1, -R3.reuse ;  /* 0x000000017676c824 */ /* 0x100fe200078e0a03 */
[C---:B------:R-:W-:Y:S02]  /*4b30*/  ISETP.GT.U32.AND P0, PT, R3.reuse, R114, PT ;  /* 0x000000720300720c */ /* 0x040fe40003f04070 */
[----:B------:R-:W-:Y:S02]  /*4b40*/  ISETP.GT.U32.AND P3, PT, R3, R113, PT ;  /* 0x000000710300720c */ /* 0x000fe40003f64070 */
[----:B------:R-:W-:Y:S01]  /*4b50*/  @!P2 IADD3 R117, R117, -R3, RZ ;  /* 0x800000037575a210 */ /* 0x000fe20007ffe0ff */
[--C-:B------:R-:W-:Y:S01]  /*4b60*/  @!P1 IMAD.IADD R121, R121, 0x1, -R3.reuse ;  /* 0x0000000179799824 */ /* 0x100fe200078e0a03 */
[C---:B------:R-:W-:Y:S01]  /*4b70*/  ISETP.GT.U32.AND P4, PT, R3.reuse, R112, PT ;  /* 0x000000700300720c */ /* 0x040fe20003f84070 */
[----:B------:R-:W-:Y:S01]  /*4b80*/  @!P5 IMAD.IADD R116, R116, 0x1, -R3 ;  /* 0x000000017474d824 */ /* 0x000fe200078e0a03 */
[----:B------:R-:W-:-:S02]  /*4b90*/  ISETP.GT.U32.AND P2, PT, R3, R111, PT ;  /* 0x0000006f0300720c */ /* 0x000fc40003f44070 */
[----:B------:R-:W2:Y:S02]  /*4ba0*/  LDL R3, [R1+0x5d94] ;  /* 0x005d940001037983 */ /* 0x000ea40000100800 */
[----:B--2---:R-:W-:Y:S02]  /*4bb0*/  ISETP.GE.AND P5, PT, R3, RZ, PT ;  /* 0x000000ff0300720c */ /* 0x004fe40003fa6270 */
[----:B------:R-:W-:-:S04]  /*4bc0*/  IABS R3, c[0x0][0x17c] ;  /* 0x00005f0000037a13 */ /* 0x000fc80000000000 */
[----:B------:R-:W-:Y:S01]  /*4bd0*/  @!P0 IADD3 R114, R114, -R3, RZ ;  /* 0x8000000372728210 */ /* 0x000fe20007ffe0ff */
[----:B------:R-:W-:Y:S01]  /*4be0*/  @!P6 IMAD.IADD R115, R115, 0x1, -R3 ;  /* 0x000000017373e824 */ /* 0x000fe200078e0a03 */
[----:B------:R-:W-:Y:S02]  /*4bf0*/  ISETP.GT.U32.AND P6, PT, R3, R110, PT ;  /* 0x0000006e0300720c */ /* 0x000fe40003fc4070 */
[----:B------:R-:W2:Y:S01]  /*4c00*/  LDL R3, [R1+0x5d98] ;  /* 0x005d980001037983 */ /* 0x000ea20000100800 */
[----:B------:R-:W-:Y:S02]  /*4c10*/  ISETP.GE.AND P1, PT, R22, RZ, PT ;  /* 0x000000ff1600720c */ /* 0x000fe40003f26270 */
[----:B------:R-:W-:Y:S01]  /*4c20*/  @!P5 IMAD.MOV R120, RZ, RZ, -R120 ;  /* 0x000000ffff78d224 */ /* 0x000fe200078e0a78 */
[----:B------:R-:W-:-:S10]  /*4c30*/  IABS R22, R153 ;  /* 0x0000009900167213 */ /* 0x000fd40000000000 */
[----:B------:R-:W-:Y:S02]  /*4c40*/  @!P1 IADD3 R121, -R121, RZ, RZ ;  /* 0x000000ff79799210 */ /* 0x000fe40007ffe1ff */
[----:B--2---:R-:W-:Y:S02]  /*4c50*/  ISETP.GE.AND P0, PT, R3, RZ, PT ;  /* 0x000000ff0300720c */ /* 0x004fe40003f06270 */
[----:B------:R-:W-:-:S05]  /*4c60*/  IABS R3, c[0x0][0x17c] ;  /* 0x00005f0000037a13 */ /* 0x000fca0000000000 */
[--C-:B------:R-:W-:Y:S01]  /*4c70*/  @!P3 IMAD.IADD R113, R113, 0x1, -R3.reuse ;  /* 0x000000017171b824 */ /* 0x100fe200078e0a03 */
[----:B---3--:R-:W-:Y:S01]  /*4c80*/  ISETP.GE.AND P3, PT, R18, RZ, PT ;  /* 0x000000ff1200720c */ /* 0x008fe20003f66270 */
[--C-:B------:R-:W-:Y:S01]  /*4c90*/  @!P4 IMAD.IADD R112, R112, 0x1, -R3.reuse ;  /* 0x000000017070c824 */ /* 0x100fe200078e0a03 */
[----:B----4-:R-:W-:Y:S01]  /*4ca0*/  ISETP.GE.AND P4, PT, R20, RZ, PT ;  /* 0x000000ff1400720c */ /* 0x010fe20003f86270 */
[----:B------:R-:W-:Y:S01]  /*4cb0*/  @!P6 IMAD.IADD R110, R110, 0x1, -R3 ;  /* 0x000000016e6ee824 */ /* 0x000fe200078e0a03 */
[----:B------:R-:W-:Y:S01]  /*4cc0*/  @!P2 IADD3 R111, R111, -R3, RZ ;  /* 0x800000036f6fa210 */ /* 0x000fe20007ffe0ff */
[----:B------:R-:W-:Y:S01]  /*4cd0*/  @!P0 IMAD.MOV R119, RZ, RZ, -R119 ;  /* 0x000000ffff778224 */ /* 0x000fe200078e0a77 */
[----:B------:R-:W-:Y:S02]  /*4ce0*/  ISETP.GE.AND P2, PT, R21, RZ, PT ;  /* 0x000000ff1500720c */ /* 0x000fe40003f46270 */
[C---:B------:R-:W-:Y:S02]  /*4cf0*/  ISETP.GT.U32.AND P1, PT, R3.reuse, R115, PT ;  /* 0x000000730300720c */ /* 0x040fe40003f24070 */
[----:B------:R-:W-:Y:S01]  /*4d00*/  ISETP.GT.U32.AND P5, PT, R3, R114, PT ;  /* 0x000000720300720c */ /* 0x000fe20003fa4070 */
[----:B------:R-:W-:Y:S01]  /*4d10*/  IMAD.HI.U32 R18, R19, R22, RZ ;  /* 0x0000001613127227 */ /* 0x000fe200078e00ff */
[C---:B------:R-:W-:Y:S01]  /*4d20*/  ISETP.GT.U32.AND P0, PT, R3.reuse, R113, PT ;  /* 0x000000710300720c */ /* 0x040fe20003f04070 */
[----:B------:R-:W2:Y:S01]  /*4d30*/  LDL R21, [R1+0x5db8] ;  /* 0x005db80001157983 */ /* 0x000ea20000100800 */
[----:B------:R-:W-:Y:S01]  /*4d40*/  @!P3 IADD3 R118, -R118, RZ, RZ ;  /* 0x000000ff7676b210 */ /* 0x000fe20007ffe1ff */
[----:B------:R-:W-:Y:S01]  /*4d50*/  @!P4 IMAD.MOV R117, RZ, RZ, -R117 ;  /* 0x000000ffff75c224 */ /* 0x000fe200078e0a75 */
[C---:B------:R-:W-:Y:S01]  /*4d60*/  ISETP.GT.U32.AND P3, PT, R3.reuse, R112, PT ;  /* 0x000000700300720c */ /* 0x040fe20003f64070 */
[----:B------:R-:W3:Y:S01]  /*4d70*/  LDL R20, [R1+0x5db4] ;  /* 0x005db40001147983 */ /* 0x000ee20000100800 */
[----:B------:R-:W-:-:S02]  /*4d80*/  ISETP.GT.U32.AND P4, PT, R3, R111, PT ;  /* 0x0000006f0300720c */ /* 0x000fc40003f84070 */
[----:B------:R-:W-:Y:S01]  /*4d90*/  ISETP.GT.U32.AND P6, PT, R3, R110, PT ;  /* 0x0000006e0300720c */ /* 0x000fe20003fc4070 */
[----:B------:R-:W-:Y:S01]  /*4da0*/  IMAD.MOV R18, RZ, RZ, -R18 ;  /* 0x000000ffff127224 */ /* 0x000fe200078e0a12 */
[----:B------:R-:W-:Y:S01]  /*4db0*/  @!P1 IADD3 R115, R115, -R3, RZ ;  /* 0x8000000373739210 */ /* 0x000fe20007ffe0ff */
[----:B------:R-:W-:Y:S01]  /*4dc0*/  @!P2 IMAD.MOV R116, RZ, RZ, -R116 ;  /* 0x000000ffff74a224 */ /* 0x000fe200078e0a74 */
[C---:B------:R-:W-:Y:S01]  /*4dd0*/  ISETP.GT.U32.AND P2, PT, R3.reuse, R109, PT ;  /* 0x0000006d0300720c */ /* 0x040fe20003f44070 */
[--C-:B------:R-:W-:Y:S01]  /*4de0*/  @!P5 IMAD.IADD R114, R114, 0x1, -R3.reuse ;  /* 0x000000017272d824 */ /* 0x100fe200078e0a03 */
[----:B------:R-:W-:Y:S01]  /*4df0*/  ISETP.GT.U32.AND P1, PT, R3, R108, PT ;  /* 0x0000006c0300720c */ /* 0x000fe20003f24070 */
[--C-:B------:R-:W-:Y:S01]  /*4e00*/  @!P0 IMAD.IADD R113, R113, 0x1, -R3.reuse ;  /* 0x0000000171718824 */ /* 0x100fe200078e0a03 */
[C---:B------:R-:W-:Y:S01]  /*4e10*/  ISETP.GT.U32.AND P5, PT, R3.reuse, R107, PT ;  /* 0x0000006b0300720c */ /* 0x040fe20003fa4070 */
[----:B------:R-:W-:Y:S01]  /*4e20*/  IMAD R22, R3, R18, R22 ;  /* 0x0000001203167224 */ /* 0x000fe200078e0216 */
[----:B------:R-:W-:Y:S01]  /*4e30*/  @!P3 IADD3 R112, R112, -R3, RZ ;  /* 0x800000037070b210 */ /* 0x000fe20007ffe0ff */
[--C-:B------:R-:W-:Y:S01]  /*4e40*/  @!P4 IMAD.IADD R111, R111, 0x1, -R3.reuse ;  /* 0x000000016f6fc824 */ /* 0x100fe200078e0a03 */
[C---:B------:R-:W-:Y:S01]  /*4e50*/  ISETP.GT.U32.AND P0, PT, R3.reuse, R106, PT ;  /* 0x0000006a0300720c */ /* 0x040fe20003f04070 */
[----:B------:R-:W-:Y:S01]  /*4e60*/  @!P6 IMAD.IADD R110, R110, 0x1, -R3 ;  /* 0x000000016e6ee824 */ /* 0x000fe200078e0a03 */
[C---:B------:R-:W-:Y:S01]  /*4e70*/  ISETP.GT.U32.AND P3, PT, R3.reuse, R105, PT ;  /* 0x000000690300720c */ /* 0x040fe20003f64070 */
[----:B------:R-:W4:Y:S01]  /*4e80*/  LDL R18, [R1+0x5db0] ;  /* 0x005db00001127983 */ /* 0x000f220000100800 */
[----:B------:R-:W-:-:S03]  /*4e90*/  ISETP.GT.U32.AND P4, PT, R3, R104, PT ;  /* 0x000000680300720c */ /* 0x000fc60003f84070 */
[----:B------:R-:W2:Y:S02]  /*4ea0*/  LDL R3, [R1+0x5da8] ;  /* 0x005da80001037983 */ /* 0x000ea40000100800 */
[----:B--2---:R-:W-:Y:S02]  /*4eb0*/  ISETP.GE.AND P6, PT, R3, RZ, PT ;  /* 0x000000ff0300720c */ /* 0x004fe40003fc6270 */
[----:B------:R-:W-:-:S04]  /*4ec0*/  IABS R3, c[0x0][0x17c] ;  /* 0x00005f0000037a13 */ /* 0x000fc80000000000 */
[----:B------:R-:W-:Y:S02]  /*4ed0*/  @!P2 IADD3 R109, R109, -R3, RZ ;  /* 0x800000036d6da210 */ /* 0x000fe40007ffe0ff */
[----:B------:R-:W2:Y:S05]  /*4ee0*/  LDL R3, [R1+0x5dac] ;  /* 0x005dac0001037983 */ /* 0x000eaa0000100800 */
[----:B------:R-:W-:Y:S02]  /*4ef0*/  @!P6 IADD3 R115, -R115, RZ, RZ ;  /* 0x000000ff7373e210 */ /* 0x000fe40007ffe1ff */
[----:B--2---:R-:W-:Y:S02]  /*4f00*/  ISETP.GE.AND P2, PT, R3, RZ, PT ;  /* 0x000000ff0300720c */ /* 0x004fe40003f46270 */
[----:B------:R-:W-:-:S04]  /*4f10*/  IABS R3, c[0x0][0x17c] ;  /* 0x00005f0000037a13 */ /* 0x000fc80000000000 */
[----:B------:R-:W-:Y:S02]  /*4f20*/  @!P0 IADD3 R106, R106, -R3, RZ ;  /* 0x800000036a6a8210 */ /* 0x000fe40007ffe0ff */
[----:B------:R-:W-:Y:S02]  /*4f30*/  ISETP.GE.AND P0, PT, R21, RZ, PT ;  /* 0x000000ff1500720c */ /* 0x000fe40003f06270 */
[----:B------:R-:W2:Y:S01]  /*4f40*/  LDL R21, [R1+0x5dc0] ;  /* 0x005dc00001157983 */ /* 0x000ea20000100800 */
[--C-:B------:R-:W-:Y:S01]  /*4f50*/  @!P1 IMAD.IADD R108, R108, 0x1, -R3.reuse ;  /* 0x000000016c6c9824 */ /* 0x100fe200078e0a03 */
[----:B----4-:R-:W-:Y:S01]  /*4f60*/  ISETP.GE.AND P1, PT, R18, RZ, PT ;  /* 0x000000ff1200720c */ /* 0x010fe20003f26270 */
[--C-:B------:R-:W-:Y:S02]  /*4f70*/  @!P5 IMAD.IADD R107, R107, 0x1, -R3.reuse ;  /* 0x000000016b6bd824 */ /* 0x100fe400078e0a03 */
[----:B------:R-:W-:Y:S01]  /*4f80*/  @!P2 IMAD.MOV R114, RZ, RZ, -R114 ;  /* 0x000000ffff72a224 */ /* 0x000fe200078e0a72 */
[----:B------:R-:W-:Y:S01]  /*4f90*/  ISETP.GT.U32.AND P2, PT, R3, R108, PT ;  /* 0x0000006c0300720c */ /* 0x000fe20003f44070 */
[----:B------:R-:W-:-:S08]  /*4fa0*/  @!P4 IMAD.IADD R104, R104, 0x1, -R3 ;  /* 0x000000016868c824 */ /* 0x000fd000078e0a03 */
[----:B------:R-:W-:Y:S01]  /*4fb0*/  @!P1 IMAD.MOV R113, RZ, RZ, -R113 ;  /* 0x000000ffff719224 */ /* 0x000fe200078e0a71 */
[C---:B------:R-:W-:Y:S02]  /*4fc0*/  ISETP.GT.U32.AND P1, PT, R3.reuse, R107, PT ;  /* 0x0000006b0300720c */ /* 0x040fe40003f24070 */
[----:B------:R-:W-:Y:S01]  /*4fd0*/  ISETP.GT.U32.AND P4, PT, R3, R109, PT ;  /* 0x0000006d0300720c */ /* 0x000fe20003f84070 */
[--C-:B------:R-:W-:Y:S01]  /*4fe0*/  @!P3 IMAD.IADD R105, R105, 0x1, -R3.reuse ;  /* 0x000000016969b824 */ /* 0x100fe200078e0a03 */
[----:B------:R-:W-:Y:S01]  /*4ff0*/  ISETP.GE.AND P3, PT, R152, RZ, PT ;  /* 0x000000ff9800720c */ /* 0x000fe20003f66270 */
[----:B------:R-:W-:Y:S01]  /*5000*/  @!P2 IMAD.IADD R108, R108, 0x1, -R3 ;  /* 0x000000016c6ca824 */ /* 0x000fe200078e0a03 */
[C---:B------:R-:W-:Y:S02]  /*5010*/  ISETP.GT.U32.AND P6, PT, R3.reuse, R106, PT ;  /* 0x0000006a0300720c */ /* 0x040fe40003fc4070 */
[----:B------:R-:W-:Y:S02]  /*5020*/  ISETP.GT.U32.AND P2, PT, R3, R101, PT ;  /* 0x000000650300720c */ /* 0x000fe40003f44070 */
[----:B---3--:R-:W-:-:S03]  /*5030*/  ISETP.GE.AND P5, PT, R20, RZ, PT ;  /* 0x000000ff1400720c */ /* 0x008fc60003fa6270 */
[----:B------:R-:W-:Y:S01]  /*5040*/  @!P1 IMAD.IADD R107, R107, 0x1, -R3 ;  /* 0x000000016b6b9824 */ /* 0x000fe200078e0a03 */
[C---:B------:R-:W-:Y:S01]  /*5050*/  ISETP.GT.U32.AND P1, PT, R3.reuse, R100, PT ;  /* 0x000000640300720c */ /* 0x040fe20003f24070 */
[----:B------:R-:W-:Y:S01]  /*5060*/  @!P0 IMAD.MOV R111, RZ, RZ, -R111 ;  /* 0x000000ffff6f8224 */ /* 0x000fe200078e0a6f */
[----:B------:R-:W-:Y:S02]  /*5070*/  ISETP.GT.U32.AND P0, PT, R3, R105, PT ;  /* 0x000000690300720c */ /* 0x000fe40003f04070 */
[-C--:B------:R-:W-:Y:S02]  /*5080*/  @!P4 IADD3 R109, R109, -R3.reuse, RZ ;  /* 0x800000036d6dc210 */ /* 0x080fe40007ffe0ff */
[----:B------:R-:W-:Y:S01]  /*5090*/  ISETP.GT.U32.AND P4, PT, R3, R102, PT ;  /* 0x000000660300720c */ /* 0x000fe20003f84070 */
[----:B------:R-:W-:Y:S01]  /*50a0*/  @!P3 IMAD.MOV R110, RZ, RZ, -R110 ;  /* 0x000000ffff6eb224 */ /* 0x000fe200078e0a6e */
[----:B------:R-:W-:Y:S01]  /*50b0*/  @!P6 IADD3 R106, R106, -R3, RZ ;  /* 0x800000036a6ae210 */ /* 0x000fe20007ffe0ff */
[----:B------:R-:W-:Y:S01]  /*50c0*/  @!P2 IMAD.IADD R101, R101, 0x1, -R3 ;  /* 0x000000016565a824 */ /* 0x000fe200078e0a03 */
[----:B------:R-:W-:-:S02]  /*50d0*/  ISETP.GT.U32.AND P3, PT, R3, R103, PT ;  /* 0x000000670300720c */ /* 0x000fc40003f64070 */
[----:B------:R-:W-:Y:S02]  /*50e0*/  ISETP.GT.U32.AND P6, PT, R3, R99, PT ;  /* 0x000000630300720c */ /* 0x000fe40003fc4070 */
[----:B------:R-:W-:Y:S02]  /*50f0*/  ISETP.GE.AND P2, PT, R250, RZ, PT ;  /* 0x000000fffa00720c */ /* 0x000fe40003f46270 */
[-C--:B------:R-:W-:Y:S02]  /*5100*/  @!P1 IADD3 R100, R100, -R3.reuse, RZ ;  /* 0x8000000364649210 */ /* 0x080fe40007ffe0ff */
[----:B------:R-:W-:Y:S02]  /*5110*/  @!P5 IADD3 R112, -R112, RZ, RZ ;  /* 0x000000ff7070d210 */ /* 0x000fe40007ffe1ff */
[----:B------:R-:W-:Y:S02]  /*5120*/  ISETP.GE.AND P1, PT, R249, RZ, PT ;  /* 0x000000fff900720c */ /* 0x000fe40003f26270 */
[----:B------:R-:W-:Y:S01]  /*5130*/  ISETP.GT.U32.AND P5, PT, R3, R104, PT ;  /* 0x000000680300720c */ /* 0x000fe20003fa4070 */
[--C-:B------:R-:W-:Y:S01]  /*5140*/  @!P0 IMAD.IADD R105, R105, 0x1, -R3.reuse ;  /* 0x0000000169698824 */ /* 0x100fe200078e0a03 */
[----:B------:R-:W-:Y:S01]  /*5150*/  ISETP.GT.U32.AND P0, PT, R3, R98, PT ;  /* 0x000000620300720c */ /* 0x000fe20003f04070 */
[--C-:B------:R-:W-:Y:S01]  /*5160*/  @!P4 IMAD.IADD R102, R102, 0x1, -R3.reuse ;  /* 0x000000016666c824 */ /* 0x100fe200078e0a03 */
[----:B------:R-:W-:Y:S01]  /*5170*/  ISETP.GE.AND P4, PT, R251, RZ, PT ;  /* 0x000000fffb00720c */ /* 0x000fe20003f86270 */
[----:B------:R-:W-:Y:S01]  /*5180*/  @!P6 IMAD.IADD R99, R99, 0x1, -R3 ;  /* 0x000000016363e824 */ /* 0x000fe200078e0a03 */
[----:B------:R-:W-:-:S02]  /*5190*/  @!P3 IADD3 R103, R103, -R3, RZ ;  /* 0x800000036767b210 */ /* 0x000fc40007ffe0ff */
[----:B------:R-:W-:Y:S02]  /*51a0*/  ISETP.GE.AND P3, PT, R252, RZ, PT ;  /* 0x000000fffc00720c */ /* 0x000fe40003f66270 */
[----:B------:R-:W-:Y:S02]  /*51b0*/  @!P2 IADD3 R106, -R106, RZ, RZ ;  /* 0x000000ff6a6aa210 */ /* 0x000fe40007ffe1ff */
[C---:B------:R-:W-:Y:S01]  /*51c0*/  ISETP.GT.U32.AND P2, PT, R3.reuse, R100, PT ;  /* 0x000000640300720c */ /* 0x040fe20003f44070 */
[----:B------:R-:W-:Y:S01]  /*51d0*/  @!P1 IMAD.MOV R105, RZ, RZ, -R105 ;  /* 0x000000ffff699224 */ /* 0x000fe200078e0a69 */
[C---:B------:R-:W-:Y:S01]  /*51e0*/  ISETP.GT.U32.AND P1, PT, R3.reuse, R99, PT ;  /* 0x000000630300720c */ /* 0x040fe20003f24070 */
[--C-:B------:R-:W-:Y:S01]  /*51f0*/  @!P5 IMAD.IADD R104, R104, 0x1, -R3.reuse ;  /* 0x000000016868d824 */ /* 0x100fe200078e0a03 */
[----:B------:R-:W-:Y:S01]  /*5200*/  ISETP.GE.AND P6, PT, R248, RZ, PT ;  /* 0x000000fff800720c */ /* 0x000fe20003fc6270 */
[----:B------:R-:W-:Y:S01]  /*5210*/  @!P0 IMAD.IADD R98, R98, 0x1, -R3 ;  /* 0x0000000162628824 */ /* 0x000fe200078e0a03 */
[C---:B------:R-:W-:Y:S01]  /*5220*/  ISETP.GT.U32.AND P0, PT, R3.reuse, R103, PT ;  /* 0x000000670300720c */ /* 0x040fe20003f04070 */
[----:B------:R-:W-:Y:S01]  /*5230*/  @!P4 IMAD.MOV R107, RZ, RZ, -R107 ;  /* 0x000000ffff6bc224 */ /* 0x000fe200078e0a6b */
[C---:B------:R-:W-:Y:S01]  /*5240*/  ISETP.GT.U32.AND P4, PT, R3.reuse, R101, PT ;  /* 0x000000650300720c */ /* 0x040fe20003f84070 */
[----:B------:R-:W-:Y:S01]  /*5250*/  @!P3 IMAD.MOV R108, RZ, RZ, -R108 ;  /* 0x000000ffff6cb224 */ /* 0x000fe200078e0a6c */
[----:B------:R-:W-:-:S03]  /*5260*/  ISETP.GT.U32.AND P3, PT, R3, R102, PT ;  /* 0x000000660300720c */ /* 0x000fc60003f64070 */
[----:B------:R-:W-:Y:S02]  /*5270*/  @!P2 IADD3 R100, R100, -R3, RZ ;  /* 0x800000036464a210 */ /* 0x000fe40007ffe0ff */
[----:B------:R-:W-:Y:S01]  /*5280*/  ISETP.GT.U32.AND P2, PT, R3, R94, PT ;  /* 0x0000005e0300720c */ /* 0x000fe20003f44070 */
[--C-:B------:R-:W-:Y:S01]  /*5290*/  @!P1 IMAD.IADD R99, R99, 0x1, -R3.reuse ;  /* 0x0000000163639824 */ /* 0x100fe200078e0a03 */
[C---:B------:R-:W-:Y:S01]  /*52a0*/  ISETP.GT.U32.AND P1, PT, R3.reuse, R93, PT ;  /* 0x0000005d0300720c */ /* 0x040fe20003f24070 */
[----:B------:R-:W-:Y:S01]  /*52b0*/  @!P6 IMAD.MOV R104, RZ, RZ, -R104 ;  /* 0x000000ffff68e224 */ /* 0x000fe200078e0a68 */
[----:B------:R-:W-:Y:S02]  /*52c0*/  ISETP.GT.U32.AND P6, PT, R3, R97, PT ;  /* 0x000000610300720c */ /* 0x000fe40003fc4070 */
[----:B------:R-:W-:Y:S02]  /*52d0*/  @!P0 IADD3 R103, R103, -R3, RZ ;  /* 0x8000000367678210 */ /* 0x000fe40007ffe0ff */
[----:B------:R-:W-:Y:S01]  /*52e0*/  ISETP.GE.AND P0, PT, R247, RZ, PT ;  /* 0x000000fff700720c */ /* 0x000fe20003f06270 */
[--C-:B------:R-:W-:Y:S01]  /*52f0*/  @!P4 IMAD.IADD R101, R101, 0x1, -R3.reuse ;  /* 0x000000016565c824 */ /* 0x100fe200078e0a03 */
[C---:B------:R-:W-:Y:S01]  /*5300*/  ISETP.GT.U32.AND P4, PT, R3.reuse, R95, PT ;  /* 0x0000005f0300720c */ /* 0x040fe20003f84070 */
[----:B------:R-:W-:Y:S01]  /*5310*/  @!P3 IMAD.IADD R102, R102, 0x1, -R3 ;  /* 0x000000016666b824 */ /* 0x000fe200078e0a03 */
[----:B------:R-:W-:-:S02]  /*5320*/  ISETP.GT.U32.AND P3, PT, R3, R96, PT ;  /* 0x000000600300720c */ /* 0x000fc40003f64070 */
[-C--:B------:R-:W-:Y:S02]  /*5330*/  @!P2 IADD3 R94, R94, -R3.reuse, RZ ;  /* 0x800000035e5ea210 */ /* 0x080fe40007ffe0ff */
[----:B------:R-:W-:Y:S01]  /*5340*/  ISETP.GE.AND P2, PT, R243, RZ, PT ;  /* 0x000000fff300720c */ /* 0x000fe20003f46270 */
[----:B------:R-:W-:Y:S01]  /*5350*/  @!P1 IMAD.IADD R93, R93, 0x1, -R3 ;  /* 0x000000015d5d9824 */ /* 0x000fe200078e0a03 */
[----:B------:R-:W-:Y:S02]  /*5360*/  @!P6 IADD3 R97, R97, -R3, RZ ;  /* 0x800000036161e210 */ /* 0x000fe40007ffe0ff */
[----:B------:R-:W-:Y:S01]  /*5370*/  ISETP.GE.AND P1, PT, R242, RZ, PT ;  /* 0x000000fff200720c */ /* 0x000fe20003f26270 */
[----:B------:R-:W-:Y:S01]  /*5380*/  @!P0 IMAD.MOV R103, RZ, RZ, -R103 ;  /* 0x000000ffff678224 */ /* 0x000fe200078e0a67 */
[----:B------:R-:W-:Y:S01]  /*5390*/  ISETP.GT.U32.AND P0, PT, R3, R97, PT ;  /* 0x000000610300720c */ /* 0x000fe20003f04070 */
[--C-:B------:R-:W-:Y:S01]  /*53a0*/  @!P4 IMAD.IADD R95, R95, 0x1, -R3.reuse ;  /* 0x000000015f5fc824 */ /* 0x100fe200078e0a03 */
[----:B------:R-:W-:Y:S01]  /*53b0*/  ISETP.GE.AND P4, PT, R244, RZ, PT ;  /* 0x000000fff400720c */ /* 0x000fe20003f86270 */
[----:B------:R-:W-:Y:S01]  /*53c0*/  @!P3 IMAD.IADD R96, R96, 0x1, -R3 ;  /* 0x000000016060b824 */ /* 0x000fe200078e0a03 */
[----:B------:R-:W-:-:S02]  /*53d0*/  ISETP.GE.AND P3, PT, R245, RZ, PT ;  /* 0x000000fff500720c */ /* 0x000fc40003f66270 */
[C---:B------:R-:W-:Y:S01]  /*53e0*/  ISETP.GT.U32.AND P6, PT, R3.reuse, R92, PT ;  /* 0x0000005c0300720c */ /* 0x040fe20003fc4070 */
[----:B------:R-:W-:Y:S01]  /*53f0*/  @!P2 IMAD.MOV R99, RZ, RZ, -R99 ;  /* 0x000000ffff63a224 */ /* 0x000fe200078e0a63 */
[----:B------:R-:W-:-:S05]  /*5400*/  ISETP.GT.U32.AND P2, PT, R3, R93, PT ;  /* 0x0000005d0300720c */ /* 0x000fca0003f44070 */
[--C-:B------:R-:W-:Y:S01]  /*5410*/  @!P0 IMAD.IADD R97, R97, 0x1, -R3.reuse ;  /* 0x0000000161618824 */ /* 0x100fe200078e0a03 */
[C---:B------:R-:W-:Y:S01]  /*5420*/  ISETP.GT.U32.AND P0, PT, R3.reuse, R90, PT ;  /* 0x0000005a0300720c */ /* 0x040fe20003f04070 */
[----:B------:R-:W-:Y:S01]  /*5430*/  @!P4 IMAD.MOV R100, RZ, RZ, -R100 ;  /* 0x000000ffff64c224 */ /* 0x000fe200078e0a64 */
[----:B------:R-:W-:Y:S02]  /*5440*/  ISETP.GT.U32.AND P4, PT, R3, R94, PT ;  /* 0x0000005e0300720c */ /* 0x000fe40003f84070 */
[----:B------:R-:W-:Y:S02]  /*5450*/  @!P3 IADD3 R101, -R101, RZ, RZ ;  /* 0x000000ff6565b210 */ /* 0x000fe40007ffe1ff */
[----:B------:R-:W-:Y:S01]  /*5460*/  @!P6 IADD3 R92, R92, -R3, RZ ;  /* 0x800000035c5ce210 */ /* 0x000fe20007ffe0ff */
[----:B------:R-:W-:Y:S01]  /*5470*/  @!P2 IMAD.IADD R93, R93, 0x1, -R3 ;  /* 0x000000015d5da824 */ /* 0x000fe200078e0a03 */
[C---:B------:R-:W-:Y:S02]  /*5480*/  ISETP.GT.U32.AND P3, PT, R3.reuse, R95, PT ;  /* 0x0000005f0300720c */ /* 0x040fe40003f64070 */
[----:B------:R-:W-:-:S02]  /*5490*/  ISETP.GT.U32.AND P2, PT, R3, R86, PT ;  /* 0x000000560300720c */ /* 0x000fc40003f44070 */
[----:B------:R-:W-:Y:S01]  /*54a0*/  ISETP.GT.U32.AND P6, PT, R3, R92, PT ;  /* 0x0000005c0300720c */ /* 0x000fe20003fc4070 */
[--C-:B------:R-:W-:Y:S01]  /*54b0*/  @!P0 IMAD.IADD R90, R90, 0x1, -R3.reuse ;  /* 0x000000015a5a8824 */ /* 0x100fe200078e0a03 */
[----:B------:R-:W-:Y:S01]  /*54c0*/  ISETP.GE.AND P0, PT, R239, RZ, PT ;  /* 0x000000ffef00720c */ /* 0x000fe20003f06270 */
[----:B------:R-:W-:Y:S01]  /*54d0*/  @!P4 IMAD.IADD R94, R94, 0x1, -R3 ;  /* 0x000000015e5ec824 */ /* 0x000fe200078e0a03 */
[----:B------:R-:W-:-:S05]  /*54e0*/  ISETP.GT.U32.AND P4, PT, R3, R87, PT ;  /* 0x000000570300720c */ /* 0x000fca0003f84070 */
[-C--:B------:R-:W-:Y:S02]  /*54f0*/  @!P3 IADD3 R95, R95, -R3.reuse, RZ ;  /* 0x800000035f5fb210 */ /* 0x080fe40007ffe0ff */
[----:B------:R-:W-:Y:S02]  /*5500*/  ISETP.GT.U32.AND P3, PT, R3, R88, PT ;  /* 0x000000580300720c */ /* 0x000fe40003f64070 */
[-C--:B------:R-:W-:Y:S02]  /*5510*/  @!P2 IADD3 R86, R86, -R3.reuse, RZ ;  /* 0x800000035656a210 */ /* 0x080fe40007ffe0ff */
[----:B------:R-:W-:Y:S02]  /*5520*/  @!P6 IADD3 R92, R92, -R3, RZ ;  /* 0x800000035c5ce210 */ /* 0x000fe40007ffe0ff */
[----:B------:R-:W-:Y:S02]  /*5530*/  ISETP.GE.AND P6, PT, R241, RZ, PT ;  /* 0x000000fff100720c */ /* 0x000fe40003fc6270 */
[----:B------:R-:W-:Y:S01]  /*5540*/  @!P0 IADD3 R95, -R95, RZ, RZ ;  /* 0x000000ff5f5f8210 */ /* 0x000fe20007ffe1ff */
[----:B------:R-:W-:Y:S01]  /*5550*/  @!P4 IMAD.IADD R87, R87, 0x1, -R3 ;  /* 0x000000015757c824 */ /* 0x000fe200078e0a03 */
[----:B------:R-:W-:-:S03]  /*5560*/  ISETP.GE.AND P4, PT, R150, RZ, PT ;  /* 0x000000ff9600720c */ /* 0x000fc60003f86270 */
[----:B------:R-:W-:Y:S01]  /*5570*/  @!P3 IMAD.IADD R88, R88, 0x1, -R3 ;  /* 0x000000015858b824 */ /* 0x000fe200078e0a03 */
[----:B------:R-:W-:-:S05]  /*5580*/  ISETP.GE.AND P3, PT, R237, RZ, PT ;  /* 0x000000ffed00720c */ /* 0x000fca0003f66270 */
[----:B------:R-:W-:Y:S01]  /*5590*/  @!P6 IMAD.MOV R97, RZ, RZ, -R97 ;  /* 0x000000ffff61e224 */ /* 0x000fe200078e0a61 */
[----:B------:R-:W-:-:S03]  /*55a0*/  ISETP.GT.U32.AND P6, PT, R3, R88, PT ;  /* 0x000000580300720c */ /* 0x000fc60003fc4070 */
[----:B------:R-:W-:Y:S02]  /*55b0*/  @!P4 IADD3 R92, -R92, RZ, RZ ;  /* 0x000000ff5c5cc210 */ /* 0x000fe40007ffe1ff */
[C---:B------:R-:W-:Y:S02]  /*55c0*/  ISETP.GT.U32.AND P4, PT, R3.reuse, R85, PT ;  /* 0x000000550300720c */ /* 0x040fe40003f84070 */
[----:B------:R-:W-:Y:S01]  /*55d0*/  @!P3 IMAD.MOV R93, RZ, RZ, -R93 ;  /* 0x000000ffff5db224 */ /* 0x000fe200078e0a5d */
[----:B------:R-:W-:-:S05]  /*55e0*/  ISETP.GT.U32.AND P3, PT, R3, R87, PT ;  /* 0x000000570300720c */ /* 0x000fca0003f64070 */
[----:B------:R-:W-:Y:S01]  /*55f0*/  @!P6 IMAD.IADD R88, R88, 0x1, -R3 ;  /* 0x000000015858e824 */ /* 0x000fe200078e0a03 */
[----:B------:R-:W-:-:S04]  /*5600*/  ISETP.GT.U32.AND P6, PT, R3, R81, PT ;  /* 0x000000510300720c */ /* 0x000fc80003fc4070 */
[--C-:B------:R-:W-:Y:S01]  /*5610*/  @!P4 IMAD.IADD R85, R85, 0x1, -R3.reuse ;  /* 0x000000015555c824 */ /* 0x100fe200078e0a03 */
[----:B------:R-:W-:Y:S02]  /*5620*/  ISETP.GE.AND P4, PT, R235, RZ, PT ;  /* 0x000000ffeb00720c */ /* 0x000fe40003f86270 */
[----:B------:R-:W-:Y:S01]  /*5630*/  @!P3 IMAD.IADD R87, R87, 0x1, -R3 ;  /* 0x000000015757b824 */ /* 0x000fe200078e0a03 */
[----:B------:R-:W-:-:S05]  /*5640*/  ISETP.GT.U32.AND P3, PT, R3, R80, PT ;  /* 0x000000500300720c */ /* 0x000fca0003f64070 */
[----:B------:R-:W-:Y:S01]  /*5650*/  @!P6 IMAD.IADD R81, R81, 0x1, -R3 ;  /* 0x000000015151e824 */ /* 0x000fe200078e0a03 */
[----:B--2---:R-:W-:-:S13]  /*5660*/  ISETP.GE.AND P5, PT, R21, RZ, PT ;  /* 0x000000ff1500720c */ /* 0x004fda0003fa6270 */
[----:B------:R-:W-:Y:S02]  /*5670*/  @!P5 IADD3 R109, -R109, RZ, RZ ;  /* 0x000000ff6d6dd210 */ /* 0x000fe40007ffe1ff */
[----:B------:R-:W-:-:S13]  /*5680*/  ISETP.GT.U32.AND P5, PT, R3, R98, PT ;  /* 0x000000620300720c */ /* 0x000fda0003fa4070 */
[----:B------:R-:W-:Y:S01]  /*5690*/  @!P5 IMAD.IADD R98, R98, 0x1, -R3 ;  /* 0x000000016262d824 */ /* 0x000fe200078e0a03 */
[----:B------:R-:W-:-:S04]  /*56a0*/  ISETP.GE.AND P5, PT, R246, RZ, PT ;  /* 0x000000fff600720c */ /* 0x000fc80003fa6270 */
[----:B------:R-:W-:Y:S02]  /*56b0*/  @!P1 IADD3 R98, -R98, RZ, RZ ;  /* 0x000000ff62629210 */ /* 0x000fe40007ffe1ff */
[----:B------:R-:W-:-:S07]  /*56c0*/  ISETP.GT.U32.AND P1, PT, R3, R91, PT ;  /* 0x0000005b0300720c */ /* 0x000fce0003f24070 */
[----:B------:R-:W-:Y:S01]  /*56d0*/  @!P5 IMAD.MOV R102, RZ, RZ, -R102 ;  /* 0x000000ffff66d224 */ /* 0x000fe200078e0a66 */
[----:B------:R-:W-:-:S05]  /*56e0*/  ISETP.GT.U32.AND P5, PT, R3, R96, PT ;  /* 0x000000600300720c */ /* 0x000fca0003fa4070 */
[----:B------:R-:W-:Y:S01]  /*56f0*/  @!P1 IMAD.IADD R91, R91, 0x1, -R3 ;  /* 0x000000015b5b9824 */ /* 0x000fe200078e0a03 */
[----:B------:R-:W-:-:S07]  /*5700*/  ISETP.GE.AND P1, PT, R240, RZ, PT ;  /* 0x000000fff000720c */ /* 0x000fce0003f26270 */
[----:B------:R-:W-:Y:S01]  /*5710*/  @!P5 IMAD.IADD R96, R96, 0x1, -R3 ;  /* 0x000000016060d824 */ /* 0x000fe200078e0a03 */
[C---:B------:R-:W-:Y:S02]  /*5720*/  ISETP.GT.U32.AND P5, PT, R3.reuse, R89, PT ;  /* 0x000000590300720c */ /* 0x040fe40003fa4070 */
[----:B------:R-:W-:-:S03]  /*5730*/  ISETP.GT.U32.AND P2, PT, R3, R91, PT ;  /* 0x0000005b0300720c */ /* 0x000fc60003f44070 */
[----:B------:R-:W-:Y:S01]  /*5740*/  @!P1 IMAD.MOV R96, RZ, RZ, -R96 ;  /* 0x000000ffff609224 */ /* 0x000fe200078e0a60 */
[----:B------:R-:W-:-:S07]  /*5750*/  ISETP.GT.U32.AND P1, PT, R3, R90, PT ;  /* 0x0000005a0300720c */ /* 0x000fce0003f24070 */
[----:B------:R-:W-:-:S04]  /*5760*/  @!P5 IADD3 R89, R89, -R3, RZ ;  /* 0x800000035959d210 */ /* 0x000fc80007ffe0ff */
[----:B------:R-:W-:Y:S01]  /*5770*/  ISETP.GT.U32.AND P0, PT, R3, R89, PT ;  /* 0x000000590300720c */ /* 0x000fe20003f04070 */
[--C-:B------:R-:W-:Y:S01]  /*5780*/  @!P2 IMAD.IADD R91, R91, 0x1, -R3.reuse ;  /* 0x000000015b5ba824 */ /* 0x100fe200078e0a03 */
[C---:B------:R-:W-:Y:S01]  /*5790*/  ISETP.GT.U32.AND P2, PT, R3.reuse, R84, PT ;  /* 0x000000540300720c */ /* 0x040fe20003f44070 */
[----:B------:R-:W-:Y:S01]  /*57a0*/  @!P1 IMAD.IADD R90, R90, 0x1, -R3 ;  /* 0x000000015a5a9824 */ /* 0x000fe200078e0a03 */
[----:B------:R-:W-:Y:S02]  /*57b0*/  ISETP.GT.U32.AND P1, PT, R3, R83, PT ;  /* 0x000000530300720c */ /* 0x000fe40003f24070 */
[----:B------:R-:W-:-:S07]  /*57c0*/  ISETP.GE.AND P5, PT, R238, RZ, PT ;  /* 0x000000ffee00720c */ /* 0x000fce0003fa6270 */
[-C--:B------:R-:W-:Y:S02]  /*57d0*/  @!P0 IADD3 R89, R89, -R3.reuse, RZ ;  /* 0x8000000359598210 */ /* 0x080fe40007ffe0ff */
[----:B------:R-:W-:Y:S01]  /*57e0*/  ISETP.GT.U32.AND P0, PT, R3, R82, PT ;  /* 0x000000520300720c */ /* 0x000fe20003f04070 */
[----:B------:R-:W-:Y:S01]  /*57f0*/  @!P2 IMAD.IADD R84, R84, 0x1, -R3 ;  /* 0x000000015454a824 */ /* 0x000fe200078e0a03 */
[----:B------:R-:W-:Y:S02]  /*5800*/  ISETP.GE.AND P2, PT, R234, RZ, PT ;  /* 0x000000ffea00720c */ /* 0x000fe40003f46270 */
[----:B------:R-:W-:Y:S02]  /*5810*/  @!P1 IADD3 R83, R83, -R3, RZ ;  /* 0x8000000353539210 */ /* 0x000fe40007ffe0ff */
[----:B------:R-:W-:Y:S01]  /*5820*/  ISETP.GE.AND P1, PT, R233, RZ, PT ;  /* 0x000000ffe900720c */ /* 0x000fe20003f26270 */
[----:B------:R-:W-:-:S06]  /*5830*/  @!P5 IMAD.MOV R94, RZ, RZ, -R94 ;  /* 0x000000ffff5ed224 */ /* 0x000fcc00078e0a5e */
[----:B------:R-:W-:Y:S01]  /*5840*/  @!P0 IMAD.IADD R82, R82, 0x1, -R3 ;  /* 0x0000000152528824 */ /* 0x000fe200078e0a03 */
[----:B------:R-:W-:Y:S02]  /*5850*/  ISETP.GE.AND P0, PT, R232, RZ, PT ;  /* 0x000000ffe800720c */ /* 0x000fe40003f06270 */
[----:B------:R-:W-:Y:S02]  /*5860*/  ISETP.GT.U32.AND P5, PT, R3, R86, PT ;  /* 0x000000560300720c */ /* 0x000fe40003fa4070 */
[----:B------:R-:W-:Y:S02]  /*5870*/  @!P2 IADD3 R89, -R89, RZ, RZ ;  /* 0x000000ff5959a210 */ /* 0x000fe40007ffe1ff */
[C---:B------:R-:W-:Y:S01]  /*5880*/  ISETP.GT.U32.AND P2, PT, R3.reuse, R83, PT ;  /* 0x000000530300720c */ /* 0x040fe20003f44070 */
[----:B------:R-:W-:Y:S01]  /*5890*/  @!P1 IMAD.MOV R88, RZ, RZ, -R88 ;  /* 0x000000ffff589224 */ /* 0x000fe200078e0a58 */
[----:B------:R-:W-:Y:S01]  /*58a0*/  ISETP.GT.U32.AND P1, PT, R3, R82, PT ;  /* 0x000000520300720c */ /* 0x000fe20003f24070 */
[----:B------:R-:W-:-:S04]  /*58b0*/  @!P4 IMAD.MOV R90, RZ, RZ, -R90 ;  /* 0x000000ffff5ac224 */ /* 0x000fc800078e0a5a */
[----:B------:R-:W-:Y:S01]  /*58c0*/  @!P0 IMAD.MOV R87, RZ, RZ, -R87 ;  /* 0x000000ffff578224 */ /* 0x000fe200078e0a57 */
[C---:B------:R-:W-:Y:S02]  /*58d0*/  ISETP.GT.U32.AND P0, PT, R3.reuse, R81, PT ;  /* 0x000000510300720c */ /* 0x040fe40003f04070 */
[----:B------:R-:W-:Y:S02]  /*58e0*/  ISETP.GT.U32.AND P4, PT, R3, R84, PT ;  /* 0x000000540300720c */ /* 0x000fe40003f84070 */
[-C--:B------:R-:W-:Y:S02]  /*58f0*/  @!P5 IADD3 R86, R86, -R3.reuse, RZ ;  /* 0x800000035656d210 */ /* 0x080fe40007ffe0ff */
[----:B------:R-:W-:Y:S02]  /*5900*/  ISETP.GE.AND P5, PT, R236, RZ, PT ;  /* 0x000000ffec00720c */ /* 0x000fe40003fa6270 */
[----:B------:R-:W-:Y:S02]  /*5910*/  ISETP.GE.AND P6, PT, R231, RZ, PT ;  /* 0x000000ffe700720c */ /* 0x000fe40003fc6270 */
[----:B------:R-:W-:-:S02]  /*5920*/  @!P2 IADD3 R83, R83, -R3, RZ ;  /* 0x800000035353a210 */ /* 0x000fc40007ffe0ff */
[C---:B------:R-:W-:Y:S01]  /*5930*/  ISETP.GT.U32.AND P2, PT, R3.reuse, R77, PT ;  /* 0x0000004d0300720c */ /* 0x040fe20003f44070 */
[--C-:B------:R-:W-:Y:S01]  /*5940*/  @!P1 IMAD.IADD R82, R82, 0x1, -R3.reuse ;  /* 0x0000000152529824 */ /* 0x100fe200078e0a03 */
[----:B------:R-:W-:Y:S02]  /*5950*/  @!P3 IADD3 R80, R80, -R3, RZ ;  /* 0x800000035050b210 */ /* 0x000fe40007ffe0ff */
[C---:B------:R-:W-:Y:S02]  /*5960*/  ISETP.GT.U32.AND P3, PT, R3.reuse, R85, PT ;  /* 0x000000550300720c */ /* 0x040fe40003f64070 */
[----:B------:R-:W-:Y:S01]  /*5970*/  ISETP.GT.U32.AND P1, PT, R3, R76, PT ;  /* 0x0000004c0300720c */ /* 0x000fe20003f24070 */
[--C-:B------:R-:W-:Y:S01]  /*5980*/  @!P0 IMAD.IADD R81, R81, 0x1, -R3.reuse ;  /* 0x0000000151518824 */ /* 0x100fe200078e0a03 */
[C---:B------:R-:W-:Y:S01]  /*5990*/  ISETP.GT.U32.AND P0, PT, R3.reuse, R75, PT ;  /* 0x0000004b0300720c */ /* 0x040fe20003f04070 */
[----:B------:R-:W-:Y:S01]  /*59a0*/  @!P4 IMAD.IADD R84, R84, 0x1, -R3 ;  /* 0x000000015454c824 */ /* 0x000fe200078e0a03 */
[----:B------:R-:W-:Y:S01]  /*59b0*/  ISETP.GT.U32.AND P4, PT, R3, R78, PT ;  /* 0x0000004e0300720c */ /* 0x000fe20003f84070 */
[----:B------:R-:W-:Y:S01]  /*59c0*/  @!P5 IMAD.MOV R91, RZ, RZ, -R91 ;  /* 0x000000ffff5bd224 */ /* 0x000fe200078e0a5b */
[----:B------:R-:W-:-:S02]  /*59d0*/  @!P6 IADD3 R86, -R86, RZ, RZ ;  /* 0x000000ff5656e210 */ /* 0x000fc40007ffe1ff */
[C---:B------:R-:W-:Y:S02]  /*59e0*/  ISETP.GT.U32.AND P5, PT, R3.reuse, R80, PT ;  /* 0x000000500300720c */ /* 0x040fe40003fa4070 */
[----:B------:R-:W-:Y:S02]  /*59f0*/  ISETP.GT.U32.AND P6, PT, R3, R79, PT ;  /* 0x0000004f0300720c */ /* 0x000fe40003fc4070 */
[-C--:B------:R-:W-:Y:S01]  /*5a00*/  @!P2 IADD3 R77, R77, -R3.reuse, RZ ;  /* 0x800000034d4da210 */ /* 0x080fe20007ffe0ff */
[--C-:B------:R-:W-:Y:S01]  /*5a10*/  @!P3 IMAD.IADD R85, R85, 0x1, -R3.reuse ;  /* 0x000000015555b824 */ /* 0x100fe200078e0a03 */
[----:B------:R-:W-:Y:S01]  /*5a20*/  ISETP.GE.AND P2, PT, R227, RZ, PT ;  /* 0x000000ffe300720c */ /* 0x000fe20003f46270 */
[--C-:B------:R-:W-:Y:S01]  /*5a30*/  @!P1 IMAD.IADD R76, R76, 0x1, -R3.reuse ;  /* 0x000000014c4c9824 */ /* 0x100fe200078e0a03 */
[----:B------:R-:W-:Y:S02]  /*5a40*/  ISETP.GE.AND P3, PT, R230, RZ, PT ;  /* 0x000000ffe600720c */ /* 0x000fe40003f66270 */
[----:B------:R-:W-:Y:S01]  /*5a50*/  ISETP.GE.AND P1, PT, R226, RZ, PT ;  /* 0x000000ffe200720c */ /* 0x000fe20003f26270 */
[--C-:B------:R-:W-:Y:S01]  /*5a60*/  @!P0 IMAD.IADD R75, R75, 0x1, -R3.reuse ;  /* 0x000000014b4b8824 */ /* 0x100fe200078e0a03 */
[----:B------:R-:W-:Y:S01]  /*5a70*/  ISETP.GE.AND P0, PT, R225, RZ, PT ;  /* 0x000000ffe100720c */ /* 0x000fe20003f06270 */
[--C-:B------:R-:W-:Y:S01]  /*5a80*/  @!P4 IMAD.IADD R78, R78, 0x1, -R3.reuse ;  /* 0x000000014e4ec824 */ /* 0x100fe200078e0a03 */
[----:B------:R-:W-:Y:S01]  /*5a90*/  ISETP.GE.AND P4, PT, R228, RZ, PT ;  /* 0x000000ffe400720c */ /* 0x000fe20003f86270 */
[----:B------:R-:W-:Y:S01]  /*5aa0*/  @!P6 IMAD.IADD R79, R79, 0x1, -R3 ;  /* 0x000000014f4fe824 */ /* 0x000fe200078e0a03 */
[----:B------:R-:W-:-:S02]  /*5ab0*/  @!P5 IADD3 R80, R80, -R3, RZ ;  /* 0x800000035050d210 */ /* 0x000fc40007ffe0ff */
[----:B------:R-:W-:Y:S01]  /*5ac0*/  ISETP.GE.AND P5, PT, R229, RZ, PT ;  /* 0x000000ffe500720c */ /* 0x000fe20003fa6270 */
[----:B------:R-:W-:Y:S01]  /*5ad0*/  @!P2 IMAD.MOV R82, RZ, RZ, -R82 ;  /* 0x000000ffff52a224 */ /* 0x000fe200078e0a52 */
[C---:B------:R-:W-:Y:S01]  /*5ae0*/  ISETP.GT.U32.AND P2, PT, R3.reuse, R76, PT ;  /* 0x0000004c0300720c */ /* 0x040fe20003f44070 */
[----:B------:R-:W-:Y:S01]  /*5af0*/  @!P3 IMAD.MOV R85, RZ, RZ, -R85 ;  /* 0x000000ffff55b224 */ /* 0x000fe200078e0a55 */
[----:B------:R-:W-:Y:S02]  /*5b00*/  ISETP.GT.U32.AND P3, PT, R3, R79, PT ;  /* 0x0000004f0300720c */ /* 0x000fe40003f64070 */
[----:B------:R-:W-:Y:S02]  /*5b10*/  @!P1 IADD3 R81, -R81, RZ, RZ ;  /* 0x000000ff51519210 */ /* 0x000fe40007ffe1ff */
[C---:B------:R-:W-:Y:S01]  /*5b20*/  ISETP.GT.U32.AND P1, PT, R3.reuse, R75, PT ;  /* 0x0000004b0300720c */ /* 0x040fe20003f24070 */
[----:B------:R-:W-:Y:S01]  /*5b30*/  @!P0 IMAD.MOV R80, RZ, RZ, -R80 ;  /* 0x000000ffff508224 */ /* 0x000fe200078e0a50 */
[----:B------:R-:W-:-:S02]  /*5b40*/  ISETP.GT.U32.AND P6, PT, R3, R74, PT ;  /* 0x0000004a0300720c */ /* 0x000fc40003fc4070 */
[C---:B------:R-:W-:Y:S01]  /*5b50*/  ISETP.GT.U32.AND P0, PT, R3.reuse, R73, PT ;  /* 0x000000490300720c */ /* 0x040fe20003f04070 */
[----:B------:R-:W-:Y:S01]  /*5b60*/  @!P4 IMAD.MOV R83, RZ, RZ, -R83 ;  /* 0x000000ffff53c224 */ /* 0x000fe200078e0a53 */
[C---:B------:R-:W-:Y:S02]  /*5b70*/  ISETP.GT.U32.AND P4, PT, R3.reuse, R77, PT ;  /* 0x0000004d0300720c */ /* 0x040fe40003f84070 */
[----:B------:R-:W-:Y:S01]  /*5b80*/  @!P5 IADD3 R84, -R84, RZ, RZ ;  /* 0x000000ff5454d210 */ /* 0x000fe20007ffe1ff */
[--C-:B------:R-:W-:Y:S01]  /*5b90*/  @!P2 IMAD.IADD R76, R76, 0x1, -R3.reuse ;  /* 0x000000014c4ca824 */ /* 0x100fe200078e0a03 */
[----:B------:R-:W-:Y:S01]  /*5ba0*/  ISETP.GT.U32.AND P5, PT, R3, R78, PT ;  /* 0x0000004e0300720c */ /* 0x000fe20003fa4070 */
[----:B------:R-:W-:Y:S01]  /*5bb0*/  @!P3 IMAD.IADD R79, R79, 0x1, -R3 ;  /* 0x000000014f4fb824 */ /* 0x000fe200078e0a03 */
[C---:B------:R-:W-:Y:S02]  /*5bc0*/  ISETP.GT.U32.AND P2, PT, R3.reuse, R69, PT ;  /* 0x000000450300720c */ /* 0x040fe40003f44070 */
[----:B------:R-:W-:-:S02]  /*5bd0*/  ISETP.GT.U32.AND P3, PT, R3, R72, PT ;  /* 0x000000480300720c */ /* 0x000fc40003f64070 */
[----:B------:R-:W-:Y:S02]  /*5be0*/  @!P1 IADD3 R75, R75, -R3, RZ ;  /* 0x800000034b4b9210 */ /* 0x000fe40007ffe0ff */
[----:B------:R-:W-:Y:S01]  /*5bf0*/  ISETP.GT.U32.AND P1, PT, R3, R68, PT ;  /* 0x000000440300720c */ /* 0x000fe20003f24070 */
[--C-:B------:R-:W-:Y:S02]  /*5c00*/  @!P6 IMAD.IADD R74, R74, 0x1, -R3.reuse ;  /* 0x000000014a4ae824 */ /* 0x100fe400078e0a03 */
[--C-:B------:R-:W-:Y:S01]  /*5c10*/  @!P0 IMAD.IADD R73, R73, 0x1, -R3.reuse ;  /* 0x0000000149498824 */ /* 0x100fe200078e0a03 */
[----:B------:R-:W-:Y:S01]  /*5c20*/  ISETP.GE.AND P0, PT, R223, RZ, PT ;  /* 0x000000ffdf00720c */ /* 0x000fe20003f06270 */
[----:B------:R-:W-:Y:S01]  /*5c30*/  @!P4 IMAD.IADD R77, R77, 0x1, -R3 ;  /* 0x000000014d4dc824 */ /* 0x000fe200078e0a03 */
[C---:B------:R-:W-:Y:S02]  /*5c40*/  ISETP.GT.U32.AND P6, PT, R3.reuse, R74, PT ;  /* 0x0000004a0300720c */ /* 0x040fe40003fc4070 */
[----:B------:R-:W-:-:S02]  /*5c50*/  ISETP.GT.U32.AND P4, PT, R3, R70, PT ;  /* 0x000000460300720c */ /* 0x000fc40003f84070 */
[----:B------:R-:W-:Y:S02]  /*5c60*/  @!P5 IADD3 R78, R78, -R3, RZ ;  /* 0x800000034e4ed210 */ /* 0x000fe40007ffe0ff */
[----:B------:R-:W-:Y:S02]  /*5c70*/  ISETP.GT.U32.AND P5, PT, R3, R71, PT ;  /* 0x000000470300720c */ /* 0x000fe40003fa4070 */
[-C--:B------:R-:W-:Y:S02]  /*5c80*/  @!P2 IADD3 R69, R69, -R3.reuse, RZ ;  /* 0x800000034545a210 */ /* 0x080fe40007ffe0ff */
[----:B------:R-:W-:Y:S01]  /*5c90*/  ISETP.GE.AND P2, PT, R219, RZ, PT ;  /* 0x000000ffdb00720c */ /* 0x000fe20003f46270 */
[----:B------:R-:W-:Y:S01]  /*5ca0*/  @!P1 IMAD.IADD R68, R68, 0x1, -R3 ;  /* 0x0000000144449824 */ /* 0x000fe200078e0a03 */
[----:B------:R-:W-:Y:S02]  /*5cb0*/  @!P3 IADD3 R72, R72, -R3, RZ ;  /* 0x800000034848b210 */ /* 0x000fe40007ffe0ff */
[----:B------:R-:W-:-:S02]  /*5cc0*/  ISETP.GE.AND P3, PT, R222, RZ, PT ;  /* 0x000000ffde00720c */ /* 0x000fc40003f66270 */
[C---:B------:R-:W-:Y:S02]  /*5cd0*/  ISETP.GT.U32.AND P1, PT, R3.reuse, R73, PT ;  /* 0x000000490300720c */ /* 0x040fe40003f24070 */
[----:B------:R-:W-:Y:S02]  /*5ce0*/  @!P0 IADD3 R78, -R78, RZ, RZ ;  /* 0x000000ff4e4e8210 */ /* 0x000fe40007ffe1ff */
[----:B------:R-:W-:Y:S01]  /*5cf0*/  ISETP.GT.U32.AND P0, PT, R3, R72, PT ;  /* 0x000000480300720c */ /* 0x000fe20003f04070 */
[--C-:B------:R-:W-:Y:S02]  /*5d00*/  @!P6 IMAD.IADD R74, R74, 0x1, -R3.reuse ;  /* 0x000000014a4ae824 */ /* 0x100fe400078e0a03 */
[--C-:B------:R-:W-:Y:S01]  /*5d10*/  @!P4 IMAD.IADD R70, R70, 0x1, -R3.reuse ;  /* 0x000000014646c824 */ /* 0x100fe200078e0a03 */
[----:B------:R-:W-:Y:S01]  /*5d20*/  ISETP.GE.AND P4, PT, R220, RZ, PT ;  /* 0x000000ffdc00720c */ /* 0x000fe20003f86270 */
[----:B------:R-:W-:Y:S01]  /*5d30*/  @!P5 IMAD.IADD R71, R71, 0x1, -R3 ;  /* 0x000000014747d824 */ /* 0x000fe200078e0a03 */
[----:B------:R-:W-:Y:S01]  /*5d40*/  ISETP.GE.AND P6, PT, R224, RZ, PT ;  /* 0x000000ffe000720c */ /* 0x000fe20003fc6270 */
[----:B------:R-:W-:Y:S01]  /*5d50*/  @!P2 IMAD.MOV R74, RZ, RZ, -R74 ;  /* 0x000000ffff4aa224 */ /* 0x000fe200078e0a4a */
[C---:B------:R-:W-:Y:S01]  /*5d60*/  ISETP.GT.U32.AND P2, PT, R3.reuse, R67, PT ;  /* 0x000000430300720c */ /* 0x040fe20003f44070 */
[----:B------:R-:W-:Y:S01]  /*5d70*/  @!P3 IMAD.MOV R77, RZ, RZ, -R77 ;  /* 0x000000ffff4db224 */ /* 0x000fe200078e0a4d */
[----:B------:R-:W-:Y:S01]  /*5d80*/  ISETP.GT.U32.AND P3, PT, R3, R71, PT ;  /* 0x000000470300720c */ /* 0x000fe20003f64070 */
[----:B------:R-:W-:Y:S01]  /*5d90*/  @!P1 IMAD.IADD R73, R73, 0x1, -R3 ;  /* 0x0000000149499824 */ /* 0x000fe200078e0a03 */
[----:B------:R-:W-:-:S02]  /*5da0*/  ISETP.GT.U32.AND P1, PT, R3, R66, PT ;  /* 0x000000420300720c */ /* 0x000fc40003f24070 */
[----:B------:R-:W-:Y:S02]  /*5db0*/  ISETP.GE.AND P5, PT, R221, RZ, PT ;  /* 0x000000ffdd00720c */ /* 0x000fe40003fa6270 */
[----:B------:R-:W-:Y:S02]  /*5dc0*/  @!P0 IADD3 R72, R72, -R3, RZ ;  /* 0x8000000348488210 */ /* 0x000fe40007ffe0ff */
[----:B------:R-:W-:Y:S02]  /*5dd0*/  ISETP.GT.U32.AND P0, PT, R3, R65, PT ;  /* 0x000000410300720c */ /* 0x000fe40003f04070 */
[----:B------:R-:W-:Y:S02]  /*5de0*/  @!P4 IADD3 R75, -R75, RZ, RZ ;  /* 0x000000ff4b4bc210 */ /* 0x000fe40007ffe1ff */
[C---:B------:R-:W-:Y:S01]  /*5df0*/  ISETP.GT.U32.AND P4, PT, R3.reuse, R69, PT ;  /* 0x000000450300720c */ /* 0x040fe20003f84070 */
[----:B------:R-:W-:Y:S01]  /*5e00*/  @!P6 IMAD.MOV R79, RZ, RZ, -R79 ;  /* 0x000000ffff4fe224 */ /* 0x000fe200078e0a4f */
[----:B------:R-:W-:Y:S01]  /*5e10*/  ISETP.GT.U32.AND P6, PT, R3, R70, PT ;  /* 0x000000460300720c */ /* 0x000fe20003fc4070 */
[--C-:B------:R-:W-:Y:S01]  /*5e20*/  @!P2 IMAD.IADD R67, R67, 0x1, -R3.reuse ;  /* 0x000000014343a824 */ /* 0x100fe200078e0a03 */
[----:B------:R-:W-:Y:S01]  /*5e30*/  ISETP.GE.AND P2, PT, R217, RZ, PT ;  /* 0x000000ffd900720c */ /* 0x000fe20003f46270 */
[----:B------:R-:W-:Y:S01]  /*5e40*/  @!P3 IMAD.IADD R71, R71, 0x1, -R3 ;  /* 0x000000014747b824 */ /* 0x000fe200078e0a03 */
[----:B------:R-:W-:Y:S01]  /*5e50*/  ISETP.GT.U32.AND P3, PT, R3, R64, PT ;  /* 0x000000400300720c */ /* 0x000fe20003f64070 */
[----:B------:R-:W-:Y:S01]  /*5e60*/  @!P5 IMAD.MOV R76, RZ, RZ, -R76 ;  /* 0x000000ffff4cd224 */ /* 0x000fe200078e0a4c */
[----:B------:R-:W-:-:S02]  /*5e70*/  @!P1 IADD3 R66, R66, -R3, RZ ;  /* 0x8000000342429210 */ /* 0x000fc40007ffe0ff */
[----:B------:R-:W-:Y:S02]  /*5e80*/  ISETP.GE.AND P1, PT, R216, RZ, PT ;  /* 0x000000ffd800720c */ /* 0x000fe40003f26270 */
[----:B------:R-:W-:Y:S01]  /*5e90*/  ISETP.GT.U32.AND P5, PT, R3, R68, PT ;  /* 0x000000440300720c */ /* 0x000fe20003fa4070 */
[--C-:B------:R-:W-:Y:S01]  /*5ea0*/  @!P0 IMAD.IADD R65, R65, 0x1, -R3.reuse ;  /* 0x0000000141418824 */ /* 0x100fe200078e0a03 */
[----:B------:R-:W-:Y:S02]  /*5eb0*/  ISETP.GE.AND P0, PT, R215, RZ, PT ;  /* 0x000000ffd700720c */ /* 0x000fe40003f06270 */
[----:B------:R-:W-:Y:S02]  /*5ec0*/  @!P4 IADD3 R69, R69, -R3, RZ ;  /* 0x800000034545c210 */ /* 0x000fe40007ffe0ff */
[C---:B------:R-:W-:Y:S01]  /*5ed0*/  ISETP.GT.U32.AND P4, PT, R3.reuse, R62, PT ;  /* 0x0000003e0300720c */ /* 0x040fe20003f84070 */
[----:B------:R-:W-:Y:S01]  /*5ee0*/  @!P6 IMAD.IADD R70, R70, 0x1, -R3 ;  /* 0x000000014646e824 */ /* 0x000fe200078e0a03 */
[----:B------:R-:W-:-:S02]  /*5ef0*/  ISETP.GT.U32.AND P6, PT, R3, R63, PT ;  /* 0x0000003f0300720c */ /* 0x000fc40003fc4070 */
[----:B------:R-:W-:Y:S01]  /*5f00*/  @!P2 IADD3 R72, -R72, RZ, RZ ;  /* 0x000000ff4848a210 */ /* 0x000fe20007ffe1ff */
[----:B------:R-:W-:Y:S01]  /*5f10*/  @!P3 IMAD.IADD R64, R64, 0x1, -R3 ;  /* 0x000000014040b824 */ /* 0x000fe200078e0a03 */
[C---:B------:R-:W-:Y:S01]  /*5f20*/  ISETP.GT.U32.AND P2, PT, R3.reuse, R66, PT ;  /* 0x000000420300720c */ /* 0x040fe20003f44070 */
[----:B------:R-:W-:Y:S01]  /*5f30*/  @!P1 IMAD.MOV R71, RZ, RZ, -R71 ;  /* 0x000000ffff479224 */ /* 0x000fe200078e0a47 */
[----:B------:R-:W-:Y:S01]  /*5f40*/  ISETP.GE.AND P3, PT, R214, RZ, PT ;  /* 0x000000ffd600720c */ /* 0x000fe20003f66270 */
[--C-:B------:R-:W-:Y:S01]  /*5f50*/  @!P5 IMAD.IADD R68, R68, 0x1, -R3.reuse ;  /* 0x000000014444d824 */ /* 0x100fe200078e0a03 */
[C---:B------:R-:W-:Y:S02]  /*5f60*/  ISETP.GT.U32.AND P1, PT, R3.reuse, R65, PT ;  /* 0x000000410300720c */ /* 0x040fe40003f24070 */
[----:B------:R-:W-:Y:S01]  /*5f70*/  ISETP.GE.AND P5, PT, R218, RZ, PT ;  /* 0x000000ffda00720c */ /* 0x000fe20003fa6270 */
[----:B------:R-:W-:Y:S01]  /*5f80*/  @!P0 IMAD.MOV R70, RZ, RZ, -R70 ;  /* 0x000000ffff468224 */ /* 0x000fe200078e0a46 */
[----:B------:R-:W-:Y:S01]  /*5f90*/  ISETP.GT.U32.AND P0, PT, R3, R64, PT ;  /* 0x000000400300720c */ /* 0x000fe20003f04070 */
[----:B------:R-:W-:Y:S01]  /*5fa0*/  @!P4 IMAD.IADD R62, R62, 0x1, -R3 ;  /* 0x000000013e3ec824 */ /* 0x000fe200078e0a03 */
[----:B------:R-:W-:-:S02]  /*5fb0*/  @!P6 IADD3 R63, R63, -R3, RZ ;  /* 0x800000033f3fe210 */ /* 0x000fc40007ffe0ff */
[----:B------:R-:W-:Y:S02]  /*5fc0*/  ISETP.GE.AND P6, PT, R213, RZ, PT ;  /* 0x000000ffd500720c */ /* 0x000fe40003fc6270 */
[----:B------:R-:W-:Y:S02]  /*5fd0*/  @!P2 IADD3 R66, R66, -R3, RZ ;  /* 0x800000034242a210 */ /* 0x000fe40007ffe0ff */
[C---:B------:R-:W-:Y:S02]  /*5fe0*/  ISETP.GT.U32.AND P4, PT, R3.reuse, R62, PT ;  /* 0x0000003e0300720c */ /* 0x040fe40003f84070 */
[----:B------:R-:W-:Y:S01]  /*5ff0*/  ISETP.GT.U32.AND P2, PT, R3, R60, PT ;  /* 0x0000003c0300720c */ /* 0x000fe20003f44070 */
[----:B------:R-:W-:Y:S01]  /*6000*/  @!P1 IMAD.IADD R65, R65, 0x1, -R3 ;  /* 0x0000000141419824 */ /* 0x000fe200078e0a03 */
[----:B------:R-:W-:Y:S01]  /*6010*/  @!P3 IADD3 R69, -R69, RZ, RZ ;  /* 0x000000ff4545b210 */ /* 0x000fe20007ffe1ff */
[----:B------:R-:W-:Y:S01]  /*6020*/  @!P5 IMAD.MOV R73, RZ, RZ, -R73 ;  /* 0x000000ffff49d224 */ /* 0x000fe200078e0a49 */
[----:B------:R-:W-:-:S02]  /*6030*/  ISETP.GT.U32.AND P3, PT, R3, R63, PT ;  /* 0x0000003f0300720c */ /* 0x000fc40003f64070 */
[C---:B------:R-:W-:Y:S02]  /*6040*/  ISETP.GT.U32.AND P1, PT, R3.reuse, R59, PT ;  /* 0x0000003b0300720c */ /* 0x040fe40003f24070 */
[C---:B------:R-:W-:Y:S01]  /*6050*/  ISETP.GT.U32.AND P5, PT, R3.reuse, R67, PT ;  /* 0x000000430300720c */ /* 0x040fe20003fa4070 */
[--C-:B------:R-:W-:Y:S01]  /*6060*/  @!P0 IMAD.IADD R64, R64, 0x1, -R3.reuse ;  /* 0x0000000140408824 */ /* 0x100fe200078e0a03 */
[C---:B------:R-:W-:Y:S01]  /*6070*/  ISETP.GT.U32.AND P0, PT, R3.reuse, R58, PT ;  /* 0x0000003a0300720c */ /* 0x040fe20003f04070 */
[----:B------:R-:W-:Y:S01]  /*6080*/  @!P6 IMAD.MOV R68, RZ, RZ, -R68 ;  /* 0x000000ffff44e224 */ /* 0x000fe200078e0a44 */
[----:B------:R-:W-:Y:S01]  /*6090*/  ISETP.GT.U32.AND P6, PT, R3, R61, PT ;  /* 0x0000003d0300720c */ /* 0x000fe20003fc4070 */
[----:B------:R-:W-:Y:S01]  /*60a0*/  @!P4 IMAD.IADD R62, R62, 0x1, -R3 ;  /* 0x000000013e3ec824 */ /* 0x000fe200078e0a03 */
[----:B------:R-:W-:Y:S02]  /*60b0*/  @!P2 IADD3 R60, R60, -R3, RZ ;  /* 0x800000033c3ca210 */ /* 0x000fe40007ffe0ff */
[----:B------:R-:W-:-:S02]  /*60c0*/  ISETP.GE.AND P4, PT, R211, RZ, PT ;  /* 0x000000ffd300720c */ /* 0x000fc40003f86270 */
[----:B------:R-:W-:Y:S01]  /*60d0*/  ISETP.GE.AND P2, PT, R210, RZ, PT ;  /* 0x000000ffd200720c */ /* 0x000fe20003f46270 */
[--C-:B------:R-:W-:Y:S01]  /*60e0*/  @!P1 IMAD.IADD R59, R59, 0x1, -R3.reuse ;  /* 0x000000013b3b9824 */ /* 0x100fe200078e0a03 */
[----:B------:R-:W-:Y:S01]  /*60f0*/  @!P3 IADD3 R63, R63, -R3, RZ ;  /* 0x800000033f3fb210 */ /* 0x000fe20007ffe0ff */
[--C-:B------:R-:W-:Y:S01]  /*6100*/  @!P5 IMAD.IADD R67, R67, 0x1, -R3.reuse ;  /* 0x000000014343d824 */ /* 0x100fe200078e0a03 */
[----:B------:R-:W-:Y:S02]  /*6110*/  ISETP.GT.U32.AND P3, PT, R3, R57, PT ;  /* 0x000000390300720c */ /* 0x000fe40003f64070 */
[----:B------:R-:W-:Y:S02]  /*6120*/  ISETP.GE.AND P1, PT, R209, RZ, PT ;  /* 0x000000ffd100720c */ /* 0x000fe40003f26270 */
[----:B------:R-:W-:Y:S01]  /*6130*/  ISETP.GE.AND P5, PT, R212, RZ, PT ;  /* 0x000000ffd400720c */ /* 0x000fe20003fa6270 */
[--C-:B------:R-:W-:Y:S01]  /*6140*/  @!P0 IMAD.IADD R58, R58, 0x1, -R3.reuse ;  /* 0x000000013a3a8824 */ /* 0x100fe200078e0a03 */
[----:B------:R-:W-:Y:S01]  /*6150*/  ISETP.GE.AND P0, PT, R208, RZ, PT ;  /* 0x000000ffd000720c */ /* 0x000fe20003f06270 */
[----:B------:R-:W-:-:S02]  /*6160*/  @!P6 IMAD.IADD R61, R61, 0x1, -R3 ;  /* 0x000000013d3de824 */ /* 0x000fc400078e0a03 */
[----:B------:R-:W-:Y:S01]  /*6170*/  @!P4 IMAD.MOV R66, RZ, RZ, -R66 ;  /* 0x000000ffff42c224 */ /* 0x000fe200078e0a42 */
[C---:B------:R-:W-:Y:S01]  /*6180*/  ISETP.GT.U32.AND P4, PT, R3.reuse, R60, PT ;  /* 0x0000003c0300720c */ /* 0x040fe20003f84070 */
[----:B------:R-:W-:Y:S01]  /*6190*/  @!P2 IMAD.MOV R65, RZ, RZ, -R65 ;  /* 0x000000ffff41a224 */ /* 0x000fe200078e0a41 */
[----:B------:R-:W-:Y:S02]  /*61a0*/  ISETP.GT.U32.AND P2, PT, R3, R59, PT ;  /* 0x0000003b0300720c */ /* 0x000fe40003f44070 */
[----:B------:R-:W-:Y:S02]  /*61b0*/  @!P3 IADD3 R57, R57, -R3, RZ ;  /* 0x800000033939b210 */ /* 0x000fe40007ffe0ff */
[----:B------:R-:W-:Y:S02]  /*61c0*/  ISETP.GE.AND P3, PT, R207, RZ, PT ;  /* 0x000000ffcf00720c */ /* 0x000fe40003f66270 */
[----:B------:R-:W-:Y:S02]  /*61d0*/  @!P1 IADD3 R64, -R64, RZ, RZ ;  /* 0x000000ff40409210 */ /* 0x000fe40007ffe1ff */
[----:B------:R-:W-:-:S02]  /*61e0*/  @!P5 IADD3 R67, -R67, RZ, RZ ;  /* 0x000000ff4343d210 */ /* 0x000fc40007ffe1ff */
[C---:B------:R-:W-:Y:S02]  /*61f0*/  ISETP.GT.U32.AND P1, PT, R3.reuse, R58, PT ;  /* 0x0000003a0300720c */ /* 0x040fe40003f24070 */
[C---:B------:R-:W-:Y:S01]  /*6200*/  ISETP.GT.U32.AND P5, PT, R3.reuse, R61, PT ;  /* 0x0000003d0300720c */ /* 0x040fe20003fa4070 */
[----:B------:R-:W-:Y:S01]  /*6210*/  @!P0 IMAD.MOV R63, RZ, RZ, -R63 ;  /* 0x000000ffff3f8224 */ /* 0x000fe200078e0a3f */
[C---:B------:R-:W-:Y:S02]  /*6220*/  ISETP.GT.U32.AND P0, PT, R3.reuse, R57, PT ;  /* 0x000000390300720c */ /* 0x040fe40003f04070 */
[C---:B------:R-:W-:Y:S01]  /*6230*/  ISETP.GT.U32.AND P6, PT, R3.reuse, R56, PT ;  /* 0x000000380300720c */ /* 0x040fe20003fc4070 */
[--C-:B------:R-:W-:Y:S01]  /*6240*/  @!P4 IMAD.IADD R60, R60, 0x1, -R3.reuse ;  /* 0x000000013c3cc824 */ /* 0x100fe200078e0a03 */
[----:B------:R-:W-:Y:S01]  /*6250*/  ISETP.GT.U32.AND P4, PT, R3, R53, PT ;  /* 0x000000350300720c */ /* 0x000fe20003f84070 */
[----:B------:R-:W-:Y:S01]  /*6260*/  @!P2 IMAD.IADD R59, R59, 0x1, -R3 ;  /* 0x000000013b3ba824 */ /* 0x000fe200078e0a03 */
[C---:B------:R-:W-:Y:S01]  /*6270*/  ISETP.GT.U32.AND P2, PT, R3.reuse, R52, PT ;  /* 0x000000340300720c */ /* 0x040fe20003f44070 */
[----:B------:R-:W-:Y:S01]  /*6280*/  @!P3 IMAD.MOV R62, RZ, RZ, -R62 ;  /* 0x000000ffff3eb224 */ /* 0x000fe200078e0a3e */
[----:B------:R-:W-:-:S02]  /*6290*/  ISETP.GT.U32.AND P3, PT, R3, R55, PT ;  /* 0x000000370300720c */ /* 0x000fc40003f64070 */
[-C--:B------:R-:W-:Y:S02]  /*62a0*/  @!P1 IADD3 R58, R58, -R3.reuse, RZ ;  /* 0x800000033a3a9210 */ /* 0x080fe40007ffe0ff */
[----:B------:R-:W-:Y:S02]  /*62b0*/  @!P5 IADD3 R61, R61, -R3, RZ ;  /* 0x800000033d3dd210 */ /* 0x000fe40007ffe0ff */
[C---:B------:R-:W-:Y:S02]  /*62c0*/  ISETP.GT.U32.AND P1, PT, R3.reuse, R51, PT ;  /* 0x000000330300720c */ /* 0x040fe40003f24070 */
[----:B------:R-:W-:Y:S01]  /*62d0*/  ISETP.GT.U32.AND P5, PT, R3, R54, PT ;  /* 0x000000360300720c */ /* 0x000fe20003fa4070 */
[--C-:B------:R-:W-:Y:S01]  /*62e0*/  @!P0 IMAD.IADD R57, R57, 0x1, -R3.reuse ;  /* 0x0000000139398824 */ /* 0x100fe200078e0a03 */
[----:B------:R-:W-:Y:S01]  /*62f0*/  ISETP.GT.U32.AND P0, PT, R3, R50, PT ;  /* 0x000000320300720c */ /* 0x000fe20003f04070 */
[--C-:B------:R-:W-:Y:S01]  /*6300*/  @!P6 IMAD.IADD R56, R56, 0x1, -R3.reuse ;  /* 0x000000013838e824 */ /* 0x100fe200078e0a03 */
[----:B------:R-:W-:Y:S01]  /*6310*/  @!P2 IADD3 R52, R52, -R3, RZ ;  /* 0x800000033434a210 */ /* 0x000fe20007ffe0ff */
[----:B------:R-:W-:Y:S01]  /*6320*/  @!P4 IMAD.IADD R53, R53, 0x1, -R3 ;  /* 0x000000013535c824 */ /* 0x000fe200078e0a03 */
[----:B------:R-:W-:-:S02]  /*6330*/  ISETP.GE.AND P4, PT, R203, RZ, PT ;  /* 0x000000ffcb00720c */ /* 0x000fc40003f86270 */
[----:B------:R-:W-:Y:S02]  /*6340*/  ISETP.GT.U32.AND P6, PT, R3, R56, PT ;  /* 0x000000380300720c */ /* 0x000fe40003fc4070 */
[----:B------:R-:W-:Y:S01]  /*6350*/  ISETP.GE.AND P2, PT, R202, RZ, PT ;  /* 0x000000ffca00720c */ /* 0x000fe20003f46270 */
[--C-:B------:R-:W-:Y:S01]  /*6360*/  @!P1 IMAD.IADD R51, R51, 0x1, -R3.reuse ;  /* 0x0000000133339824 */ /* 0x100fe200078e0a03 */
[----:B------:R-:W-:Y:S01]  /*6370*/  @!P3 IADD3 R55, R55, -R3, RZ ;  /* 0x800000033737b210 */ /* 0x000fe20007ffe0ff */
[--C-:B------:R-:W-:Y:S01]  /*6380*/  @!P5 IMAD.IADD R54, R54, 0x1, -R3.reuse ;  /* 0x000000013636d824 */ /* 0x100fe200078e0a03 */
[----:B------:R-:W-:Y:S02]  /*6390*/  ISETP.GE.AND P3, PT, R205, RZ, PT ;  /* 0x000000ffcd00720c */ /* 0x000fe40003f66270 */
[----:B------:R-:W-:Y:S02]  /*63a0*/  ISETP.GE.AND P1, PT, R148, RZ, PT ;  /* 0x000000ff9400720c */ /* 0x000fe40003f26270 */
[----:B------:R-:W-:Y:S01]  /*63b0*/  ISETP.GE.AND P5, PT, R204, RZ, PT ;  /* 0x000000ffcc00720c */ /* 0x000fe20003fa6270 */
[--C-:B------:R-:W-:Y:S01]  /*63c0*/  @!P0 IMAD.IADD R50, R50, 0x1, -R3.reuse ;  /* 0x0000000132328824 */ /* 0x100fe200078e0a03 */
[C---:B------:R-:W-:Y:S01]  /*63d0*/  ISETP.GT.U32.AND P0, PT, R3.reuse, R55, PT ;  /* 0x000000370300720c */ /* 0x040fe20003f04070 */
[----:B------:R-:W-:Y:S01]  /*63e0*/  @!P6 IMAD.IADD R56, R56, 0x1, -R3 ;  /* 0x000000013838e824 */ /* 0x000fe200078e0a03 */
[----:B------:R-:W-:Y:S01]  /*63f0*/  @!P4 IADD3 R58, -R58, RZ, RZ ;  /* 0x000000ff3a3ac210 */ /* 0x000fe20007ffe1ff */
[----:B------:R-:W-:Y:S01]  /*6400*/  @!P2 IMAD.MOV R57, RZ, RZ, -R57 ;  /* 0x000000ffff39a224 */ /* 0x000fe200078e0a39 */
[----:B------:R-:W-:-:S02]  /*6410*/  ISETP.GT.U32.AND P4, PT, R3, R52, PT ;  /* 0x000000340300720c */ /* 0x000fc40003f84070 */
[C---:B------:R-:W-:Y:S01]  /*6420*/  ISETP.GT.U32.AND P2, PT, R3.reuse, R51, PT ;  /* 0x000000330300720c */ /* 0x040fe20003f44070 */
[----:B------:R-:W-:Y:S01]  /*6430*/  @!P3 IMAD.MOV R60, RZ, RZ, -R60 ;  /* 0x000000ffff3cb224 */ /* 0x000fe200078e0a3c */
[C---:B------:R-:W-:Y:S02]  /*6440*/  ISETP.GT.U32.AND P3, PT, R3.reuse, R54, PT ;  /* 0x000000360300720c */ /* 0x040fe40003f64070 */
[----:B------:R-:W-:Y:S01]  /*6450*/  @!P1 IADD3 R56, -R56, RZ, RZ ;  /* 0x000000ff38389210 */ /* 0x000fe20007ffe1ff */
[----:B------:R-:W-:Y:S01]  /*6460*/  @!P5 IMAD.MOV R59, RZ, RZ, -R59 ;  /* 0x000000ffff3bd224 */ /* 0x000fe200078e0a3b */
[C---:B------:R-:W-:Y:S02]  /*6470*/  ISETP.GT.U32.AND P1, PT, R3.reuse, R49, PT ;  /* 0x000000310300720c */ /* 0x040fe40003f24070 */
[----:B------:R-:W-:Y:S01]  /*6480*/  ISETP.GT.U32.AND P5, PT, R3, R53, PT ;  /* 0x000000350300720c */ /* 0x000fe20003fa4070 */
[----:B------:R-:W-:Y:S01]  /*6490*/  @!P0 IMAD.IADD R55, R55, 0x1, -R3 ;  /* 0x0000000137378824 */ /* 0x000fe200078e0a03 */
[----:B------:R-:W-:-:S02]  /*64a0*/  ISETP.GT.U32.AND P0, PT, R3, R48, PT ;  /* 0x000000300300720c */ /* 0x000fc40003f04070 */
[----:B------:R-:W-:Y:S01]  /*64b0*/  ISETP.GE.AND P6, PT, R206, RZ, PT ;  /* 0x000000ffce00720c */ /* 0x000fe20003fc6270 */
[--C-:B------:R-:W-:Y:S01]  /*64c0*/  @!P4 IMAD.IADD R52, R52, 0x1, -R3.reuse ;  /* 0x000000013434c824 */ /* 0x100fe200078e0a03 */
[----:B------:R-:W-:Y:S01]  /*64d0*/  ISETP.GT.U32.AND P4, PT, R3, R45, PT ;  /* 0x0000002d0300720c */ /* 0x000fe20003f84070 */
[--C-:B------:R-:W-:Y:S01]  /*64e0*/  @!P2 IMAD.IADD R51, R51, 0x1, -R3.reuse ;  /* 0x000000013333a824 */ /* 0x100fe200078e0a03 */
[C---:B------:R-:W-:Y:S01]  /*64f0*/  ISETP.GT.U32.AND P2, PT, R3.reuse, R44, PT ;  /* 0x0000002c0300720c */ /* 0x040fe20003f44070 */
[--C-:B------:R-:W-:Y:S01]  /*6500*/  @!P3 IMAD.IADD R54, R54, 0x1, -R3.reuse ;  /* 0x000000013636b824 */ /* 0x100fe200078e0a03 */
[----:B------:R-:W-:Y:S01]  /*6510*/  ISETP.GT.U32.AND P3, PT, R3, R47, PT ;  /* 0x0000002f0300720c */ /* 0x000fe20003f64070 */
[----:B------:R-:W-:Y:S01]  /*6520*/  @!P1 IMAD.IADD R49, R49, 0x1, -R3 ;  /* 0x0000000131319824 */ /* 0x000fe200078e0a03 */
[----:B------:R-:W-:Y:S02]  /*6530*/  ISETP.GE.AND P1, PT, R200, RZ, PT ;  /* 0x000000ffc800720c */ /* 0x000fe40003f26270 */
[----:B------:R-:W-:-:S02]  /*6540*/  @!P5 IADD3 R53, R53, -R3, RZ ;  /* 0x800000033535d210 */ /* 0x000fc40007ffe0ff */
[----:B------:R-:W-:Y:S01]  /*6550*/  ISETP.GT.U32.AND P5, PT, R3, R46, PT ;  /* 0x0000002e0300720c */ /* 0x000fe20003fa4070 */
[--C-:B------:R-:W-:Y:S01]  /*6560*/  @!P0 IMAD.IADD R48, R48, 0x1, -R3.reuse ;  /* 0x0000000130308824 */ /* 0x100fe200078e0a03 */
[----:B------:R-:W-:Y:S02]  /*6570*/  ISETP.GE.AND P0, PT, R199, RZ, PT ;  /* 0x000000ffc700720c */ /* 0x000fe40003f06270 */
[----:B------:R-:W-:Y:S02]  /*6580*/  @!P6 IADD3 R61, -R61, RZ, RZ ;  /* 0x000000ff3d3de210 */ /* 0x000fe40007ffe1ff */
[----:B------:R-:W-:Y:S01]  /*6590*/  ISETP.GT.U32.AND P6, PT, R3, R50, PT ;  /* 0x000000320300720c */ /* 0x000fe20003fc4070 */
[----:B------:R-:W-:Y:S01]  /*65a0*/  @!P4 IMAD.IADD R45, R45, 0x1, -R3 ;  /* 0x000000012d2dc824 */ /* 0x000fe200078e0a03 */
[----:B------:R-:W-:Y:S02]  /*65b0*/  @!P2 IADD3 R44, R44, -R3, RZ ;  /* 0x800000032c2ca210 */ /* 0x000fe40007ffe0ff */
[----:B------:R-:W-:-:S02]  /*65c0*/  ISETP.GE.AND P4, PT, R196, RZ, PT ;  /* 0x000000ffc400720c */ /* 0x000fc40003f86270 */
[----:B------:R-:W-:Y:S01]  /*65d0*/  ISETP.GT.U32.AND P2, PT, R3, R49, PT ;  /* 0x000000310300720c */ /* 0x000fe20003f44070 */
[----:B------:R-:W-:Y:S01]  /*65e0*/  @!P1 IMAD.MOV R54, RZ, RZ, -R54 ;  /* 0x000000ffff369224 */ /* 0x000fe200078e0a36 */
[----:B------:R-:W-:Y:S01]  /*65f0*/  @!P3 IADD3 R47, R47, -R3, RZ ;  /* 0x800000032f2fb210 */ /* 0x000fe20007ffe0ff */
[----:B------:R-:W-:Y:S01]  /*6600*/  @!P5 IMAD.IADD R46, R46, 0x1, -R3 ;  /* 0x000000012e2ed824 */ /* 0x000fe200078e0a03 */
[----:B------:R-:W-:Y:S02]  /*6610*/  ISETP.GE.AND P3, PT, R198, RZ, PT ;  /* 0x000000ffc600720c */ /* 0x000fe40003f66270 */
[----:B------:R-:W-:Y:S02]  /*6620*/  ISETP.GT.U32.AND P1, PT, R3, R48, PT ;  /* 0x000000300300720c */ /* 0x000fe40003f24070 */
[----:B------:R-:W-:Y:S02]  /*6630*/  ISETP.GE.AND P5, PT, R197, RZ, PT ;  /* 0x000000ffc500720c */ /* 0x000fe40003fa6270 */
[----:B------:R-:W-:-:S02]  /*6640*/  @!P0 IADD3 R53, -R53, RZ, RZ ;  /* 0x000000ff35358210 */ /* 0x000fc40007ffe1ff */
[----:B------:R-:W-:Y:S02]  /*6650*/  ISETP.GT.U32.AND P0, PT, R3, R47, PT ;  /* 0x0000002f0300720c */ /* 0x000fe40003f04070 */
[----:B------:R-:W-:Y:S02]  /*6660*/  @!P6 IADD3 R50, R50, -R3, RZ ;  /* 0x800000033232e210 */ /* 0x000fe40007ffe0ff */
[----:B------:R-:W-:Y:S01]  /*6670*/  ISETP.GE.AND P6, PT, R201, RZ, PT ;  /* 0x000000ffc900720c */ /* 0x000fe20003fc6270 */
[--C-:B------:R-:W-:Y:S01]  /*6680*/  @!P2 IMAD.IADD R49, R49, 0x1, -R3.reuse ;  /* 0x000000013131a824 */ /* 0x100fe200078e0a03 */
[----:B------:R-:W-:Y:S01]  /*6690*/  @!P4 IADD3 R50, -R50, RZ, RZ ;  /* 0x000000ff3232c210 */ /* 0x000fe20007ffe1ff */
[----:B------:R-:W-:Y:S01]  /*66a0*/  @!P3 IMAD.MOV R52, RZ, RZ, -R52 ;  /* 0x000000ffff34b224 */ /* 0x000fe200078e0a34 */
[C---:B------:R-:W-:Y:S02]  /*66b0*/  ISETP.GT.U32.AND P4, PT, R3.reuse, R43, PT ;  /* 0x0000002b0300720c */ /* 0x040fe40003f84070 */
[C---:B------:R-:W-:Y:S01]  /*66c0*/  ISETP.GT.U32.AND P2, PT, R3.reuse, R42, PT ;  /* 0x0000002a0300720c */ /* 0x040fe20003f44070 */
[----:B------:R-:W-:Y:S01]  /*66d0*/  @!P1 IMAD.IADD R48, R48, 0x1, -R3 ;  /* 0x0000000130309824 */ /* 0x000fe200078e0a03 */
[C---:B------:R-:W-:Y:S01]  /*66e0*/  ISETP.GT.U32.AND P3, PT, R3.reuse, R46, PT ;  /* 0x0000002e0300720c */ /* 0x040fe20003f64070 */
[----:B------:R-:W-:Y:S01]  /*66f0*/  @!P5 IMAD.MOV R51, RZ, RZ, -R51 ;  /* 0x000000ffff33d224 */ /* 0x000fe200078e0a33 */
[----:B------:R-:W-:-:S02]  /*6700*/  ISETP.GT.U32.AND P1, PT, R3, R41, PT ;  /* 0x000000290300720c */ /* 0x000fc40003f24070 */
[----:B------:R-:W-:Y:S02]  /*6710*/  ISETP.GT.U32.AND P5, PT, R3, R45, PT ;  /* 0x0000002d0300720c */ /* 0x000fe40003fa4070 */
[----:B------:R-:W-:Y:S02]  /*6720*/  @!P0 IADD3 R47, R47, -R3, RZ ;  /* 0x800000032f2f8210 */ /* 0x000fe40007ffe0ff */
[C---:B------:R-:W-:Y:S01]  /*6730*/  ISETP.GT.U32.AND P0, PT, R3.reuse, R40, PT ;  /* 0x000000280300720c */ /* 0x040fe20003f04070 */
[----:B------:R-:W-:Y:S01]  /*6740*/  @!P6 IMAD.MOV R55, RZ, RZ, -R55 ;  /* 0x000000ffff37e224 */ /* 0x000fe200078e0a37 */
[----:B------:R-:W-:Y:S01]  /*6750*/  ISETP.GT.U32.AND P6, PT, R3, R44, PT ;  /* 0x0000002c0300720c */ /* 0x000fe20003fc4070 */
[--C-:B------:R-:W-:Y:S01]  /*6760*/  @!P4 IMAD.IADD R43, R43, 0x1, -R3.reuse ;  /* 0x000000012b2bc824 */ /* 0x100fe200078e0a03 */
[----:B------:R-:W-:Y:S01]  /*6770*/  ISETP.GE.AND P4, PT, R193, RZ, PT ;  /* 0x000000ffc100720c */ /* 0x000fe20003f86270 */
[--C-:B------:R-:W-:Y:S01]  /*6780*/  @!P2 IMAD.IADD R42, R42, 0x1, -R3.reuse ;  /* 0x000000012a2aa824 */ /* 0x100fe200078e0a03 */
[----:B------:R-:W-:Y:S01]  /*6790*/  ISETP.GE.AND P2, PT, R192, RZ, PT ;  /* 0x000000ffc000720c */ /* 0x000fe20003f46270 */
[--C-:B------:R-:W-:Y:S01]  /*67a0*/  @!P3 IMAD.IADD R46, R46, 0x1, -R3.reuse ;  /* 0x000000012e2eb824 */ /* 0x100fe200078e0a03 */
[----:B------:R-:W-:Y:S01]  /*67b0*/  ISETP.GT.U32.AND P3, PT, R3, R39, PT ;  /* 0x000000270300720c */ /* 0x000fe20003f64070 */
[----:B------:R-:W-:Y:S01]  /*67c0*/  @!P5 IMAD.IADD R45, R45, 0x1, -R3 ;  /* 0x000000012d2dd824 */ /* 0x000fe200078e0a03 */
[----:B------:R-:W-:-:S02]  /*67d0*/  @!P1 IADD3 R41, R41, -R3, RZ ;  /* 0x8000000329299210 */ /* 0x000fc40007ffe0ff */
[----:B------:R-:W-:Y:S02]  /*67e0*/  ISETP.GE.AND P1, PT, R191, RZ, PT ;  /* 0x000000ffbf00720c */ /* 0x000fe40003f26270 */
[----:B------:R-:W-:Y:S01]  /*67f0*/  ISETP.GE.AND P5, PT, R195, RZ, PT ;  /* 0x000000ffc300720c */ /* 0x000fe20003fa6270 */
[----:B------:R-:W-:Y:S01]  /*6800*/  @!P0 IMAD.IADD R40, R40, 0x1, -R3 ;  /* 0x0000000128288824 */ /* 0x000fe200078e0a03 */
[----:B------:R-:W-:Y:S02]  /*6810*/  ISETP.GE.AND P0, PT, R190, RZ, PT ;  /* 0x000000ffbe00720c */ /* 0x000fe40003f06270 */
[----:B------:R-:W-:Y:S02]  /*6820*/  @!P6 IADD3 R44, R44, -R3, RZ ;  /* 0x800000032c2ce210 */ /* 0x000fe40007ffe0ff */
[----:B------:R-:W-:Y:S01]  /*6830*/  ISETP.GE.AND P6, PT, R194, RZ, PT ;  /* 0x000000ffc200720c */ /* 0x000fe20003fc6270 */
[----:B------:R-:W-:Y:S01]  /*6840*/  @!P4 IMAD.MOV R47, RZ, RZ, -R47 ;  /* 0x000000ffff2fc224 */ /* 0x000fe200078e0a2f */
[----:B------:R-:W-:Y:S01]  /*6850*/  @!P2 IADD3 R46, -R46, RZ, RZ ;  /* 0x000000ff2e2ea210 */ /* 0x000fe20007ffe1ff */
[----:B------:R-:W-:Y:S01]  /*6860*/  @!P3 IMAD.IADD R39, R39, 0x1, -R3 ;  /* 0x000000012727b824 */ /* 0x000fe200078e0a03 */
[----:B------:R-:W-:-:S02]  /*6870*/  ISETP.GT.U32.AND P4, PT, R3, R41, PT ;  /* 0x000000290300720c */ /* 0x000fc40003f84070 */
[C---:B------:R-:W-:Y:S01]  /*6880*/  ISETP.GT.U32.AND P2, PT, R3.reuse, R40, PT ;  /* 0x000000280300720c */ /* 0x040fe20003f44070 */
[----:B------:R-:W-:Y:S01]  /*6890*/  @!P1 IMAD.MOV R45, RZ, RZ, -R45 ;  /* 0x000000ffff2d9224 */ /* 0x000fe200078e0a2d */
[----:B------:R-:W-:Y:S02]  /*68a0*/  ISETP.GT.U32.AND P3, PT, R3, R43, PT ;  /* 0x0000002b0300720c */ /* 0x000fe40003f64070 */
[----:B------:R-:W-:Y:S02]  /*68b0*/  @!P5 IADD3 R49, -R49, RZ, RZ ;  /* 0x000000ff3131d210 */ /* 0x000fe40007ffe1ff */
[C---:B------:R-:W-:Y:S02]  /*68c0*/  ISETP.GT.U32.AND P1, PT, R3.reuse, R38, PT ;  /* 0x000000260300720c */ /* 0x040fe40003f24070 */
[C---:B------:R-:W-:Y:S01]  /*68d0*/  ISETP.GT.U32.AND P5, PT, R3.reuse, R42, PT ;  /* 0x0000002a0300720c */ /* 0x040fe20003fa4070 */
[----:B------:R-:W-:Y:S01]  /*68e0*/  @!P0 IMAD.MOV R44, RZ, RZ, -R44 ;  /* 0x000000ffff2c8224 */ /* 0x000fe200078e0a2c */
[C---:B------:R-:W-:Y:S01]  /*68f0*/  ISETP.GT.U32.AND P0, PT, R3.reuse, R37, PT ;  /* 0x000000250300720c */ /* 0x040fe20003f04070 */
[----:B------:R-:W-:Y:S01]  /*6900*/  @!P6 IMAD.MOV R48, RZ, RZ, -R48 ;  /* 0x000000ffff30e224 */ /* 0x000fe200078e0a30 */
[----:B------:R-:W-:Y:S01]  /*6910*/  ISETP.GT.U32.AND P6, PT, R3, R39, PT ;  /* 0x000000270300720c */ /* 0x000fe20003fc4070 */
[----:B------:R-:W-:Y:S01]  /*6920*/  @!P4 IMAD.IADD R41, R41, 0x1, -R3 ;  /* 0x000000012929c824 */ /* 0x000fe200078e0a03 */
[----:B------:R-:W-:-:S02]  /*6930*/  @!P2 IADD3 R40, R40, -R3, RZ ;  /* 0x800000032828a210 */ /* 0x000fc40007ffe0ff */
[----:B------:R-:W-:Y:S02]  /*6940*/  ISETP.GT.U32.AND P4, PT, R3, R36, PT ;  /* 0x000000240300720c */ /* 0x000fe40003f84070 */
[----:B------:R-:W-:Y:S01]  /*6950*/  ISETP.GE.AND P2, PT, R187, RZ, PT ;  /* 0x000000ffbb00720c */ /* 0x000fe20003f46270 */
[--C-:B------:R-:W-:Y:S01]  /*6960*/  @!P1 IMAD.IADD R38, R38, 0x1, -R3.reuse ;  /* 0x0000000126269824 */ /* 0x100fe200078e0a03 */
[-C--:B------:R-:W-:Y:S01]  /*6970*/  @!P3 IADD3 R43, R43, -R3.reuse, RZ ;  /* 0x800000032b2bb210 */ /* 0x080fe20007ffe0ff */
[----:B------:R-:W-:Y:S01]  /*6980*/  @!P5 IMAD.IADD R42, R42, 0x1, -R3 ;  /* 0x000000012a2ad824 */ /* 0x000fe200078e0a03 */
[----:B------:R-:W-:Y:S02]  /*6990*/  ISETP.GE.AND P3, PT, R189, RZ, PT ;  /* 0x000000ffbd00720c */ /* 0x000fe40003f66270 */
[----:B------:R-:W-:Y:S02]  /*69a0*/  ISETP.GE.AND P5, PT, R188, RZ, PT ;  /* 0x000000ffbc00720c */ /* 0x000fe40003fa6270 */
[----:B------:R-:W-:-:S02]  /*69b0*/  @!P0 IADD3 R37, R37, -R3, RZ ;  /* 0x8000000325258210 */ /* 0x000fc40007ffe0ff */
[----:B------:R-:W-:Y:S01]  /*69c0*/  ISETP.GT.U32.AND P0, PT, R3, R38, PT ;  /* 0x000000260300720c */ /* 0x000fe20003f04070 */
[--C-:B------:R-:W-:Y:S01]  /*69d0*/  @!P6 IMAD.IADD R39, R39, 0x1, -R3.reuse ;  /* 0x000000012727e824 */ /* 0x100fe200078e0a03 */
[----:B------:R-:W-:Y:S01]  /*69e0*/  ISETP.GE.AND P6, PT, R186, RZ, PT ;  /* 0x000000ffba00720c */ /* 0x000fe20003fc6270 */
[----:B------:R-:W-:Y:S02]  /*69f0*/  @!P4 IMAD.IADD R36, R36, 0x1, -R3 ;  /* 0x000000012424c824 */ /* 0x000fe400078e0a03 */
[----:B------:R-:W-:Y:S01]  /*6a00*/  @!P2 IMAD.MOV R41, RZ, RZ, -R41 ;  /* 0x000000ffff29a224 */ /* 0x000fe200078e0a29 */
[----:B------:R-:W-:Y:S01]  /*6a10*/  ISETP.GE.AND P2, PT, R184, RZ, PT ;  /* 0x000000ffb800720c */ /* 0x000fe20003f46270 */
[----:B------:R-:W-:Y:S01]  /*6a20*/  @!P3 IMAD.MOV R43, RZ, RZ, -R43 ;  /* 0x000000ffff2bb224 */ /* 0x000fe200078e0a2b */
[----:B------:R-:W-:Y:S02]  /*6a30*/  ISETP.GT.U32.AND P3, PT, R3, R35, PT ;  /* 0x000000230300720c */ /* 0x000fe40003f64070 */
[----:B------:R-:W-:-:S02]  /*6a40*/  @!P5 IADD3 R42, -R42, RZ, RZ ;  /* 0x000000ff2a2ad210 */ /* 0x000fc40007ffe1ff */
[C---:B------:R-:W-:Y:S02]  /*6a50*/  ISETP.GT.U32.AND P5, PT, R3.reuse, R36, PT ;  /* 0x000000240300720c */ /* 0x040fe40003fa4070 */
[----:B------:R-:W-:Y:S02]  /*6a60*/  ISETP.GT.U32.AND P4, PT, R3, R37, PT ;  /* 0x000000250300720c */ /* 0x000fe40003f84070 */
[----:B------:R-:W-:Y:S02]  /*6a70*/  ISETP.GE.AND P1, PT, R185, RZ, PT ;  /* 0x000000ffb900720c */ /* 0x000fe40003f26270 */
[----:B------:R-:W-:Y:S02]  /*6a80*/  @!P0 IADD3 R38, R38, -R3, RZ ;  /* 0x8000000326268210 */ /* 0x000fe40007ffe0ff */
[----:B------:R-:W-:Y:S01]  /*6a90*/  ISETP.GT.U32.AND P0, PT, R3, R34, PT ;  /* 0x000000220300720c */ /* 0x000fe20003f04070 */
[----:B------:R-:W-:Y:S01]  /*6aa0*/  @!P6 IMAD.MOV R40, RZ, RZ, -R40 ;  /* 0x000000ffff28e224 */ /* 0x000fe200078e0a28 */
[----:B------:R-:W-:Y:S01]  /*6ab0*/  ISETP.GE.AND P6, PT, R183, RZ, PT ;  /* 0x000000ffb700720c */ /* 0x000fe20003fc6270 */
[----:B------:R-:W-:Y:S01]  /*6ac0*/  @!P2 IMAD.MOV R38, RZ, RZ, -R38 ;  /* 0x000000ffff26a224 */ /* 0x000fe200078e0a26 */
[----:B------:R-:W-:Y:S01]  /*6ad0*/  ISETP.GT.U32.AND P2, PT, R3, R33, PT ;  /* 0x000000210300720c */ /* 0x000fe20003f44070 */
[--C-:B------:R-:W-:Y:S01]  /*6ae0*/  @!P3 IMAD.IADD R35, R35, 0x1, -R3.reuse ;  /* 0x000000012323b824 */ /* 0x100fe200078e0a03 */
[----:B------:R-:W-:Y:S01]  /*6af0*/  ISETP.GE.AND P3, PT, R182, RZ, PT ;  /* 0x000000ffb600720c */ /* 0x000fe20003f66270 */
[----:B------:R-:W-:Y:S01]  /*6b00*/  @!P5 IMAD.IADD R36, R36, 0x1, -R3 ;  /* 0x000000012424d824 */ /* 0x000fe200078e0a03 */
[----:B------:R-:W-:Y:S01]  /*6b10*/  @!P4 IADD3 R37, R37, -R3, RZ ;  /* 0x800000032525c210 */ /* 0x000fe20007ffe0ff */
[----:B------:R-:W-:Y:S01]  /*6b20*/  @!P1 IMAD.MOV R39, RZ, RZ, -R39 ;  /* 0x000000ffff279224 */ /* 0x000fe200078e0a27 */
[----:B------:R-:W-:-:S02]  /*6b30*/  ISETP.GE.AND P5, PT, R180, RZ, PT ;  /* 0x000000ffb400720c */ /* 0x000fc40003fa6270 */
[----:B------:R-:W-:Y:S02]  /*6b40*/  ISETP.GT.U32.AND P1, PT, R3, R35, PT ;  /* 0x000000230300720c */ /* 0x000fe40003f24070 */
[----:B------:R-:W-:Y:S01]  /*6b50*/  @!P0 IADD3 R34, R34, -R3, RZ ;  /* 0x8000000322228210 */ /* 0x000fe20007ffe0ff */
[----:B------:R-:W-:Y:S01]  /*6b60*/  @!P6 IMAD.MOV R37, RZ, RZ, -R37 ;  /* 0x000000ffff25e224 */ /* 0x000fe200078e0a25 */
[----:B------:R-:W-:Y:S02]  /*6b70*/  ISETP.GE.AND P4, PT, R181, RZ, PT ;  /* 0x000000ffb500720c */ /* 0x000fe40003f86270 */
[----:B------:R-:W-:Y:S01]  /*6b80*/  ISETP.GT.U32.AND P6, PT, R3, R34, PT ;  /* 0x000000220300720c */ /* 0x000fe20003fc4070 */
[----:B------:R-:W-:Y:S01]  /*6b90*/  @!P2 IMAD.IADD R33, R33, 0x1, -R3 ;  /* 0x000000012121a824 */ /* 0x000fe200078e0a03 */
[----:B------:R-:W-:Y:S01]  /*6ba0*/  ISETP.GE.AND P0, PT, R179, RZ, PT ;  /* 0x000000ffb300720c */ /* 0x000fe20003f06270 */
[----:B------:R-:W-:Y:S01]  /*6bb0*/  @!P3 IMAD.MOV R36, RZ, RZ, -R36 ;  /* 0x000000ffff24b224 */ /* 0x000fe200078e0a24 */
[C---:B------:R-:W-:Y:S01]  /*6bc0*/  ISETP.GT.U32.AND P3, PT, R3.reuse, R32, PT ;  /* 0x000000200300720c */ /* 0x040fe20003f64070 */
[----:B------:R-:W-:Y:S01]  /*6bd0*/  @!P5 IMAD.MOV R17, RZ, RZ, -R17 ;  /* 0x000000ffff11d224 */ /* 0x000fe200078e0a11 */
[----:B------:R-:W-:-:S02]  /*6be0*/  ISETP.GT.U32.AND P5, PT, R3, R33, PT ;  /* 0x000000210300720c */ /* 0x000fc40003fa4070 */
[----:B------:R-:W-:Y:S02]  /*6bf0*/  @!P1 IADD3 R35, R35, -R3, RZ ;  /* 0x8000000323239210 */ /* 0x000fe40007ffe0ff */
[----:B------:R-:W-:Y:S02]  /*6c00*/  ISETP.GE.AND P1, PT, R178, RZ, PT ;  /* 0x000000ffb200720c */ /* 0x000fe40003f26270 */
[----:B------:R-:W-:Y:S01]  /*6c10*/  @!P4 IADD3 R35, -R35, RZ, RZ ;  /* 0x000000ff2323c210 */ /* 0x000fe20007ffe1ff */
[--C-:B------:R-:W-:Y:S01]  /*6c20*/  @!P6 IMAD.IADD R34, R34, 0x1, -R3.reuse ;  /* 0x000000012222e824 */ /* 0x100fe200078e0a03 */
[----:B------:R-:W-:Y:S02]  /*6c30*/  ISETP.GT.U32.AND P4, PT, R3, R31, PT ;  /* 0x0000001f0300720c */ /* 0x000fe40003f84070 */
[----:B------:R-:W-:Y:S01]  /*6c40*/  ISETP.GE.AND P2, PT, R177, RZ, PT ;  /* 0x000000ffb100720c */ /* 0x000fe20003f46270 */
[----:B------:R-:W-:Y:S01]  /*6c50*/  @!P0 IMAD.MOV R34, RZ, RZ, -R34 ;  /* 0x000000ffff228224 */ /* 0x000fe200078e0a22 */
[----:B------:R-:W-:Y:S01]  /*6c60*/  ISETP.GT.U32.AND P0, PT, R3, R30, PT ;  /* 0x0000001e0300720c */ /* 0x000fe20003f04070 */
[--C-:B------:R-:W-:Y:S01]  /*6c70*/  @!P3 IMAD.IADD R32, R32, 0x1, -R3.reuse ;  /* 0x000000012020b824 */ /* 0x100fe200078e0a03 */
[----:B------:R-:W-:Y:S01]  /*6c80*/  ISETP.GE.AND P6, PT, R176, RZ, PT ;  /* 0x000000ffb000720c */ /* 0x000fe20003fc6270 */
[----:B------:R-:W-:Y:S01]  /*6c90*/  @!P5 IMAD.IADD R33, R33, 0x1, -R3 ;  /* 0x000000012121d824 */ /* 0x000fe200078e0a03 */
[----:B------:R-:W-:-:S02]  /*6ca0*/  ISETP.GE.AND P5, PT, R174, RZ, PT ;  /* 0x000000ffae00720c */ /* 0x000fc40003fa6270 */
[----:B------:R-:W-:Y:S02]  /*6cb0*/  @!P1 IADD3 R16, -R16, RZ, RZ ;  /* 0x000000ff10109210 */ /* 0x000fe40007ffe1ff */
[----:B------:R-:W-:Y:S02]  /*6cc0*/  ISETP.GT.U32.AND P1, PT, R3, R32, PT ;  /* 0x000000200300720c */ /* 0x000fe40003f24070 */
[----:B------:R-:W-:Y:S01]  /*6cd0*/  @!P4 IADD3 R31, R31, -R3, RZ ;  /* 0x800000031f1fc210 */ /* 0x000fe20007ffe0ff */
[----:B------:R-:W-:Y:S01]  /*6ce0*/  @!P2 IMAD.MOV R33, RZ, RZ, -R33 ;  /* 0x000000ffff21a224 */ /* 0x000fe200078e0a21 */
[----:B------:R-:W-:Y:S01]  /*6cf0*/  ISETP.GE.AND P3, PT, R175, RZ, PT ;  /* 0x000000ffaf00720c */ /* 0x000fe20003f66270 */
[----:B------:R-:W-:Y:S01]  /*6d00*/  @!P0 IMAD.IADD R30, R30, 0x1, -R3 ;  /* 0x000000011e1e8824 */ /* 0x000fe200078e0a03 */
[C---:B------:R-:W-:Y:S02]  /*6d10*/  ISETP.GT.U32.AND P2, PT, R3.reuse, R29, PT ;  /* 0x0000001d0300720c */ /* 0x040fe40003f44070 */
[----:B------:R-:W-:Y:S01]  /*6d20*/  ISETP.GT.U32.AND P4, PT, R3, R31, PT ;  /* 0x0000001f0300720c */ /* 0x000fe20003f84070 */
[----:B------:R-:W-:Y:S01]  /*6d30*/  @!P6 IMAD.MOV R15, RZ, RZ, -R15 ;  /* 0x000000ffff0fe224 */ /* 0x000fe200078e0a0f */
[----:B------:R-:W-:Y:S01]  /*6d40*/  ISETP.GE.AND P6, PT, R173, RZ, PT ;  /* 0x000000ffad00720c */ /* 0x000fe20003fc6270 */
[----:B------:R-:W-:Y:S01]  /*6d50*/  @!P5 IMAD.MOV R14, RZ, RZ, -R14 ;  /* 0x000000ffff0ed224 */ /* 0x000fe200078e0a0e */
[----:B------:R-:W-:-:S02]  /*6d60*/  ISETP.GT.U32.AND P5, PT, R3, R30, PT ;  /* 0x0000001e0300720c */ /* 0x000fc40003fa4070 */
[----:B------:R-:W-:Y:S02]  /*6d70*/  @!P1 IADD3 R32, R32, -R3, RZ ;  /* 0x8000000320209210 */ /* 0x000fe40007ffe0ff */
[----:B------:R-:W-:Y:S02]  /*6d80*/  ISETP.GE.AND P0, PT, R171, RZ, PT ;  /* 0x000000ffab00720c */ /* 0x000fe40003f06270 */
[----:B------:R-:W-:Y:S01]  /*6d90*/  @!P3 IADD3 R32, -R32, RZ, RZ ;  /* 0x000000ff2020b210 */ /* 0x000fe20007ffe1ff */
[--C-:B------:R-:W-:Y:S01]  /*6da0*/  @!P2 IMAD.IADD R29, R29, 0x1, -R3.reuse ;  /* 0x000000011d1da824 */ /* 0x100fe200078e0a03 */
[----:B------:R-:W-:Y:S01]  /*6db0*/  ISETP.GT.U32.AND P3, PT, R3, R28, PT ;  /* 0x0000001c0300720c */ /* 0x000fe20003f64070 */
[----:B------:R-:W-:Y:S01]  /*6dc0*/  @!P4 IMAD.IADD R31, R31, 0x1, -R3 ;  /* 0x000000011f1fc824 */ /* 0x000fe200078e0a03 */
[----:B------:R-:W-:Y:S02]  /*6dd0*/  ISETP.GE.AND P1, PT, R172, RZ, PT ;  /* 0x000000ffac00720c */ /* 0x000fe40003f26270 */
[----:B------:R-:W-:Y:S01]  /*6de0*/  ISETP.GE.AND P4, PT, R170, RZ, PT ;  /* 0x000000ffaa00720c */ /* 0x000fe20003f86270 */
[----:B------:R-:W-:Y:S01]  /*6df0*/  @!P6 IMAD.MOV R31, RZ, RZ, -R31 ;  /* 0x000000ffff1fe224 */ /* 0x000fe200078e0a1f */
[C---:B------:R-:W-:Y:S01]  /*6e00*/  ISETP.GT.U32.AND P2, PT, R3.reuse, R29, PT ;  /* 0x0000001d0300720c */ /* 0x040fe20003f44070 */
[----:B------:R-:W-:Y:S01]  /*6e10*/  @!P5 IMAD.IADD R30, R30, 0x1, -R3 ;  /* 0x000000011e1ed824 */ /* 0x000fe200078e0a03 */
[----:B------:R-:W-:-:S02]  /*6e20*/  ISETP.GT.U32.AND P6, PT, R3, R27, PT ;  /* 0x0000001b0300720c */ /* 0x000fc40003fc4070 */
[----:B------:R-:W-:Y:S01]  /*6e30*/  ISETP.GE.AND P5, PT, R168, RZ, PT ;  /* 0x000000ffa800720c */ /* 0x000fe20003fa6270 */
[----:B------:R-:W-:Y:S01]  /*6e40*/  @!P0 IMAD.MOV R30, RZ, RZ, -R30 ;  /* 0x000000ffff1e8224 */ /* 0x000fe200078e0a1e */
[----:B------:R-:W-:Y:S02]  /*6e50*/  ISETP.GT.U32.AND P0, PT, R3, R26, PT ;  /* 0x0000001a0300720c */ /* 0x000fe40003f04070 */
[-C--:B------:R-:W-:Y:S02]  /*6e60*/  @!P3 IADD3 R28, R28, -R3.reuse, RZ ;  /* 0x800000031c1cb210 */ /* 0x080fe40007ffe0ff */
[----:B------:R-:W-:Y:S01]  /*6e70*/  @!P1 IADD3 R13, -R13, RZ, RZ ;  /* 0x000000ff0d0d9210 */ /* 0x000fe20007ffe1ff */
[----:B------:R-:W-:Y:S01]  /*6e80*/  @!P4 IMAD.MOV R12, RZ, RZ, -R12 ;  /* 0x000000ffff0cc224 */ /* 0x000fe200078e0a0c */
[----:B------:R-:W-:Y:S02]  /*6e90*/  ISETP.GE.AND P1, PT, R169, RZ, PT ;  /* 0x000000ffa900720c */ /* 0x000fe40003f26270 */
[----:B------:R-:W-:Y:S01]  /*6ea0*/  ISETP.GT.U32.AND P4, PT, R3, R28, PT ;  /* 0x0000001c0300720c */ /* 0x000fe20003f84070 */
[----:B------:R-:W-:Y:S01]  /*6eb0*/  @!P6 IMAD.IADD R27, R27, 0x1, -R3 ;  /* 0x000000011b1be824 */ /* 0x000fe200078e0a03 */
[----:B------:R-:W-:-:S02]  /*6ec0*/  @!P2 IADD3 R29, R29, -R3, RZ ;  /* 0x800000031d1da210 */ /* 0x000fc40007ffe0ff */
[----:B------:R-:W-:Y:S02]  /*6ed0*/  ISETP.GE.AND P2, PT, R166, RZ, PT ;  /* 0x000000ffa600720c */ /* 0x000fe40003f46270 */
[----:B------:R-:W-:Y:S01]  /*6ee0*/  ISETP.GE.AND P3, PT, R167, RZ, PT ;  /* 0x000000ffa700720c */ /* 0x000fe20003f66270 */
[----:B------:R-:W-:Y:S01]  /*6ef0*/  @!P5 IMAD.MOV R11, RZ, RZ, -R11 ;  /* 0x000000ffff0bd224 */ /* 0x000fe200078e0a0b */
[----:B------:R-:W-:Y:S01]  /*6f00*/  ISETP.GT.U32.AND P5, PT, R3, R27, PT ;  /* 0x0000001b0300720c */ /* 0x000fe20003fa4070 */
[--C-:B------:R-:W-:Y:S01]  /*6f10*/  @!P0 IMAD.IADD R26, R26, 0x1, -R3.reuse ;  /* 0x000000011a1a8824 */ /* 0x100fe200078e0a03 */
[----:B------:R-:W-:Y:S02]  /*6f20*/  IADD3 R152, R149, 0x7c, RZ ;  /* 0x0000007c95987810 */ /* 0x000fe40007ffe0ff */
[----:B------:R-:W-:Y:S01]  /*6f30*/  ISETP.GE.AND P6, PT, R165, RZ, PT ;  /* 0x000000ffa500720c */ /* 0x000fe20003fc6270 */
[----:B------:R-:W-:Y:S01]  /*6f40*/  @!P4 IMAD.IADD R28, R28, 0x1, -R3 ;  /* 0x000000011c1cc824 */ /* 0x000fe200078e0a03 */
[----:B------:R-:W-:-:S02]  /*6f50*/  @!P1 IADD3 R29, -R29, RZ, RZ ;  /* 0x000000ff1d1d9210 */ /* 0x000fc40007ffe1ff */
[C---:B------:R-:W-:Y:S02]  /*6f60*/  ISETP.GT.U32.AND P1, PT, R3.reuse, R25, PT ;  /* 0x000000190300720c */ /* 0x040fe40003f24070 */
[----:B------:R-:W-:Y:S02]  /*6f70*/  ISETP.GT.U32.AND P0, PT, R3, R26, PT ;  /* 0x0000001a0300720c */ /* 0x000fe40003f04070 */
[----:B------:R-:W-:Y:S01]  /*6f80*/  IABS R21, R152 ;  /* 0x0000009800157213 */ /* 0x000fe20000000000 */
[----:B------:R-:W-:Y:S01]  /*6f90*/  @!P3 IMAD.MOV R28, RZ, RZ, -R28 ;  /* 0x000000ffff1cb224 */ /* 0x000fe200078e0a1c */
[----:B------:R-:W-:Y:S02]  /*6fa0*/  ISETP.GE.AND P4, PT, R164, RZ, PT ;  /* 0x000000ffa400720c */ /* 0x000fe40003f86270 */
[----:B------:R-:W-:Y:S02]  /*6fb0*/  @!P2 IADD3 R10, -R10, RZ, RZ ;  /* 0x000000ff0a0aa210 */ /* 0x000fe40007ffe1ff */
[----:B------:R-:W-:-:S02]  /*6fc0*/  ISETP.GE.AND P2, PT, R163, RZ, PT ;  /* 0x000000ffa300720c */ /* 0x000fc40003f46270 */
[----:B------:R-:W-:Y:S01]  /*6fd0*/  ISETP.GT.U32.AND P3, PT, R3, R24, PT ;  /* 0x000000180300720c */ /* 0x000fe20003f64070 */
[----:B------:R-:W-:Y:S01]  /*6fe0*/  IMAD.HI.U32 R18, R19, R21, RZ ;  /* 0x0000001513127227 */ /* 0x000fe200078e00ff */
[----:B------:R-:W-:-:S03]  /*6ff0*/  IADD3 R150, R149, 0x7d, RZ ;  /* 0x0000007d95967810 */ /* 0x000fc60007ffe0ff */
[----:B------:R-:W-:Y:S01]  /*7000*/  @!P5 IMAD.IADD R27, R27, 0x1, -R3 ;  /* 0x000000011b1bd824 */ /* 0x000fe200078e0a03 */
[----:B------:R-:W-:Y:S01]  /*7010*/  ISETP.GE.AND P5, PT, R162, RZ, PT ;  /* 0x000000ffa200720c */ /* 0x000fe20003fa6270 */
[----:B------:R-:W-:Y:S01]  /*7020*/  IMAD.MOV R18, RZ, RZ, -R18 ;  /* 0x000000ffff127224 */ /* 0x000fe200078e0a12 */
[----:B------:R-:W-:Y:S01]  /*7030*/  IABS R20, R150 ;  /* 0x0000009600147213 */ /* 0x000fe20000000000 */
[----:B------:R-:W-:Y:S01]  /*7040*/  @!P6 IMAD.MOV R27, RZ, RZ, -R27 ;  /* 0x000000ffff1be224 */ /* 0x000fe200078e0a1b */
[----:B------:R-:W-:Y:S02]  /*7050*/  @!P1 IADD3 R25, R25, -R3, RZ ;  /* 0x8000000319199210 */ /* 0x000fe40007ffe0ff */
[C---:B------:R-:W-:Y:S02]  /*7060*/  ISETP.GT.U32.AND P6, PT, R3.reuse, R23, PT ;  /* 0x000000170300720c */ /* 0x040fe40003fc4070 */
[----:B------:R-:W-:Y:S01]  /*7070*/  @!P0 IADD3 R26, R26, -R3, RZ ;  /* 0x800000031a1a8210 */ /* 0x000fe20007ffe0ff */
[----:B------:R-:W-:-:S02]  /*7080*/  IMAD R21, R3, R18, R21 ;  /* 0x0000001203157224 */ /* 0x000fc400078e0215 */
[----:B------:R-:W-:Y:S01]  /*7090*/  IMAD.HI.U32 R18, R19, R20, RZ ;  /* 0x0000001413127227 */ /* 0x000fe200078e00ff */
[----:B------:R-:W-:-:S03]  /*70a0*/  @!P2 IADD3 R26, -R26, RZ, RZ ;  /* 0x000000ff1a1aa210 */ /* 0x000fc60007ffe1ff */
[----:B------:R-:W-:Y:S01]  /*70b0*/  @!P4 IMAD.MOV R9, RZ, RZ, -R9 ;  /* 0x000000ffff09c224 */ /* 0x000fe200078e0a09 */
[C---:B------:R-:W-:Y:S01]  /*70c0*/  ISETP.GT.U32.AND P4, PT, R3.reuse, R25, PT ;  /* 0x000000190300720c */ /* 0x040fe20003f84070 */
[----:B------:R-:W-:Y:S01]  /*70d0*/  @!P3 IMAD.IADD R24, R24, 0x1, -R3 ;  /* 0x000000011818b824 */ /* 0x000fe200078e0a03 */
[----:B------:R-:W-:Y:S01]  /*70e0*/  ISETP.GT.U32.AND P2, PT, R3, R22, PT ;  /* 0x000000160300720c */ /* 0x000fe20003f44070 */
[----:B------:R-:W-:Y:S01]  /*70f0*/  @!P5 IMAD.MOV R8, RZ, RZ, -R8 ;  /* 0x000000ffff08d224 */ /* 0x000fe200078e0a08 */
[----:B------:R-:W-:Y:S02]  /*7100*/  IADD3 R18, -R18, RZ, RZ ;  /* 0x000000ff12127210 */ /* 0x000fe40007ffe1ff */
[----:B------:R-:W-:Y:S02]  /*7110*/  ISETP.GE.AND P1, PT, R161, RZ, PT ;  /* 0x000000ffa100720c */ /* 0x000fe40003f26270 */
[----:B------:R-:W-:Y:S02]  /*7120*/  IADD3 R149, R149, 0x7e, RZ ;  /* 0x0000007e95957810 */ /* 0x000fe40007ffe0ff */
[----:B------:R-:W-:-:S02]  /*7130*/  ISETP.GT.U32.AND P5, PT, R3, R24, PT ;  /* 0x000000180300720c */ /* 0x000fc40003fa4070 */
[----:B------:R-:W-:Y:S01]  /*7140*/  ISETP.GE.AND P0, PT, R160, RZ, PT ;  /* 0x000000ffa000720c */ /* 0x000fe20003f06270 */
[----:B------:R-:W-:Y:S01]  /*7150*/  IMAD R20, R3, R18, R20 ;  /* 0x0000001203147224 */ /* 0x000fe200078e0214 */
[----:B------:R-:W-:Y:S01]  /*7160*/  IABS R18, R149 ;  /* 0x0000009500127213 */ /* 0x000fe20000000000 */
[--C-:B------:R-:W-:Y:S01]  /*7170*/  @!P6 IMAD.IADD R23, R23, 0x1, -R3.reuse ;  /* 0x000000011717e824 */ /* 0x100fe200078e0a03 */
[----:B------:R-:W-:Y:S01]  /*7180*/  ISETP.GE.AND P3, PT, R159, RZ, PT ;  /* 0x000000ff9f00720c */ /* 0x000fe20003f66270 */
[----:B------:R-:W-:Y:S01]  /*7190*/  @!P4 IMAD.IADD R25, R25, 0x1, -R3 ;  /* 0x000000011919c824 */ /* 0x000fe200078e0a03 */
[----:B------:R-:W-:Y:S01]  /*71a0*/  @!P2 IADD3 R22, R22, -R3, RZ ;  /* 0x800000031616a210 */ /* 0x000fe20007ffe0ff */
[----:B------:R-:W-:Y:S01]  /*71b0*/  IMAD.HI.U32 R19, R19, R18, RZ ;  /* 0x0000001213137227 */ /* 0x000fe200078e00ff */
[C---:B------:R-:W-:Y:S02]  /*71c0*/  ISETP.GT.U32.AND P6, PT, R3.reuse, R23, PT ;  /* 0x000000170300720c */ /* 0x040fe40003fc4070 */
[----:B------:R-:W-:Y:S01]  /*71d0*/  ISETP.GE.AND P4, PT, R158, RZ, PT ;  /* 0x000000ff9e00720c */ /* 0x000fe20003f86270 */
[----:B------:R-:W-:Y:S01]  /*71e0*/  @!P1 IMAD.MOV R25, RZ, RZ, -R25 ;  /* 0x000000ffff199224 */ /* 0x000fe200078e0a19 */
[C---:B------:R-:W-:Y:S01]  /*71f0*/  ISETP.GT.U32.AND P1, PT, R3.reuse, R21, PT ;  /* 0x000000150300720c */ /* 0x040fe20003f24070 */
[----:B------:R-:W-:Y:S01]  /*7200*/  IMAD.MOV R19, RZ, RZ, -R19 ;  /* 0x000000ffff137224 */ /* 0x000fe200078e0a13 */
[----:B------:R-:W-:Y:S01]  /*7210*/  ISETP.GT.U32.AND P2, PT, R3, R22, PT ;  /* 0x000000160300720c */ /* 0x000fe20003f44070 */
[----:B------:R-:W-:Y:S01]  /*7220*/  @!P5 IMAD.IADD R24, R24, 0x1, -R3 ;  /* 0x000000011818d824 */ /* 0x000fe200078e0a03 */
[----:B------:R-:W-:-:S02]  /*7230*/  @!P0 IADD3 R7, -R7, RZ, RZ ;  /* 0x000000ff07078210 */ /* 0x000fc40007ffe1ff */
[----:B------:R-:W-:Y:S01]  /*7240*/  ISETP.GE.AND P0, PT, R157, RZ, PT ;  /* 0x000000ff9d00720c */ /* 0x000fe20003f06270 */
[C---:B------:R-:W-:Y:S02]  /*7250*/  IMAD R18, R3.reuse, R19, R18 ;  /* 0x0000001303127224 */ /* 0x040fe400078e0212 */
[----:B------:R-:W-:Y:S01]  /*7260*/  @!P3 IMAD.MOV R24, RZ, RZ, -R24 ;  /* 0x000000ffff18b224 */ /* 0x000fe200078e0a18 */
[----:B------:R-:W-:Y:S02]  /*7270*/  ISETP.GT.U32.AND P3, PT, R3, R20, PT ;  /* 0x000000140300720c */ /* 0x000fe40003f64070 */
[----:B------:R-:W-:Y:S02]  /*7280*/  @!P6 IADD3 R23, R23, -R3, RZ ;  /* 0x800000031717e210 */ /* 0x000fe40007ffe0ff */
[----:B------:R-:W-:Y:S01]  /*7290*/  ISETP.GT.U32.AND P6, PT, R3, R18, PT ;  /* 0x000000120300720c */ /* 0x000fe20003fc4070 */
[----:B------:R-:W-:Y:S01]  /*72a0*/  @!P4 IMAD.MOV R6, RZ, RZ, -R6 ;  /* 0x000000ffff06c224 */ /* 0x000fe200078e0a06 */
[----:B------:R-:W-:Y:S01]  /*72b0*/  ISETP.GE.AND P5, PT, R156, RZ, PT ;  /* 0x000000ff9c00720c */ /* 0x000fe20003fa6270 */
[--C-:B------:R-:W-:Y:S01]  /*72c0*/  @!P1 IMAD.IADD R21, R21, 0x1, -R3.reuse ;  /* 0x0000000115159824 */ /* 0x100fe200078e0a03 */
[----:B------:R-:W-:Y:S01]  /*72d0*/  ISETP.GE.AND P4, PT, R155, RZ, PT ;  /* 0x000000ff9b00720c */ /* 0x000fe20003f86270 */
[----:B------:R-:W-:Y:S01]  /*72e0*/  @!P2 IMAD.IADD R22, R22, 0x1, -R3 ;  /* 0x000000011616a824 */ /* 0x000fe200078e0a03 */
[----:B------:R-:W-:Y:S01]  /*72f0*/  ISETP.GE.AND P2, PT, R153, RZ, PT ;  /* 0x000000ff9900720c */ /* 0x000fe20003f46270 */
[----:B------:R-:W-:Y:S01]  /*7300*/  IMAD.MOV.U32 R148, RZ, RZ, c[0x0][0x180] ;  /* 0x00006000ff947624 */ /* 0x000fe200078e00ff */
[----:B------:R-:W-:-:S02]  /*7310*/  @!P0 IADD3 R23, -R23, RZ, RZ ;  /* 0x000000ff17178210 */ /* 0x000fc40007ffe1ff */
[----:B------:R-:W-:Y:S01]  /*7320*/  ISETP.GE.AND P0, PT, R154, RZ, PT ;  /* 0x000000ff9a00720c */ /* 0x000fe20003f06270 */
[----:B------:R-:W-:Y:S01]  /*7330*/  @!P3 IMAD.IADD R20, R20, 0x1, -R3 ;  /* 0x000000011414b824 */ /* 0x000fe200078e0a03 */
[C---:B------:R-:W-:Y:S02]  /*7340*/  ISETP.GT.U32.AND P1, PT, R3.reuse, R21, PT ;  /* 0x000000150300720c */ /* 0x040fe40003f24070 */
[----:B------:R-:W-:Y:S02]  /*7350*/  IADD3 R19, R148, -0x1, RZ ;  /* 0xffffffff94137810 */ /* 0x000fe40007ffe0ff */
[----:B------:R-:W-:Y:S02]  /*7360*/  ISETP.GE.AND P3, PT, R152, RZ, PT ;  /* 0x000000ff9800720c */ /* 0x000fe40003f66270 */
[----:B------:R-:W-:Y:S01]  /*7370*/  @!P6 IADD3 R18, R18, -R3, RZ ;  /* 0x800000031212e210 */ /* 0x000fe20007ffe0ff */
[----:B------:R-:W-:Y:S01]  /*7380*/  @!P5 IMAD.MOV R2, RZ, RZ, -R2 ;  /* 0x000000ffff02d224 */ /* 0x000fe200078e0a02 */
[----:B------:R-:W-:Y:S01]  /*7390*/  ISETP.GT.U32.AND P6, PT, R3, R20, PT ;  /* 0x000000140300720c */ /* 0x000fe20003fc4070 */
[----:B------:R-:W-:Y:S01]  /*73a0*/  @!P4 IMAD.MOV R5, RZ, RZ, -R5 ;  /* 0x000000ffff05c224 */ /* 0x000fe200078e0a05 */
[----:B------:R-:W-:Y:S01]  /*73b0*/  ISETP.GE.U32.AND P5, PT, R19, 0x7fffffc0, PT ;  /* 0x7fffffc01300780c */ /* 0x000fe20003fa6070 */
[----:B------:R-:W-:Y:S01]  /*73c0*/  @!P2 IMAD.MOV R22, RZ, RZ, -R22 ;  /* 0x000000ffff16a224 */ /* 0x000fe200078e0a16 */
[----:B------:R-:W-:-:S02]  /*73d0*/  IADD3 R19, R148, -0x5, RZ ;  /* 0xfffffffb94137810 */ /* 0x000fc40007ffe0ff */
[----:B------:R-:W-:Y:S02]  /*73e0*/  ISETP.GT.U32.AND P4, PT, R3, R18, PT ;  /* 0x000000120300720c */ /* 0x000fe40003f84070 */
[----:B------:R-:W-:Y:S01]  /*73f0*/  ISETP.GE.AND P2, PT, R150, RZ, PT ;  /* 0x000000ff9600720c */ /* 0x000fe20003f46270 */
[----:B------:R-:W-:Y:S01]  /*7400*/  @!P1 IMAD.IADD R21, R21, 0x1, -R3 ;  /* 0x0000000115159824 */ /* 0x000fe200078e0a03 */
[----:B------:R-:W-:Y:S02]  /*7410*/  @!P0 IADD3 R4, -R4, RZ, RZ ;  /* 0x000000ff04048210 */ /* 0x000fe40007ffe1ff */
[----:B------:R-:W-:Y:S02]  /*7420*/  ISETP.GE.U32.AND P0, PT, R19, 0x7fffffbc, PT ;  /* 0x7fffffbc1300780c */ /* 0x000fe40003f06070 */
[----:B------:R-:W-:Y:S01]  /*7430*/  IADD3 R19, R148, -0x9, RZ ;  /* 0xfffffff794137810 */ /* 0x000fe20007ffe0ff */
[----:B------:R-:W-:Y:S01]  /*7440*/  @!P3 IMAD.MOV R21, RZ, RZ, -R21 ;  /* 0x000000ffff15b224 */ /* 0x000fe200078e0a15 */
[----:B------:R-:W-:-:S02]  /*7450*/  @!P6 IADD3 R20, R20, -R3, RZ ;  /* 0x800000031414e210 */ /* 0x000fc40007ffe0ff */
[----:B------:R-:W-:Y:S02]  /*7460*/  ISETP.GE.U32.AND P3, PT, R19, 0x7fffffb8, PT ;  /* 0x7fffffb81300780c */ /* 0x000fe40003f66070 */
[----:B------:R-:W-:Y:S01]  /*7470*/  IADD3 R19, R148, -0x11, RZ ;  /* 0xffffffef94137810 */ /* 0x000fe20007ffe0ff */
[----:B------:R-:W-:Y:S01]  /*7480*/  @!P4 IMAD.IADD R18, R18, 0x1, -R3 ;  /* 0x000000011212c824 */ /* 0x000fe200078e0a03 */
[----:B------:R-:W-:Y:S02]  /*7490*/  @!P2 IADD3 R20, -R20, RZ, RZ ;  /* 0x000000ff1414a210 */ /* 0x000fe40007ffe1ff */
[----:B------:R-:W-:Y:S02]  /*74a0*/  ISETP.GE.U32.AND P4, PT, R19, 0x7fffffb0, PT ;  /* 0x7fffffb01300780c */ /* 0x000fe40003f86070 */
[----:B------:R-:W-:Y:S02]  /*74b0*/  ISETP.NE.AND P2, PT, RZ, c[0x0][0x17c], PT ;  /* 0x00005f00ff007a0c */ /* 0x000fe40003f45270 */
[----:B------:R-:W-:Y:S01]  /*74c0*/  LOP3.LUT R19, RZ, c[0x0][0x17c], RZ, 0x33, !PT ;  /* 0x00005f00ff137a12 */ /* 0x000fe200078e33ff */
[----:B------:R-:W-:Y:S03]  /*74d0*/  STL [R1+0x5f04], R152 ;  /* 0x005f049801007387 */ /* 0x000fe60000100800 */
[----:B------:R-:W-:-:S02]  /*74e0*/  SEL R146, R19, R146, !P2 ;  /* 0x0000009213927207 */ /* 0x000fc40005000000 */
[C---:B------:R-:W-:Y:S01]  /*74f0*/  SEL R145, R19.reuse, R145, !P2 ;  /* 0x0000009113917207 */ /* 0x040fe20005000000 */
[----:B------:R-:W-:Y:S01]  /*7500*/  STL [R1+0x5f00], R150 ;  /* 0x005f009601007387 */ /* 0x000fe20000100800 */
[C---:B------:R-:W-:Y:S02]  /*7510*/  SEL R144, R19.reuse, R144, !P2 ;  /* 0x0000009013907207 */ /* 0x040fe40005000000 */
[C---:B------:R-:W-:Y:S01]  /*7520*/  SEL R143, R19.reuse, R143, !P2 ;  /* 0x0000008f138f7207 */ /* 0x040fe20005000000 */
[----:B------:R-:W-:Y:S01]  /*7530*/  STL [R1+0x5ef8], R149 ;  /* 0x005ef89501007387 */ /* 0x000fe20000100800 */
[C---:B------:R-:W-:Y:S02]  /*7540*/  SEL R142, R19.reuse, R142, !P2 ;  /* 0x0000008e138e7207 */ /* 0x040fe40005000000 */
[C---:B------:R-:W-:Y:S01]  /*7550*/  SEL R141, R19.reuse, R141, !P2 ;  /* 0x0000008d138d7207 */ /* 0x040fe20005000000 */
[----:B------:R-:W-:Y:S01]  /*7560*/  STL [R1+0x1c6c], R146 ;  /* 0x001c6c9201007387 */ /* 0x000fe20000100800 */
[----:B------:R-:W-:-:S02]  /*7570*/  SEL R140, R19, R140, !P2 ;  /* 0x0000008c138c7207 */ /* 0x000fc40005000000 */
[C---:B------:R-:W-:Y:S01]  /*7580*/  SEL R139, R19.reuse, R139, !P2 ;  /* 0x0000008b138b7207 */ /* 0x040fe20005000000 */
[----:B------:R-:W-:Y:S01]  /*7590*/  STL [R1+0x1c70], R145 ;  /* 0x001c709101007387 */ /* 0x000fe20000100800 */
[----:B------:R-:W-:-:S03]  /*75a0*/  SEL R138, R19, R138, !P2 ;  /* 0x0000008a138a7207 */ /* 0x000fc60005000000 */
        /* <DEDUP_REMOVED lines=65> */
[----:B------:R-:W-:Y:S02]  /*79c0*/  ISETP.GE.AND P1, PT, R151, RZ, PT ;  /* 0x000000ff9700720c */ /* 0x000fe40003f26270 */
[----:B------:R-:W-:Y:S01]  /*79d0*/  SEL R105, R19, R105, !P2 ;  /* 0x0000006913697207 */ /* 0x000fe20005000000 */
[----:B------:R-:W-:Y:S01]  /*79e0*/  STL [R1+0x1be4], R111 ;  /* 0x001be46f01007387 */ /* 0x000fe20000100800 */
[----:B------:R-:W-:Y:S02]  /*79f0*/  ISETP.GE.AND P6, PT, R149, RZ, PT ;  /* 0x000000ff9500720c */ /* 0x000fe40003fc6270 */
        /* <DEDUP_REMOVED lines=18> */
[----:B------:R-:W-:Y:S02]  /*7b20*/  IADD3 R3, R148, -0xd, RZ ;  /* 0xfffffff394037810 */ /* 0x000fe40007ffe0ff */
[C---:B------:R-:W-:Y:S01]  /*7b30*/  SEL R95, R19.reuse, R95, !P2 ;  /* 0x0000005f135f7207 */ /* 0x040fe20005000000 */
[----:B------:R-:W-:Y:S01]  /*7b40*/  STL [R1+0x1bbc], R101 ;  /* 0x001bbc6501007387 */ /* 0x000fe20000100800 */
[----:B------:R-:W-:-:S03]  /*7b50*/  SEL R94, R19, R94, !P2 ;  /* 0x0000005e135e7207 */ /* 0x000fc60005000000 */
[----:B------:R-:W-:Y:S01]  /*7b60*/  STL [R1+0x1bb8], R100 ;  /* 0x001bb86401007387 */ /* 0x000fe20000100800 */
[C---:B------:R-:W-:Y:S01]  /*7b70*/  SEL R93, R19.reuse, R93, !P2 ;  /* 0x0000005d135d7207 */ /* 0x040fe20005000000 */
[----:B------:R-:W-:Y:S02]  /*7b80*/  @!P1 IMAD.MOV R0, RZ, RZ, -R0 ;  /* 0x000000ffff009224 */ /* 0x000fe400078e0a00 */
[----:B------:R-:W-:Y:S01]  /*7b90*/  STL [R1+0x1bb4], R99 ;  /* 0x001bb46301007387 */ /* 0x000fe20000100800 */
[----:B------:R-:W-:Y:S01]  /*7ba0*/  SEL R92, R19, R92, !P2 ;  /* 0x0000005c135c7207 */ /* 0x000fe20005000000 */
[----:B------:R-:W-:Y:S02]  /*7bb0*/  @!P6 IMAD.MOV R18, RZ, RZ, -R18 ;  /* 0x000000ffff12e224 */ /* 0x000fe400078e0a12 */
[----:B------:R-:W-:Y:S01]  /*7bc0*/  STL [R1+0x1bb0], R98 ;  /* 0x001bb06201007387 */ /* 0x000fe20000100800 */
[----:B------:R-:W-:Y:S02]  /*7bd0*/  ISETP.GE.U32.AND P1, PT, R3, 0x7fffffb4, PT ;  /* 0x7fffffb40300780c */ /* 0x000fe40003f26070 */
[----:B------:R-:W-:Y:S01]  /*7be0*/  SEL R91, R19, R91, !P2 ;  /* 0x0000005b135b7207 */ /* 0x000fe20005000000 */
[----:B------:R-:W-:Y:S01]  /*7bf0*/  STL [R1+0x1bac], R97 ;  /* 0x001bac6101007387 */ /* 0x000fe20000100800 */
[----:B------:R-:W-:-:S02]  /*7c00*/  ISETP.NE.AND P6, PT, RZ, c[0x0][0x178], PT ;  /* 0x00005e00ff007a0c */ /* 0x000fc40003fc5270 */
[----:B------:R-:W-:Y:S01]  /*7c10*/  LOP3.LUT R3, RZ, c[0x0][0x178], RZ, 0x33, !PT ;  /* 0x00005e00ff037a12 */ /* 0x000fe200078e33ff */
[----:B------:R-:W-:Y:S01]  /*7c20*/  STL [R1+0x1ba8], R96 ;  /* 0x001ba86001007387 */ /* 0x000fe20000100800 */
[C---:B------:R-:W-:Y:S02]  /*7c30*/  SEL R90, R19.reuse, R90, !P2 ;  /* 0x0000005a135a7207 */ /* 0x040fe40005000000 */
[C---:B------:R-:W-:Y:S01]  /*7c40*/  SEL R89, R19.reuse, R89, !P2 ;  /* 0x0000005913597207 */ /* 0x040fe20005000000 */
[----:B------:R-:W-:Y:S01]  /*7c50*/  STL [R1+0x1ba4], R95 ;  /* 0x001ba45f01007387 */ /* 0x000fe20000100800 */
[----:B------:R-:W-:-:S03]  /*7c60*/  SEL R88, R19, R88, !P2 ;  /* 0x0000005813587207 */ /* 0x000fc60005000000 */
[----:B------:R-:W-:Y:S01]  /*7c70*/  STL [R1+0x1ba0], R94 ;  /* 0x001ba05e01007387 */ /* 0x000fe20000100800 */
[----:B------:R-:W-:-:S03]  /*7c80*/  SEL R87, R19, R87, !P2 ;  /* 0x0000005713577207 */ /* 0x000fc60005000000 */
[----:B------:R-:W-:Y:S01]  /*7c90*/  STL [R1+0x1b8c], R93 ;  /* 0x001b8c5d01007387 */ /* 0x000fe20000100800 */
[----:B------:R-:W-:Y:S02]  /*7ca0*/  SEL R86, R19, R86, !P2 ;  /* 0x0000005613567207 */ /* 0x000fe40005000000 */
[----:B------:R-:W-:Y:S01]  /*7cb0*/  SEL R16, R3, R16, !P6 ;  /* 0x0000001003107207 */ /* 0x000fe20007000000 */
[----:B------:R-:W-:Y:S01]  /*7cc0*/  STL [R1+0x1b88], R92 ;  /* 0x001b885c01007387 */ /* 0x000fe20000100800 */
[----:B------:R-:W-:Y:S02]  /*7cd0*/  SEL R85, R19, R85, !P2 ;  /* 0x0000005513557207 */ /* 0x000fe40005000000 */
[----:B------:R-:W-:Y:S01]  /*7ce0*/  SEL R17, R3, R17, !P6 ;  /* 0x0000001103117207 */ /* 0x000fe20007000000 */
[----:B------:R-:W-:Y:S01]  /*7cf0*/  STL [R1+0x1b84], R91 ;  /* 0x001b845b01007387 */ /* 0x000fe20000100800 */
[----:B------:R-:W-:-:S03]  /*7d00*/  SEL R54, R19, R54, !P2 ;  /* 0x0000003613367207 */ /* 0x000fc60005000000 */
[----:B------:R-:W-:Y:S01]  /*7d10*/  STL [R1+0x1b80], R90 ;  /* 0x001b805a01007387 */ /* 0x000fe20000100800 */
[----:B------:R-:W-:-:S03]  /*7d20*/  SEL R53, R19, R53, !P2 ;  /* 0x0000003513357207 */ /* 0x000fc60005000000 */
[----:B------:R-:W-:Y:S01]  /*7d30*/  STL [R1+0x1b5c], R89 ;  /* 0x001b5c5901007387 */ /* 0x000fe20000100800 */
[C---:B------:R-:W-:Y:S01]  /*7d40*/  SEL R52, R19.reuse, R52, !P2 ;  /* 0x0000003413347207 */ /* 0x040fe20005000000 */
[----:B------:R-:W-:Y:S02]  /*7d50*/  IMAD R16, R16, c[0x0][0x184], RZ ;  /* 0x0000610010107a24 */ /* 0x000fe400078e02ff */
[----:B------:R-:W-:Y:S01]  /*7d60*/  STL [R1+0x1b58], R88 ;  /* 0x001b585801007387 */ /* 0x000fe20000100800 */
[----:B------:R-:W-:Y:S01]  /*7d70*/  SEL R51, R19, R51, !P2 ;  /* 0x0000003313337207 */ /* 0x000fe20005000000 */
[----:B------:R-:W-:Y:S01]  /*7d80*/  IMAD R17, R17, c[0x0][0x184], RZ ;  /* 0x0000610011117a24 */ /* 0x000fe200078e02ff */
[----:B------:R-:W-:Y:S01]  /*7d90*/  SEL R14, R3, R14, !P6 ;  /* 0x0000000e030e7207 */ /* 0x000fe20007000000 */
[----:B------:R-:W-:Y:S01]  /*7da0*/  STL [R1+0x1b54], R87 ;  /* 0x001b545701007387 */ /* 0x000fe20000100800 */
[----:B------:R-:W-:Y:S02]  /*7db0*/  SEL R50, R19, R50, !P2 ;  /* 0x0000003213327207 */ /* 0x000fe40005000000 */
[----:B------:R-:W-:Y:S01]  /*7dc0*/  SEL R15, R3, R15, !P6 ;  /* 0x0000000f030f7207 */ /* 0x000fe20007000000 */
[----:B------:R1:W-:Y:S01]  /*7dd0*/  STL [R1+0x1b50], R86 ;  /* 0x001b505601007387 */ /* 0x0003e20000100800 */
[----:B------:R-:W-:-:S03]  /*7de0*/  SEL R49, R19, R49, !P2 ;  /* 0x0000003113317207 */ /* 0x000fc60005000000 */
[----:B------:R-:W-:Y:S01]  /*7df0*/  STL [R1+0x1b3c], R85 ;  /* 0x001b3c5501007387 */ /* 0x000fe20000100800 */
[----:B------:R-:W-:-:S03]  /*7e00*/  SEL R48, R19, R48, !P2 ;  /* 0x0000003013307207 */ /* 0x000fc60005000000 */
[----:B------:R-:W-:Y:S01]  /*7e10*/  STL [R1+0x1a50], R54 ;  /* 0x001a503601007387 */ /* 0x000fe20000100800 */
[C---:B------:R-:W-:Y:S01]  /*7e20*/  SEL R84, R19.reuse, R84, !P2 ;  /* 0x0000005413547207 */ /* 0x040fe20005000000 */
[----:B------:R-:W-:Y:S01]  /*7e30*/  IMAD R14, R14, c[0x0][0x184], RZ ;  /* 0x000061000e0e7a24 */ /* 0x000fe200078e02ff */
        /* <DEDUP_REMOVED lines=9> */
[C---:B------:R-:W-:Y:S02]  /*7ed0*/  SEL R77, R19.reuse, R77, !P2 ;  /* 0x0000004d134d7207 */ /* 0x040fe40005000000 */
[C---:B------:R-:W-:Y:S02]  /*7ee0*/  SEL R76, R19.reuse, R76, !P2 ;  /* 0x0000004c134c7207 */ /* 0x040fe40005000000 */
[C---:B------:R-:W-:Y:S02]  /*7ef0*/  SEL R75, R19.reuse, R75, !P2 ;  /* 0x0000004b134b7207 */ /* 0x040fe40005000000 */
[C---:B------:R-:W-:Y:S02]  /*7f00*/  SEL R74, R19.reuse, R74, !P2 ;  /* 0x0000004a134a7207 */ /* 0x040fe40005000000 */
[C---:B------:R-:W-:Y:S02]  /*7f10*/  SEL R73, R19.reuse, R73, !P2 ;  /* 0x0000004913497207 */ /* 0x040fe40005000000 */
[----:B------:R-:W-:-:S02]  /*7f20*/  SEL R72, R19, R72, !P2 ;  /* 0x0000004813487207 */ /* 0x000fc40005000000 */
[C---:B------:R-:W-:Y:S02]  /*7f30*/  SEL R71, R19.reuse, R71, !P2 ;  /* 0x0000004713477207 */ /* 0x040fe40005000000 */
[C---:B------:R-:W-:Y:S02]  /*7f40*/  SEL R70, R19.reuse, R70, !P2 ;  /* 0x0000004613467207 */ /* 0x040fe40005000000 */
[C---:B------:R-:W-:Y:S02]  /*7f50*/  SEL R69, R19.reuse, R69, !P2 ;  /* 0x0000004513457207 */ /* 0x040fe40005000000 */
[C---:B-1----:R-:W-:Y:S02]  /*7f60*/  SEL R86, R19.reuse, R68, !P2 ;  /* 0x0000004413567207 */ /* 0x042fe40005000000 */
[C---:B------:R-:W-:Y:S02]  /*7f70*/  SEL R67, R19.reuse, R67, !P2 ;  /* 0x0000004313437207 */ /* 0x040fe40005000000 */
        /* <DEDUP_REMOVED lines=40> */
[----:B------:R-:W-:Y:S01]  /*8200*/  SEL R18, R19, R18, !P2 ;  /* 0x0000001213127207 */ /* 0x000fe20005000000 */
[----:B------:R-:W-:Y:S01]  /*8210*/  STL [R1+0x1a30], R50 ;  /* 0x001a303201007387 */ /* 0x000fe20000100800 */
[----:B------:R-:W-:Y:S01]  /*8220*/  SEL R13, R3, R13, !P6 ;  /* 0x0000000d030d7207 */ /* 0x000fe20007000000 */
[----:B------:R-:W-:Y:S01]  /*8230*/  IMAD R15, R15, c[0x0][0x184], RZ ;  /* 0x000061000f0f7a24 */ /* 0x000fe200078e02ff */
        /* <DEDUP_REMOVED lines=10> */
[----:B------:R-:W-:Y:S02]  /*82e0*/  SEL R0, R3, R0, !P6 ;  /* 0x0000000003007207 */ /* 0x000fe40007000000 */
[----:B------:R-:W-:Y:S01]  /*82f0*/  LEA R188, P2, R16, c[0x0][0x160], 0x2 ;  /* 0x0000580010bc7a11 */ /* 0x000fe200078410ff */
[----:B------:R-:W-:Y:S01]  /*8300*/  STL [R1+0x1a1c], R49 ;  /* 0x001a1c3101007387 */ /* 0x000fe20000100800 */
[C---:B------:R-:W-:Y:S01]  /*8310*/  LEA R186, P6, R17.reuse, c[0x0][0x160], 0x2 ;  /* 0x0000580011ba7a11 */ /* 0x040fe200078c10ff */
[----:B------:R-:W-:Y:S01]  /*8320*/  IMAD R12, R12, c[0x0][0x184], RZ ;  /* 0x000061000c0c7a24 */ /* 0x000fe200078e02ff */
[----:B------:R-:W-:Y:S01]  /*8330*/  LEA.HI.X.SX32 R189, R16, c[0x0][0x164], 0x2, P2 ;  /* 0x0000590010bd7a11 */ /* 0x000fe200010f16ff */
[----:B------:R-:W-:Y:S01]  /*8340*/  STL [R1+0x1a18], R48 ;  /* 0x001a183001007387 */ /* 0x000fe20000100800 */
[----:B------:R-:W-:Y:S01]  /*8350*/  LEA.HI.X.SX32 R187, R17, c[0x0][0x164], 0x2, P6 ;  /* 0x0000590011bb7a11 */ /* 0x000fe200030f16ff */
[----:B------:R-:W-:Y:S01]  /*8360*/  IMAD R13, R13, c[0x0][0x184], RZ ;  /* 0x000061000d0d7a24 */ /* 0x000fe200078e02ff */
[----:B------:R-:W-:Y:S01]  /*8370*/  LEA R192, P2, R14, c[0x0][0x160], 0x2 ;  /* 0x000058000ec07a11 */ /* 0x000fe200078410ff */
[----:B------:R-:W-:Y:S01]  /*8380*/  STL [R1+0x1a14], R47 ;  /* 0x001a142f01007387 */ /* 0x000fe20000100800 */
[----:B------:R-:W-:-:S03]  /*8390*/  LEA R190, P6, R15, c[0x0][0x160], 0x2 ;  /* 0x000058000fbe7a11 */ /* 0x000fc600078c10ff */
[----:B------:R-:W-:Y:S01]  /*83a0*/  STL [R1+0x1a10], R46 ;  /* 0x001a102e01007387 */ /* 0x000fe20000100800 */
[----:B------:R-:W-:-:S03]  /*83b0*/  LEA.HI.X.SX32 R193, R14, c[0x0][0x164], 0x2, P2 ;  /* 0x000059000ec17a11 */ /* 0x000fc600010f16ff */
[----:B------:R-:W-:Y:S01]  /*83c0*/  STL [R1+0x19fc], R45 ;  /* 0x0019fc2d01007387 */ /* 0x000fe20000100800 */
[----:B------:R-:W-:-:S03]  /*83d0*/  IMAD R10, R10, c[0x0][0x184], RZ ;  /* 0x000061000a0a7a24 */ /* 0x000fc600078e02ff */
[----:B------:R-:W-:Y:S01]  /*83e0*/  STL [R1+0x19f8], R44 ;  /* 0x0019f82c01007387 */ /* 0x000fe20000100800 */
[----:B------:R-:W-:-:S03]  /*83f0*/  LEA.HI.X.SX32 R191, R15, c[0x0][0x164], 0x2, P6 ;  /* 0x000059000fbf7a11 */ /* 0x000fc600030f16ff */
[----:B------:R-:W-:Y:S01]  /*8400*/  STL [R1+0x19f4], R43 ;  /* 0x0019f42b01007387 */ /* 0x000fe20000100800 */
[----:B------:R-:W-:Y:S01]  /*8410*/  LEA R196, P2, R12, c[0x0][0x160], 0x2 ;  /* 0x000058000cc47a11 */ /* 0x000fe200078410ff */
[----:B------:R-:W-:Y:S02]  /*8420*/  IMAD R11, R11, c[0x0][0x184], RZ ;  /* 0x000061000b0b7a24 */ /* 0x000fe400078e02ff */
        /* <DEDUP_REMOVED lines=36> */
[----:B------:R-:W-:-:S03]  /*8670*/  LOP3.LUT R99, R147, 0x1f, RZ, 0xc0, !PT ;  /* 0x0000001f93637812 */ /* 0x000fc600078ec0ff */
[----:B------:R-:W-:Y:S01]  /*8680*/  STL [R1+0x195c], R25 ;  /* 0x00195c1901007387 */ /* 0x000fe20000100800 */
[----:B------:R-:W-:-:S03]  /*8690*/  LEA.HI.X.SX32 R209, R6, c[0x0][0x164], 0x2, P2 ;  /* 0x0000590006d17a11 */ /* 0x000fc600010f16ff */
[----:B------:R-:W-:Y:S01]  /*86a0*/  STL [R1+0x1958], R24 ;  /* 0x0019581801007387 */ /* 0x000fe20000100800 */
[----:B------:R-:W-:Y:S01]  /*86b0*/  LEA.HI.X.SX32 R207, R7, c[0x0][0x164], 0x2, P6 ;  /* 0x0000590007cf7a11 */ /* 0x000fe200030f16ff */
[----:B------:R-:W-:Y:S02]  /*86c0*/  IMAD R0, R0, c[0x0][0x184], RZ ;  /* 0x0000610000007a24 */ /* 0x000fe400078e02ff */
[----:B------:R-:W-:Y:S01]  /*86d0*/  STL [R1+0x1954], R23 ;  /* 0x0019541701007387 */ /* 0x000fe20000100800 */
[----:B------:R-:W-:-:S03]  /*86e0*/  LEA R212, P2, R5, c[0x0][0x160], 0x2 ;  /* 0x0000580005d47a11 */ /* 0x000fc600078410ff */
[----:B------:R-:W-:Y:S01]  /*86f0*/  STL [R1+0x1950], R22 ;  /* 0x0019501601007387 */ /* 0x000fe20000100800 */
[----:B------:R-:W-:-:S03]  /*8700*/  LEA R210, P6, R2, c[0x0][0x160], 0x2 ;  /* 0x0000580002d27a11 */ /* 0x000fc600078c10ff */
[----:B------:R-:W-:Y:S01]  /*8710*/  STL [R1+0x193c], R21 ;  /* 0x00193c1501007387 */ /* 0x000fe20000100800 */
[----:B------:R-:W-:-:S03]  /*8720*/  LEA.HI.X.SX32 R213, R5, c[0x0][0x164], 0x2, P2 ;  /* 0x0000590005d57a11 */ /* 0x000fc600010f16ff */
[----:B------:R1:W-:Y:S01]  /*8730*/  STL [R1+0x1938], R20 ;  /* 0x0019381401007387 */ /* 0x0003e20000100800 */
[----:B------:R-:W-:Y:S01]  /*8740*/  LEA.HI.X.SX32 R211, R2, c[0x0][0x164], 0x2, P6 ;  /* 0x0000590002d37a11 */ /* 0x000fe200030f16ff */
[----:B------:R-:W-:Y:S01]  /*8750*/  ULDC.64 UR4, c[0x0][0x118] ;  /* 0x0000460000047ab9 */ /* 0x000fe20000000a00 */
[----:B------:R-:W-:Y:S01]  /*8760*/  LEA R216, P2, R0, c[0x0][0x160], 0x2 ;  /* 0x0000580000d87a11 */ /* 0x000fe200078410ff */
[----:B------:R-:W-:Y:S01]  /*8770*/  IMAD.MOV.U32 R252, RZ, RZ, c[0x0][0x188] ;  /* 0x00006200fffc7624 */ /* 0x000fe200078e00ff */
[----:B------:R-:W-:Y:S01]  /*8780*/  IADD3 R2, R148, -0x19, RZ ;  /* 0xffffffe794027810 */ /* 0x000fe20007ffe0ff */
[----:B-1----:R-:W-:Y:S02]  /*8790*/  IMAD.SHL.U32 R20, R99, 0x4, RZ ;  /* 0x0000000463147824 */ /* 0x002fe400078e00ff */
[----:B------:R-:W-:Y:S01]  /*87a0*/  IMAD R4, R4, c[0x0][0x184], RZ ;  /* 0x0000610004047a24 */ /* 0x000fe200078e02ff */
[----:B------:R-:W-:Y:S02]  /*87b0*/  LEA.HI.X.SX32 R217, R0, c[0x0][0x164], 0x2, P2 ;  /* 0x0000590000d97a11 */ /* 0x000fe400010f16ff */
[----:B------:R1:W-:Y:S01]  /*87c0*/  LDGSTS.E [R20], [R186.64], !P5 ;  /* 0x00000000ba147fae */ /* 0x0003e2000e921844 */
[----:B------:R-:W-:-:S03]  /*87d0*/  ISETP.GE.U32.AND P2, PT, R2, 0x7fffffa8, PT ;  /* 0x7fffffa80200780c */ /* 0x000fc60003f46070 */
[----:B------:R1:W-:Y:S01]  /*87e0*/  LDGSTS.E [R20+0x80], [R188.64], !P5 ;  /* 0x00080000bc147fae */ /* 0x0003e2000e921844 */
[----:B------:R-:W-:-:S03]  /*87f0*/  SHF.L.U32 R2, R252, 0x2, RZ ;  /* 0x00000002fc027819 */ /* 0x000fc600000006ff */
[----:B------:R1:W-:Y:S01]  /*8800*/  LDGSTS.E [R20+0x100], [R190.64], !P5 ;  /* 0x00100000be147fae */ /* 0x0003e2000e921844 */
[----:B------:R-:W-:-:S03]  /*8810*/  LEA R214, P6, R4, c[0x0][0x160], 0x2 ;  /* 0x0000580004d67a11 */ /* 0x000fc600078c10ff */
[----:B------:R1:W-:Y:S04]  /*8820*/  LDGSTS.E [R20+0x180], [R192.64], !P5 ;  /* 0x00180000c0147fae */ /* 0x0003e8000e921844 */
[----:B------:R1:W-:Y:S04]  /*8830*/  LDGSTS.E [R20+0x200], [R194.64], !P5 ;  /* 0x00200000c2147fae */ /* 0x0003e8000e921844 */
[----:B------:R1:W-:Y:S01]  /*8840*/  LDGSTS.E [R20+0x280], [R196.64], !P5 ;  /* 0x00280000c4147fae */ /* 0x0003e2000e921844 */
[----:B------:R-:W-:-:S03]  /*8850*/  LEA.HI.X.SX32 R215, R4, c[0x0][0x164], 0x2, P6 ;  /* 0x0000590004d77a11 */ /* 0x000fc600030f16ff */
[----:B------:R1:W-:Y:S01]  /*8860*/  LDGSTS.E [R20+0x300], [R198.64], !P5 ;  /* 0x00300000c6147fae */ /* 0x0003e2000e921844 */
[----:B------:R-:W-:-:S03]  /*8870*/  IMAD.WIDE R52, R2, 0x4, R186 ;  /* 0x0000000402347825 */ /* 0x000fc600078e02ba */
        /* <DEDUP_REMOVED lines=12> */
[----:B------:R-:W-:Y:S01]  /*8940*/  STL [R1+0x1934], R18 ;  /* 0x0019341201007387 */ /* 0x000fe20000100800 */
[----:B------:R-:W-:-:S03]  /*8950*/  IADD3 R3, R148, -0x15, RZ ;  /* 0xffffffeb94037810 */ /* 0x000fc60007ffe0ff */
[----:B------:R1:W-:Y:S01]  /*8960*/  LDGSTS.E [R20+0x680], [R212.64], !P5 ;  /* 0x00680000d4147fae */ /* 0x0003e2000e921844 */
[----:B------:R-:W-:-:S03]  /*8970*/  IMAD.WIDE R38, R2, 0x4, R200 ;  /* 0x0000000402267825 */ /* 0x000fc600078e02c8 */
[----:B------:R1:W-:Y:S01]  /*8980*/  LDGSTS.E [R20+0x700], [R214.64], !P5 ;  /* 0x00700000d6147fae */ /* 0x0003e2000e921844 */
[----:B------:R-:W-:-:S03]  /*8990*/  IMAD.WIDE R36, R2, 0x4, R202 ;  /* 0x0000000402247825 */ /* 0x000fc600078e02ca */
[----:B------:R-:W-:Y:S01]  /*89a0*/  STL.64 [R1+0x14e8], R52 ;  /* 0x0014e83401007387 */ /* 0x000fe20000100a00 */
[----:B------:R-:W-:-:S03]  /*89b0*/  IMAD.WIDE R34, R2, 0x4, R204 ;  /* 0x0000000402227825 */ /* 0x000fc600078e02cc */
[----:B------:R1:W-:Y:S04]  /*89c0*/  LDGSTS.E [R20+0x780], [R216.64], !P5 ;  /* 0x00780000d8147fae */ /* 0x0003e8000e921844 */
[----:B------:R-:W-:Y:S01]  /*89d0*/  STL.64 [R1+0x14e0], R50 ;  /* 0x0014e03201007387 */ /* 0x000fe20000100a00 */
[----:B------:R-:W-:-:S03]  /*89e0*/  IMAD.WIDE R32, R2, 0x4, R206 ;  /* 0x0000000402207825 */ /* 0x000fc600078e02ce */
[----:B------:R-:W-:Y:S04]  /*89f0*/  STL.64 [R1+0x14d8], R48 ;  /* 0x0014d83001007387 */ /* 0x000fe80000100a00 */
[----:B------:R1:W-:Y:S01]  /*8a00*/  LDGSTS.E [R20+0x2000], [R52.64], !P0 ;  /* 0x0200000034147fae */ /* 0x0003e2000c121844 */
[----:B------:R-:W-:-:S03]  /*8a10*/  ISETP.GE.U32.AND P6, PT, R3, 0x7fffffac, PT ;  /* 0x7fffffac0300780c */ /* 0x000fc60003fc6070 */
[----:B------:R-:W-:Y:S01]  /*8a20*/  STL.64 [R1+0x14d0], R46 ;  /* 0x0014d02e01007387 */ /* 0x000fe20000100a00 */
[----:B------:R-:W-:-:S03]  /*8a30*/  IMAD.WIDE R30, R2, 0x4, R208 ;  /* 0x00000004021e7825 */ /* 0x000fc600078e02d0 */
[----:B------:R1:W-:Y:S01]  /*8a40*/  LDGSTS.E [R20+0x2080], [R50.64], !P0 ;  /* 0x0208000032147fae */ /* 0x0003e2000c121844 */
[----:B------:R-:W-:-:S03]  /*8a50*/  IMAD.SHL.U32 R3, R252, 0x8, RZ ;  /* 0x00000008fc037824 */ /* 0x000fc600078e00ff */
[----:B------:R-:W-:Y:S01]  /*8a60*/  STL.64 [R1+0x14c8], R44 ;  /* 0x0014c82c01007387 */ /* 0x000fe20000100a00 */
[----:B------:R-:W-:-:S03]  /*8a70*/  IMAD.WIDE R28, R2, 0x4, R210 ;  /* 0x00000004021c7825 */ /* 0x000fc600078e02d2 */
[----:B------:R1:W-:Y:S01]  /*8a80*/  LDGSTS.E [R20+0x2100], [R48.64], !P0 ;  /* 0x0210000030147fae */ /* 0x0003e2000c121844 */
[----:B------:R-:W-:-:S03]  /*8a90*/  IMAD.WIDE R26, R2, 0x4, R212 ;  /* 0x00000004021a7825 */ /* 0x000fc600078e02d4 */
[----:B------:R-:W-:Y:S04]  /*8aa0*/  STL.64 [R1+0x14c0], R42 ;  /* 0x0014c02a01007387 */ /* 0x000fe80000100a00 */
[----:B------:R1:W-:Y:S01]  /*8ab0*/  LDGSTS.E [R20+0x2180], [R46.64], !P0 ;  /* 0x021800002e147fae */ /* 0x0003e2000c121844 */
[----:B------:R-:W-:-:S03]  /*8ac0*/  IMAD.WIDE R24, R2, 0x4, R214 ;  /* 0x0000000402187825 */ /* 0x000fc600078e02d6 */
[----:B------:R-:W-:Y:S04]  /*8ad0*/  STL.64 [R1+0x14b8], R40 ;  /* 0x0014b82801007387 */ /* 0x000fe80000100a00 */
[----:B------:R1:W-:Y:S01]  /*8ae0*/  LDGSTS.E [R20+0x2200], [R44.64], !P0 ;  /* 0x022000002c147fae */ /* 0x0003e2000c121844 */
[----:B------:R-:W-:-:S03]  /*8af0*/  IMAD.WIDE R22, R2, 0x4, R216 ;  /* 0x0000000402167825 */ /* 0x000fc600078e02d8 */
[----:B------:R-:W-:Y:S04]  /*8b00*/  STL.64 [R1+0x14b0], R38 ;  /* 0x0014b02601007387 */ /* 0x000fe80000100a00 */
[----:B------:R1:W-:Y:S04]  /*8b10*/  LDGSTS.E [R20+0x2280], [R42.64], !P0 ;  /* 0x022800002a147fae */ /* 0x0003e8000c121844 */
[----:B------:R2:W-:Y:S04]  /*8b20*/  STL.64 [R1+0x14a8], R36 ;  /* 0x0014a82401007387 */ /* 0x0005e80000100a00 */
[----:B------:R1:W-:Y:S04]  /*8b30*/  LDGSTS.E [R20+0x2300], [R40.64], !P0 ;  /* 0x0230000028147fae */ /* 0x0003e8000c121844 */
[----:B------:R3:W-:Y:S04]  /*8b40*/  STL.64 [R1+0x14a0], R34 ;  /* 0x0014a02201007387 */ /* 0x0007e80000100a00 */
[----:B------:R1:W-:Y:S01]  /*8b50*/  LDGSTS.E [R20+0x2380], [R38.64], !P0 ;  /* 0x0238000026147fae */ /* 0x0003e2000c121844 */
[----:B------:R-:W-:-:S03]  /*8b60*/  IADD3 R0, R148, -0x1d, RZ ;  /* 0xffffffe394007810 */ /* 0x000fc60007ffe0ff */
[----:B------:R4:W-:Y:S04]  /*8b70*/  STL.64 [R1+0x1498], R32 ;  /* 0x0014982001007387 */ /* 0x0009e80000100a00 */
[----:B------:R2:W-:Y:S04]  /*8b80*/  LDGSTS.E [R20+0x2400], [R36.64], !P0 ;  /* 0x0240000024147fae */ /* 0x0005e8000c121844 */
[----:B------:R1:W-:Y:S04]  /*8b90*/  STL.64 [R1+0x1310], R30 ;  /* 0x0013101e01007387 */ /* 0x0003e80000100a00 */
[----:B------:R3:W-:Y:S01]  /*8ba0*/  LDGSTS.E [R20+0x2480], [R34.64], !P0 ;  /* 0x0248000022147fae */ /* 0x0007e2000c121844 */
[----:B--2---:R-:W-:-:S03]  /*8bb0*/  IMAD.WIDE R36, R3, 0x4, R186 ;  /* 0x0000000403247825 */ /* 0x004fc600078e02ba */
[----:B------:R2:W-:Y:S04]  /*8bc0*/  STL.64 [R1+0x1308], R28 ;  /* 0x0013081c01007387 */ /* 0x0005e80000100a00 */
[----:B------:R4:W-:Y:S01]  /*8bd0*/  LDGSTS.E [R20+0x2500], [R32.64], !P0 ;  /* 0x0250000020147fae */ /* 0x0009e2000c121844 */
[----:B---3--:R-:W-:-:S03]  /*8be0*/  IMAD.WIDE R34, R3, 0x4, R188 ;  /* 0x0000000403227825 */ /* 0x008fc600078e02bc */
[----:B------:R3:W-:Y:S04]  /*8bf0*/  STL.64 [R1+0x1300], R26 ;  /* 0x0013001a01007387 */ /* 0x0007e80000100a00 */
[----:B------:R1:W-:Y:S01]  /*8c00*/  LDGSTS.E [R20+0x2580], [R30.64], !P0 ;  /* 0x025800001e147fae */ /* 0x0003e2000c121844 */
[----:B----4-:R-:W-:-:S03]  /*8c10*/  IMAD.WIDE R32, R3, 0x4, R190 ;  /* 0x0000000403207825 */ /* 0x010fc600078e02be */
[----:B------:R4:W-:Y:S01]  /*8c20*/  STL.64 [R1+0x12f8], R24 ;  /* 0x0012f81801007387 */ /* 0x0009e20000100a00 */
[----:B------:R-:W-:-:S03]  /*8c30*/  ISETP.GE.U32.AND P5, PT, R0, 0x7fffffa4, PT ;  /* 0x7fffffa40000780c */ /* 0x000fc60003fa6070 */
[----:B------:R2:W-:Y:S01]  /*8c40*/  LDGSTS.E [R20+0x2600], [R28.64], !P0 ;  /* 0x026000001c147fae */ /* 0x0005e2000c121844 */
[----:B-1----:R-:W-:-:S03]  /*8c50*/  IMAD.WIDE R30, R3, 0x4, R192 ;  /* 0x00000004031e7825 */ /* 0x002fc600078e02c0 */
[----:B------:R1:W-:Y:S01]  /*8c60*/  STL.64 [R1+0x12f0], R22 ;  /* 0x0012f01601007387 */ /* 0x0003e20000100a00 */
[----:B------:R-:W-:-:S03]  /*8c70*/  IADD3 R0, R148, -0x21, RZ ;  /* 0xffffffdf94007810 */ /* 0x000fc60007ffe0ff */
[----:B------:R3:W-:Y:S01]  /*8c80*/  LDGSTS.E [R20+0x2680], [R26.64], !P0 ;  /* 0x026800001a147fae */ /* 0x0007e2000c121844 */
[----:B--2---:R-:W-:-:S03]  /*8c90*/  IMAD.WIDE R28, R3, 0x4, R194 ;  /* 0x00000004031c7825 */ /* 0x004fc600078e02c2 */
[----:B------:R4:W-:Y:S04]  /*8ca0*/  LDGSTS.E [R20+0x2700], [R24.64], !P0 ;  /* 0x0270000018147fae */ /* 0x0009e8000c121844 */
[----:B------:R2:W-:Y:S01]  /*8cb0*/  STL.64 [R1+0x11a0], R36 ;  /* 0x0011a02401007387 */ /* 0x0005e20000100a00 */
[----:B---3--:R-:W-:-:S03]  /*8cc0*/  IMAD.WIDE R26, R3, 0x4, R196 ;  /* 0x00000004031a7825 */ /* 0x008fc600078e02c4 */
[----:B------:R1:W-:Y:S04]  /*8cd0*/  LDGSTS.E [R20+0x2780], [R22.64], !P0 ;  /* 0x0278000016147fae */ /* 0x0003e8000c121844 */
[----:B------:R3:W-:Y:S01]  /*8ce0*/  STL.64 [R1+0x1198], R34 ;  /* 0x0011982201007387 */ /* 0x0007e20000100a00 */
[----:B----4-:R-:W-:-:S03]  /*8cf0*/  IMAD.WIDE R24, R3, 0x4, R198 ;  /* 0x0000000403187825 */ /* 0x010fc600078e02c6 */
[----:B------:R4:W-:Y:S01]  /*8d00*/  STL.64 [R1+0x1190], R32 ;  /* 0x0011902001007387 */ /* 0x0009e20000100a00 */
[----:B------:R-:W-:-:S03]  /*8d10*/  IMAD.WIDE R18, R3, 0x4, R202 ;  /* 0x0000000403127825 */ /* 0x000fc600078e02ca */
[----:B------:R2:W-:Y:S01]  /*8d20*/  LDGSTS.E [R20+0x4000], [R36.64], !P3 ;  /* 0x0400000024147fae */ /* 0x0005e2000d921844 */
[----:B-1----:R-:W-:-:S03]  /*8d30*/  IMAD.WIDE R22, R3, 0x4, R200 ;  /* 0x0000000403167825 */ /* 0x002fc600078e02c8 */
[----:B------:R1:W-:Y:S01]  /*8d40*/  STL.64 [R1+0x1188], R30 ;  /* 0x0011881e01007387 */ /* 0x0003e20000100a00 */
[----:B------:R-:W-:-:S03]  /*8d50*/  IMAD.WIDE R16, R3, 0x4, R204 ;  /* 0x0000000403107825 */ /* 0x000fc600078e02cc */
[----:B------:R3:W-:Y:S01]  /*8d60*/  LDGSTS.E [R20+0x4080], [R34.64], !P3 ;  /* 0x0408000022147fae */ /* 0x0007e2000d921844 */
[C---:B------:R-:W-:Y:S01]  /*8d70*/  IMAD.WIDE R14, R3.reuse, 0x4, R206 ;  /* 0x00000004030e7825 */ /* 0x040fe200078e02ce */
[----:B------:R-:W-:Y:S02]  /*8d80*/  ISETP.GE.U32.AND P0, PT, R0, 0x7fffffa0, PT ;  /* 0x7fffffa00000780c */ /* 0x000fe40003f06070 */
[----:B------:R1:W-:Y:S01]  /*8d90*/  STL.64 [R1+0x1180], R28 ;  /* 0x0011801c01007387 */ /* 0x0003e20000100a00 */
[----:B------:R-:W-:-:S03]  /*8da0*/  IMAD.WIDE R12, R3, 0x4, R208 ;  /* 0x00000004030c7825 */ /* 0x000fc600078e02d0 */
[----:B------:R4:W-:Y:S01]  /*8db0*/  LDGSTS.E [R20+0x4100], [R32.64], !P3 ;  /* 0x0410000020147fae */ /* 0x0009e2000d921844 */
[----:B------:R-:W-:-:S03]  /*8dc0*/  IMAD R0, R252, 0xc, RZ ;  /* 0x0000000cfc007824 */ /* 0x000fc600078e02ff */
[----:B------:R1:W-:Y:S01]  /*8dd0*/  STL.64 [R1+0x1178], R26 ;  /* 0x0011781a01007387 */ /* 0x0003e20000100a00 */
[----:B------:R-:W-:-:S03]  /*8de0*/  IMAD.WIDE R10, R3, 0x4, R210 ;  /* 0x00000004030a7825 */ /* 0x000fc600078e02d2 */
[----:B------:R1:W-:Y:S01]  /*8df0*/  LDGSTS.E [R20+0x4180], [R30.64], !P3 ;  /* 0x041800001e147fae */ /* 0x0003e2000d921844 */
[----:B------:R-:W-:-:S03]  /*8e00*/  IMAD.WIDE R8, R3, 0x4, R212 ;  /* 0x0000000403087825 */ /* 0x000fc600078e02d4 */
[----:B------:R1:W-:Y:S01]  /*8e10*/  STL.64 [R1+0x1170], R24 ;  /* 0x0011701801007387 */ /* 0x0003e20000100a00 */
[----:B------:R-:W-:-:S03]  /*8e20*/  IMAD.WIDE R6, R3, 0x4, R214 ;  /* 0x0000000403067825 */ /* 0x000fc600078e02d6 */
[----:B------:R1:W-:Y:S01]  /*8e30*/  LDGSTS.E [R20+0x4200], [R28.64], !P3 ;  /* 0x042000001c147fae */ /* 0x0003e2000d921844 */
[----:B------:R-:W-:-:S03]  /*8e40*/  IMAD.WIDE R4, R3, 0x4, R216 ;  /* 0x0000000403047825 */ /* 0x000fc600078e02d8 */
        /* <DEDUP_REMOVED lines=9> */
[----:B------:R4:W-:Y:S04]  /*8ee0*/  STL.64 [R1+0x1150], R14 ;  /* 0x0011500e01007387 */ /* 0x0009e80000100a00 */
[----:B------:R2:W-:Y:S01]  /*8ef0*/  LDGSTS.E [R20+0x4400], [R18.64], !P3 ;  /* 0x0440000012147fae */ /* 0x0005e2000d921844 */
[----:B-1----:R-:W-:-:S03]  /*8f00*/  IMAD.WIDE R30, R0, 0x4, R192 ;  /* 0x00000004001e7825 */ /* 0x002fc600078e02c0 */
[----:B------:R1:W-:Y:S04]  /*8f10*/  STL.64 [R1+0x1148], R12 ;  /* 0x0011480c01007387 */ /* 0x0003e80000100a00 */
[----:B------:R3:W-:Y:S01]  /*8f20*/  LDGSTS.E [R20+0x4480], [R16.64], !P3 ;  /* 0x0448000010147fae */ /* 0x0007e2000d921844 */
[----:B------:R-:W-:-:S03]  /*8f30*/  IMAD.WIDE R28, R0, 0x4, R194 ;  /* 0x00000004001c7825 */ /* 0x000fc600078e02c2 */
[----:B------:R1:W-:Y:S04]  /*8f40*/  STL.64 [R1+0x1140], R10 ;  /* 0x0011400a01007387 */ /* 0x0003e80000100a00 */
[----:B------:R4:W-:Y:S01]  /*8f50*/  LDGSTS.E [R20+0x4500], [R14.64], !P3 ;  /* 0x045000000e147fae */ /* 0x0009e2000d921844 */
[----:B------:R-:W-:-:S03]  /*8f60*/  IMAD.WIDE R26, R0, 0x4, R196 ;  /* 0x00000004001a7825 */ /* 0x000fc600078e02c4 */
[----:B------:R1:W-:Y:S04]  /*8f70*/  STL.64 [R1+0x1138], R8 ;  /* 0x0011380801007387 */ /* 0x0003e80000100a00 */
[----:B------:R1:W-:Y:S01]  /*8f80*/  LDGSTS.E [R20+0x4580], [R12.64], !P3 ;  /* 0x045800000c147fae */ /* 0x0003e2000d921844 */
[----:B------:R-:W-:-:S03]  /*8f90*/  IADD3 R2, R148, -0x25, RZ ;  /* 0xffffffdb94027810 */ /* 0x000fc60007ffe0ff */
[----:B------:R1:W-:Y:S01]  /*8fa0*/  STL.64 [R1+0x1130], R6 ;  /* 0x0011300601007387 */ /* 0x0003e20000100a00 */
[----:B------:R-:W-:-:S03]  /*8fb0*/  IMAD.WIDE R24, R0, 0x4, R198 ;  /* 0x0000000400187825 */ /* 0x000fc600078e02c6 */
[----:B------:R1:W-:Y:S01]  /*8fc0*/  LDGSTS.E [R20+0x4600], [R10.64], !P3 ;  /* 0x046000000a147fae */ /* 0x0003e2000d921844 */
[----:B--2---:R-:W-:-:S03]  /*8fd0*/  IMAD.WIDE R22, R0, 0x4, R200 ;  /* 0x0000000400167825 */ /* 0x004fc600078e02c8 */
[----:B------:R2:W-:Y:S04]  /*8fe0*/  STL.64 [R1+0x1128], R4 ;  /* 0x0011280401007387 */ /* 0x0005e80000100a00 */
[----:B------:R1:W-:Y:S01]  /*8ff0*/  LDGSTS.E [R20+0x4680], [R8.64], !P3 ;  /* 0x0468000008147fae */ /* 0x0003e2000d921844 */
[----:B------:R-:W-:-:S03]  /*9000*/  IMAD.WIDE R18, R0, 0x4, R202 ;  /* 0x0000000400127825 */ /* 0x000fc600078e02ca */
[----:B------:R1:W-:Y:S04]  /*9010*/  LDGSTS.E [R20+0x4700], [R6.64], !P3 ;  /* 0x0470000006147fae */ /* 0x0003e8000d921844 */
[----:B------:R1:W-:Y:S01]  /*9020*/  STL.64 [R1+0x1020], R36 ;  /* 0x0010202401007387 */ /* 0x0003e20000100a00 */
[----:B---3--:R-:W-:-:S03]  /*9030*/  IMAD.WIDE R16, R0, 0x4, R204 ;  /* 0x0000000400107825 */ /* 0x008fc600078e02cc */
[----:B------:R2:W-:Y:S04]  /*9040*/  LDGSTS.E [R20+0x4780], [R4.64], !P3 ;  /* 0x0478000004147fae */ /* 0x0005e8000d921844 */
[----:B------:R3:W-:Y:S01]  /*9050*/  STL.64 [R1+0x1018], R34 ;  /* 0x0010182201007387 */ /* 0x0007e20000100a00 */
[----:B------:R-:W-:-:S03]  /*9060*/  ISETP.GE.U32.AND P3, PT, R2, 0x7fffff9c, PT ;  /* 0x7fffff9c0200780c */ /* 0x000fc60003f66070 */
[----:B------:R2:W-:Y:S01]  /*9070*/  STL.64 [R1+0x1010], R32 ;  /* 0x0010102001007387 */ /* 0x0005e20000100a00 */
[----:B----4-:R-:W-:-:S03]  /*9080*/  IMAD.WIDE R14, R0, 0x4, R206 ;  /* 0x00000004000e7825 */ /* 0x010fc600078e02ce */
[----:B------:R4:W-:Y:S01]  /*9090*/  LDGSTS.E [R20+0x6000], [R36.64], !P1 ;  /* 0x0600000024147fae */ /* 0x0009e2000c921844 */
[----:B------:R-:W-:-:S03]  /*90a0*/  SHF.L.U32 R2, R252, 0x4, RZ ;  /* 0x00000004fc027819 */ /* 0x000fc600000006ff */
[----:B------:R2:W-:Y:S01]  /*90b0*/  STL.64 [R1+0x1008], R30 ;  /* 0x0010081e01007387 */ /* 0x0005e20000100a00 */
[----:B-1----:R-:W-:-:S03]  /*90c0*/  IMAD.WIDE R12, R0, 0x4, R208 ;  /* 0x00000004000c7825 */ /* 0x002fc600078e02d0 */
[----:B------:R3:W-:Y:S01]  /*90d0*/  LDGSTS.E [R20+0x6080], [R34.64], !P1 ;  /* 0x0608000022147fae */ /* 0x0007e2000c921844 */
[----:B------:R-:W-:-:S03]  /*90e0*/  IMAD.WIDE R10, R0, 0x4, R210 ;  /* 0x00000004000a7825 */ /* 0x000fc600078e02d2 */
        /* <DEDUP_REMOVED lines=8> */
[----:B--2---:R-:W-:-:S03]  /*9170*/  IMAD.WIDE R4, R0, 0x4, R216 ;  /* 0x0000000400047825 */ /* 0x004fc600078e02d8 */
[----:B------:R2:W-:Y:S04]  /*9180*/  STL.64 [R1+0xfe8], R22 ;  /* 0x000fe81601007387 */ /* 0x0005e80000100a00 */
[----:B------:R1:W-:Y:S01]  /*9190*/  LDGSTS.E [R20+0x6280], [R26.64], !P1 ;  /* 0x062800001a147fae */ /* 0x0003e2000c921844 */
[----:B----4-:R-:W-:-:S03]  /*91a0*/  IMAD.WIDE R36, R2, 0x4, R186 ;  /* 0x0000000402247825 */ /* 0x010fc600078e02ba */
[----:B------:R4:W-:Y:S04]  /*91b0*/  STL.64 [R1+0xfe0], R18 ;  /* 0x000fe01201007387 */ /* 0x0009e80000100a00 */
[----:B------:R2:W-:Y:S01]  /*91c0*/  LDGSTS.E [R20+0x6300], [R24.64], !P1 ;  /* 0x0630000018147fae */ /* 0x0005e2000c921844 */
[----:B---3--:R-:W-:-:S03]  /*91d0*/  IMAD.WIDE R34, R2, 0x4, R188 ;  /* 0x0000000402227825 */ /* 0x008fc600078e02bc */
        /* <DEDUP_REMOVED lines=17> */
[----:B------:R-:W-:-:S03]  /*92f0*/  IMAD.WIDE R22, R2, 0x4, R200 ;  /* 0x0000000402167825 */ /* 0x000fc600078e02c8 */
[----:B------:R1:W-:Y:S04]  /*9300*/  STL.64 [R1+0xfa8], R4 ;  /* 0x000fa80401007387 */ /* 0x0003e80000100a00 */
[----:B------:R1:W-:Y:S01]  /*9310*/  LDGSTS.E [R20+0x6680], [R8.64], !P1 ;  /* 0x0668000008147fae */ /* 0x0003e2000c921844 */
[----:B----4-:R-:W-:-:S03]  /*9320*/  IMAD.WIDE R18, R2, 0x4, R202 ;  /* 0x0000000402127825 */ /* 0x010fc600078e02ca */
[----:B------:R2:W-:Y:S04]  /*9330*/  LDGSTS.E [R20+0x6700], [R6.64], !P1 ;  /* 0x0670000006147fae */ /* 0x0005e8000c921844 */
[----:B------:R4:W-:Y:S01]  /*9340*/  STL.64 [R1+0xea0], R36 ;  /* 0x000ea02401007387 */ /* 0x0009e20000100a00 */
[----:B---3--:R-:W-:-:S03]  /*9350*/  IMAD.WIDE R16, R2, 0x4, R204 ;  /* 0x0000000402107825 */ /* 0x008fc600078e02cc */
[----:B------:R3:W-:Y:S04]  /*9360*/  LDGSTS.E [R20+0x6780], [R4.64], !P1 ;  /* 0x0678000004147fae */ /* 0x0007e8000c921844 */
[----:B------:R2:W-:Y:S01]  /*9370*/  STL.64 [R1+0xe98], R34 ;  /* 0x000e982201007387 */ /* 0x0005e20000100a00 */
[----:B-1----:R-:W-:-:S03]  /*9380*/  IMAD.WIDE R14, R2, 0x4, R206 ;  /* 0x00000004020e7825 */ /* 0x002fc600078e02ce */
[----:B------:R1:W-:Y:S04]  /*9390*/  STL.64 [R1+0xe90], R32 ;  /* 0x000e902001007387 */ /* 0x0003e80000100a00 */
[----:B------:R4:W-:Y:S01]  /*93a0*/  LDGSTS.E [R20+0x8000], [R36.64], !P4 ;  /* 0x0800000024147fae */ /* 0x0009e2000e121844 */
[----:B------:R-:W-:-:S03]  /*93b0*/  IMAD.WIDE R12, R2, 0x4, R208 ;  /* 0x00000004020c7825 */ /* 0x000fc600078e02d0 */
[----:B------:R1:W-:Y:S04]  /*93c0*/  STL.64 [R1+0xe88], R30 ;  /* 0x000e881e01007387 */ /* 0x0003e80000100a00 */
[----:B------:R1:W-:Y:S01]  /*93d0*/  LDGSTS.E [R20+0x8080], [R34.64], !P4 ;  /* 0x0808000022147fae */ /* 0x0003e2000e121844 */
[----:B------:R-:W-:-:S03]  /*93e0*/  IMAD R0, R252, 0x14, RZ ;  /* 0x00000014fc007824 */ /* 0x000fc600078e02ff */
        /* <DEDUP_REMOVED lines=33> */
[----:B---3--:R-:W-:-:S03]  /*9600*/  IMAD.WIDE R22, R0, 0x4, R200 ;  /* 0x0000000400167825 */ /* 0x008fc600078e02c8 */
[----:B------:R3:W-:Y:S04]  /*9610*/  STL.64 [R1+0xe28], R4 ;  /* 0x000e280401007387 */ /* 0x0007e80000100a00 */
[----:B------:R2:W-:Y:S01]  /*9620*/  LDGSTS.E [R20+0x8680], [R8.64], !P4 ;  /* 0x0868000008147fae */ /* 0x0005e2000e121844 */
[----:B----4-:R-:W-:-:S03]  /*9630*/  IMAD.WIDE R18, R0, 0x4, R202 ;  /* 0x0000000400127825 */ /* 0x010fc600078e02ca */
[----:B------:R4:W-:Y:S04]  /*9640*/  LDGSTS.E [R20+0x8700], [R6.64], !P4 ;  /* 0x0870000006147fae */ /* 0x0009e8000e121844 */
[----:B------:R2:W-:Y:S01]  /*9650*/  STL.64 [R1+0xd20], R36 ;  /* 0x000d202401007387 */ /* 0x0005e20000100a00 */
[----:B-1----:R-:W-:-:S03]  /*9660*/  IMAD.WIDE R16, R0, 0x4, R204 ;  /* 0x0000000400107825 */ /* 0x002fc600078e02cc */
[----:B------:R3:W-:Y:S04]  /*9670*/  LDGSTS.E [R20+0x8780], [R4.64], !P4 ;  /* 0x0878000004147fae */ /* 0x0007e8000e121844 */
[----:B------:R1:W-:Y:S01]  /*9680*/  STL.64 [R1+0xd18], R34 ;  /* 0x000d182201007387 */ /* 0x0003e20000100a00 */
[----:B------:R-:W-:-:S03]  /*9690*/  IMAD.WIDE R14, R0, 0x4, R206 ;  /* 0x00000004000e7825 */ /* 0x000fc600078e02ce */
        /* <DEDUP_REMOVED lines=43> */
[----:B------:R4:W-:Y:S04]  /*9950*/  LDGSTS.E [R20+0xa700], [R6.64], !P6 ;  /* 0x0a70000006147fae */ /* 0x0009e8000f121844 */
[----:B------:R1:W-:Y:S01]  /*9960*/  STL.64 [R1+0xba0], R36 ;  /* 0x000ba02401007387 */ /* 0x0003e20000100a00 */
[----:B------:R-:W-:-:S03]  /*9970*/  IMAD.WIDE R16, R2, 0x4, R204 ;  /* 0x0000000402107825 */ /* 0x000fc600078e02cc */
        /* <DEDUP_REMOVED lines=10> */
[----:B--2---:R-:W-:-:S03]  /*9a20*/  IMAD.WIDE R10, R2, 0x4, R210 ;  /* 0x00000004020a7825 */ /* 0x004fc600078e02d2 */
        /* <DEDUP_REMOVED lines=40> */
[----:B--2---:R-:W-:-:S03]  /*9cb0*/  IMAD.WIDE R14, R0, 0x4, R206 ;  /* 0x00000004000e7825 */ /* 0x004fc600078e02ce */
[----:B------:R2:W-:Y:S04]  /*9cc0*/  STL.64 [R1+0xa10], R32 ;  /* 0x000a102001007387 */ /* 0x0005e80000100a00 */
[----:B------:R1:W-:Y:S01]  /*9cd0*/  LDGSTS.E [R20+0xe000], [R36.64], !P5 ;  /* 0x0e00000024147fae */ /* 0x0003e2000e921844 */
[----:B------:R-:W-:-:S03]  /*9ce0*/  IMAD.WIDE R12, R0, 0x4, R208 ;  /* 0x00000004000c7825 */ /* 0x000fc600078e02d0 */
[----:B------:R1:W-:Y:S04]  /*9cf0*/  STL.64 [R1+0xa08], R30 ;  /* 0x000a081e01007387 */ /* 0x0003e80000100a00 */
[----:B------:R1:W-:Y:S01]  /*9d00*/  LDGSTS.E [R20+0xe080], [R34.64], !P5 ;  /* 0x0e08000022147fae */ /* 0x0003e2000e921844 */
[----:B------:R-:W-:-:S03]  /*9d10*/  IMAD.SHL.U32 R2, R252, 0x20, RZ ;  /* 0x00000020fc027824 */ /* 0x000fc600078e00ff */
[----:B------:R1:W-:Y:S01]  /*9d20*/  STL.64 [R1+0xa00], R28 ;  /* 0x000a001c01007387 */ /* 0x0003e20000100a00 */
[----:B------:R-:W-:-:S03]  /*9d30*/  IMAD.WIDE R10, R0, 0x4, R210 ;  /* 0x00000004000a7825 */ /* 0x000fc600078e02d2 */
        /* <DEDUP_REMOVED lines=79> */
[----:B----4-:R-:W-:-:S03]  /*a230*/  IMAD.WIDE R24, R0, 0x4, R198 ;  /* 0x0000000400187825 */ /* 0x010fc600078e02c6 */
        /* <DEDUP_REMOVED lines=10> */
[----:B------:R-:W-:-:S03]  /*a2e0*/  ISETP.GE.U32.AND P1, PT, R3, 0x7fffff98, PT ;  /* 0x7fffff980300780c */ /* 0x000fc60003f26070 */
[----:B------:R1:W-:Y:S01]  /*a2f0*/  STL.64 [R1+0x710], R32 ;  /* 0x0007102001007387 */ /* 0x0003e20000100a00 */
[----:B--2---:R-:W-:-:S03]  /*a300*/  IMAD.WIDE R14, R0, 0x4, R206 ;  /* 0x00000004000e7825 */ /* 0x004fc600078e02ce */
[----:B------:R2:W-:Y:S01]  /*a310*/  LDGSTS.E [R20+0x12000], [R36.64], !P3 ;  /* 0x1200000024147fae */ /* 0x0005e2000d921844 */
[----:B------:R-:W-:-:S03]  /*a320*/  IMAD.WIDE R12, R0, 0x4, R208 ;  /* 0x00000004000c7825 */ /* 0x000fc600078e02d0 */
[----:B------:R1:W-:Y:S04]  /*a330*/  STL.64 [R1+0x708], R30 ;  /* 0x0007081e01007387 */ /* 0x0003e80000100a00 */
[----:B------:R1:W-:Y:S01]  /*a340*/  LDGSTS.E [R20+0x12080], [R34.64], !P3 ;  /* 0x1208000022147fae */ /* 0x0003e2000d921844 */
[----:B------:R-:W-:-:S03]  /*a350*/  IMAD R2, R252, 0x28, RZ ;  /* 0x00000028fc027824 */ /* 0x000fc600078e02ff */
[----:B------:R1:W-:Y:S01]  /*a360*/  STL.64 [R1+0x700], R28 ;  /* 0x0007001c01007387 */ /* 0x0003e20000100a00 */
[----:B----4-:R-:W-:-:S03]  /*a370*/  IMAD.WIDE R10, R0, 0x4, R210 ;  /* 0x00000004000a7825 */ /* 0x010fc600078e02d2 */
[----:B------:R4:W-:Y:S01]  /*a380*/  LDGSTS.E [R20+0x12100], [R32.64], !P3 ;  /* 0x1210000020147fae */ /* 0x0009e2000d921844 */
[----:B------:R-:W-:-:S03]  /*a390*/  IMAD.WIDE R8, R0, 0x4, R212 ;  /* 0x0000000400087825 */ /* 0x000fc600078e02d4 */
[----:B------:R2:W-:Y:S04]  /*a3a0*/  STL.64 [R1+0x6f8], R26 ;  /* 0x0006f81a01007387 */ /* 0x0005e80000100a00 */
[----:B------:R2:W-:Y:S01]  /*a3b0*/  LDGSTS.E [R20+0x12180], [R30.64], !P3 ;  /* 0x121800001e147fae */ /* 0x0005e2000d921844 */
[----:B-1----:R-:W-:-:S03]  /*a3c0*/  IMAD.WIDE R6, R0, 0x4, R214 ;  /* 0x0000000400067825 */ /* 0x002fc600078e02d6 */
[----:B------:R1:W-:Y:S04]  /*a3d0*/  STL.64 [R1+0x6f0], R24 ;  /* 0x0006f01801007387 */ /* 0x0003e80000100a00 */
[----:B------:R1:W-:Y:S01]  /*a3e0*/  LDGSTS.E [R20+0x12200], [R28.64], !P3 ;  /* 0x122000001c147fae */ /* 0x0003e2000d921844 */
[----:B---3--:R-:W-:-:S03]  /*a3f0*/  IMAD.WIDE R4, R0, 0x4, R216 ;  /* 0x0000000400047825 */ /* 0x008fc600078e02d8 */
        /* <DEDUP_REMOVED lines=11> */
[----:B------:R-:W-:-:S03]  /*a4b0*/  IMAD.WIDE R30, R2, 0x4, R192 ;  /* 0x00000004021e7825 */ /* 0x000fc600078e02c0 */
        /* <DEDUP_REMOVED lines=12> */
[----:B---3--:R-:W-:-:S03]  /*a580*/  IMAD.WIDE R22, R2, 0x4, R200 ;  /* 0x0000000402167825 */ /* 0x008fc600078e02c8 */
[----:B------:R3:W-:Y:S04]  /*a590*/  STL.64 [R1+0x6a8], R4 ;  /* 0x0006a80401007387 */ /* 0x0007e80000100a00 */
[----:B------:R1:W-:Y:S01]  /*a5a0*/  LDGSTS.E [R20+0x12680], [R8.64], !P3 ;  /* 0x1268000008147fae */ /* 0x0003e2000d921844 */
[----:B--2---:R-:W-:-:S03]  /*a5b0*/  IMAD.WIDE R18, R2, 0x4, R202 ;  /* 0x0000000402127825 */ /* 0x004fc600078e02ca */
[----:B------:R2:W-:Y:S04]  /*a5c0*/  LDGSTS.E [R20+0x12700], [R6.64], !P3 ;  /* 0x1270000006147fae */ /* 0x0005e8000d921844 */
[----:B------:R1:W-:Y:S01]  /*a5d0*/  STL.64 [R1+0x5a0], R36 ;  /* 0x0005a02401007387 */ /* 0x0003e20000100a00 */
[----:B------:R-:W-:-:S03]  /*a5e0*/  IMAD.WIDE R16, R2, 0x4, R204 ;  /* 0x0000000402107825 */ /* 0x000fc600078e02cc */
[----:B------:R3:W-:Y:S04]  /*a5f0*/  LDGSTS.E [R20+0x12780], [R4.64], !P3 ;  /* 0x1278000004147fae */ /* 0x0007e8000d921844 */
[----:B------:R2:W-:Y:S01]  /*a600*/  STL.64 [R1+0x598], R34 ;  /* 0x0005982201007387 */ /* 0x0005e20000100a00 */
[----:B------:R-:W-:-:S03]  /*a610*/  ISETP.GE.U32.AND P4, PT, R3, 0x7fffff94, PT ;  /* 0x7fffff940300780c */ /* 0x000fc60003f86070 */
[----:B------:R2:W-:Y:S01]  /*a620*/  STL.64 [R1+0x590], R32 ;  /* 0x0005902001007387 */ /* 0x0005e20000100a00 */
[----:B----4-:R-:W-:-:S03]  /*a630*/  IMAD.WIDE R14, R2, 0x4, R206 ;  /* 0x00000004020e7825 */ /* 0x010fc600078e02ce */
[----:B------:R4:W-:Y:S01]  /*a640*/  LDGSTS.E [R20+0x14000], [R36.64], !P1 ;  /* 0x1400000024147fae */ /* 0x0009e2000c921844 */
[----:B-1----:R-:W-:-:S03]  /*a650*/  IMAD.WIDE R12, R2, 0x4, R208 ;  /* 0x00000004020c7825 */ /* 0x002fc600078e02d0 */
        /* <DEDUP_REMOVED lines=46> */
[----:B------:R-:W-:-:S03]  /*a940*/  ISETP.GE.U32.AND P6, PT, R3, 0x7fffff90, PT ;  /* 0x7fffff900300780c */ /* 0x000fc60003fc6070 */
[----:B------:R1:W-:Y:S01]  /*a950*/  STL.64 [R1+0x410], R32 ;  /* 0x0004102001007387 */ /* 0x0003e20000100a00 */
[----:B------:R-:W-:-:S03]  /*a960*/  IMAD.WIDE R14, R0, 0x4, R206 ;  /* 0x00000004000e7825 */ /* 0x000fc600078e02ce */
        /* <DEDUP_REMOVED lines=59> */
[----:B----4-:R-:W-:-:S03]  /*ad20*/  IMAD.WIDE R8, R2, 0x4, R212 ;  /* 0x0000000402087825 */ /* 0x010fc600078e02d4 */
        /* <DEDUP_REMOVED lines=29> */
[----:B------:R-:W-:-:S03]  /*af00*/  IADD3 R3, R148, -0x39, RZ ;  /* 0xffffffc794037810 */ /* 0x000fc60007ffe0ff */
[----:B------:R1:W-:Y:S01]  /*af10*/  STL.64 [R1+0x228], R4 ;  /* 0x0002280401007387 */ /* 0x0003e20000100a00 */
[----:B---3--:R-:W-:-:S03]  /*af20*/  IMAD.WIDE R22, R0, 0x4, R200 ;  /* 0x0000000400167825 */ /* 0x008fc600078e02c8 */
[----:B------:R4:W-:Y:S01]  /*af30*/  LDGSTS.E [R20+0x18680], [R8.64], !P6 ;  /* 0x1868000008147fae */ /* 0x0009e2000f121844 */
[----:B--2---:R-:W-:-:S03]  /*af40*/  IMAD.WIDE R18, R0, 0x4, R202 ;  /* 0x0000000400127825 */ /* 0x004fc600078e02ca */
[----:B------:R2:W-:Y:S04]  /*af50*/  LDGSTS.E [R20+0x18700], [R6.64], !P6 ;  /* 0x1870000006147fae */ /* 0x0005e8000f121844 */
[----:B------:R-:W-:Y:S01]  /*af60*/  STL.64 [R1+0x60], R36 ;  /* 0x0000602401007387 */ /* 0x000fe20000100a00 */
[----:B------:R-:W-:-:S03]  /*af70*/  IMAD.WIDE R16, R0, 0x4, R204 ;  /* 0x0000000400107825 */ /* 0x000fc600078e02cc */
[----:B------:R3:W-:Y:S04]  /*af80*/  LDGSTS.E [R20+0x18780], [R4.64], !P6 ;  /* 0x1878000004147fae */ /* 0x0007e8000f121844 */
[----:B------:R-:W-:Y:S01]  /*af90*/  STL.64 [R1+0x98], R34 ;  /* 0x0000982201007387 */ /* 0x000fe20000100a00 */
[----:B-1----:R-:W-:-:S03]  /*afa0*/  IMAD.WIDE R14, R0, 0x4, R206 ;  /* 0x00000004000e7825 */ /* 0x002fc600078e02ce */
[----:B------:R-:W-:Y:S04]  /*afb0*/  STL.64 [R1+0x58], R32 ;  /* 0x0000582001007387 */ /* 0x000fe80000100a00 */
[----:B------:R1:W-:Y:S01]  /*afc0*/  LDGSTS.E [R20+0x1a000], [R36.64], !P2 ;  /* 0x1a00000024147fae */ /* 0x0003e2000d121844 */
[----:B------:R-:W-:-:S03]  /*afd0*/  ISETP.GE.U32.AND P5, PT, R3, 0x7fffff88, PT ;  /* 0x7fffff880300780c */ /* 0x000fc60003fa6070 */
[----:B------:R-:W-:Y:S01]  /*afe0*/  STL.64 [R1+0xa0], R30 ;  /* 0x0000a01e01007387 */ /* 0x000fe20000100a00 */
[----:B------:R-:W-:-:S03]  /*aff0*/  IMAD.WIDE R12, R0, 0x4, R208 ;  /* 0x00000004000c7825 */ /* 0x000fc600078e02d0 */
[----:B------:R1:W-:Y:S01]  /*b000*/  LDGSTS.E [R20+0x1a080], [R34.64], !P2 ;  /* 0x1a08000022147fae */ /* 0x0003e2000d121844 */
[----:B------:R-:W-:-:S03]  /*b010*/  IMAD R2, R252, 0x38, RZ ;  /* 0x00000038fc027824 */ /* 0x000fc600078e02ff */
[----:B------:R-:W-:Y:S01]  /*b020*/  STL.64 [R1+0x50], R28 ;  /* 0x0000501c01007387 */ /* 0x000fe20000100a00 */
[----:B------:R-:W-:-:S03]  /*b030*/  IMAD.WIDE R10, R0, 0x4, R210 ;  /* 0x00000004000a7825 */ /* 0x000fc600078e02d2 */
[----:B------:R1:W-:Y:S01]  /*b040*/  LDGSTS.E [R20+0x1a100], [R32.64], !P2 ;  /* 0x1a10000020147fae */ /* 0x0003e2000d121844 */
[----:B----4-:R-:W-:-:S03]  /*b050*/  IMAD.WIDE R8, R0, 0x4, R212 ;  /* 0x0000000400087825 */ /* 0x010fc600078e02d4 */
[----:B------:R-:W-:Y:S04]  /*b060*/  STL.64 [R1+0xa8], R26 ;  /* 0x0000a81a01007387 */ /* 0x000fe80000100a00 */
[----:B------:R4:W-:Y:S01]  /*b070*/  LDGSTS.E [R20+0x1a180], [R30.64], !P2 ;  /* 0x1a1800001e147fae */ /* 0x0009e2000d121844 */
[----:B--2---:R-:W-:-:S03]  /*b080*/  IMAD.WIDE R6, R0, 0x4, R214 ;  /* 0x0000000400067825 */ /* 0x004fc600078e02d6 */
[----:B------:R-:W-:Y:S04]  /*b090*/  STL.64 [R1+0x48], R24 ;  /* 0x0000481801007387 */ /* 0x000fe80000100a00 */
[----:B------:R2:W-:Y:S01]  /*b0a0*/  LDGSTS.E [R20+0x1a200], [R28.64], !P2 ;  /* 0x1a2000001c147fae */ /* 0x0005e2000d121844 */
[----:B---3--:R-:W-:-:S03]  /*b0b0*/  IMAD.WIDE R4, R0, 0x4, R216 ;  /* 0x0000000400047825 */ /* 0x008fc600078e02d8 */
[----:B------:R-:W-:Y:S04]  /*b0c0*/  STL.64 [R1+0xb0], R22 ;  /* 0x0000b01601007387 */ /* 0x000fe80000100a00 */
[----:B------:R3:W-:Y:S04]  /*b0d0*/  LDGSTS.E [R20+0x1a280], [R26.64], !P2 ;  /* 0x1a2800001a147fae */ /* 0x0007e8000d121844 */
[----:B------:R1:W-:Y:S04]  /*b0e0*/  STL.64 [R1+0x40], R18 ;  /* 0x0000401201007387 */ /* 0x0003e80000100a00 */
[----:B------:R1:W-:Y:S04]  /*b0f0*/  LDGSTS.E [R20+0x1a300], [R24.64], !P2 ;  /* 0x1a30000018147fae */ /* 0x0003e8000d121844 */
[----:B------:R1:W-:Y:S04]  /*b100*/  STL.64 [R1+0xb8], R16 ;  /* 0x0000b81001007387 */ /* 0x0003e80000100a00 */
[----:B------:R1:W-:Y:S04]  /*b110*/  LDGSTS.E [R20+0x1a380], [R22.64], !P2 ;  /* 0x1a38000016147fae */ /* 0x0003e8000d121844 */
        /* <DEDUP_REMOVED lines=8> */
[----:B--2---:R-:W-:-:S03]  /*b1a0*/  IMAD.WIDE R16, R2, 0x4, R192 ;  /* 0x0000000402107825 */ /* 0x004fc600078e02c0 */
[----:B------:R2:W-:Y:S04]  /*b1b0*/  STL.64 [R1+0xc8], R8 ;  /* 0x0000c80801007387 */ /* 0x0005e80000100a00 */
[----:B------:R2:W-:Y:S01]  /*b1c0*/  LDGSTS.E [R20+0x1a580], [R12.64], !P2 ;  /* 0x1a5800000c147fae */ /* 0x0005e2000d121844 */
[----:B------:R-:W-:-:S03]  /*b1d0*/  IMAD.WIDE R220, R2, 0x4, R190 ;  /* 0x0000000402dc7825 */ /* 0x000fc600078e02be */
[----:B------:R3:W-:Y:S01]  /*b1e0*/  STL.64 [R1+0x28], R6 ;  /* 0x0000280601007387 */ /* 0x0007e20000100a00 */
[----:B-1----:R-:W-:-:S03]  /*b1f0*/  IMAD.WIDE R14, R2, 0x4, R196 ;  /* 0x00000004020e7825 */ /* 0x002fc600078e02c4 */
[----:B------:R1:W-:Y:S01]  /*b200*/  LDGSTS.E [R20+0x1a600], [R10.64], !P2 ;  /* 0x1a6000000a147fae */ /* 0x0003e2000d121844 */
[----:B--2---:R-:W-:-:S03]  /*b210*/  IMAD.WIDE R12, R2, 0x4, R200 ;  /* 0x00000004020c7825 */ /* 0x004fc600078e02c8 */
[----:B------:R2:W-:Y:S01]  /*b220*/  STL.64 [R1+0xd0], R4 ;  /* 0x0000d00401007387 */ /* 0x0005e20000100a00 */
[----:B------:R-:W-:-:S03]  /*b230*/  IADD3 R3, R148, -0x3d, RZ ;  /* 0xffffffc394037810 */ /* 0x000fc60007ffe0ff */
[----:B------:R2:W-:Y:S01]  /*b240*/  LDGSTS.E [R20+0x1a680], [R8.64], !P2 ;  /* 0x1a68000008147fae */ /* 0x0005e2000d121844 */
[----:B-1----:R-:W-:-:S03]  /*b250*/  IMAD.WIDE R10, R2, 0x4, R204 ;  /* 0x00000004020a7825 */ /* 0x002fc600078e02cc */
[----:B------:R3:W-:Y:S04]  /*b260*/  LDGSTS.E [R20+0x1a700], [R6.64], !P2 ;  /* 0x1a70000006147fae */ /* 0x0007e8000d121844 */
[----:B------:R1:W-:Y:S01]  /*b270*/  STL.64 [R1+0xe0], R18 ;  /* 0x0000e01201007387 */ /* 0x0003e20000100a00 */
[----:B------:R-:W-:-:S03]  /*b280*/  IMAD.WIDE R222, R2, 0x4, R194 ;  /* 0x0000000402de7825 */ /* 0x000fc600078e02c2 */
[----:B------:R1:W-:Y:S01]  /*b290*/  STL.64 [R1+0xe8], R16 ;  /* 0x0000e81001007387 */ /* 0x0003e20000100a00 */
[----:B--2---:R-:W-:-:S03]  /*b2a0*/  IMAD.WIDE R8, R2, 0x4, R208 ;  /* 0x0000000402087825 */ /* 0x004fc600078e02d0 */
[----:B------:R2:W-:Y:S01]  /*b2b0*/  LDGSTS.E [R20+0x1a780], [R4.64], !P2 ;  /* 0x1a78000004147fae */ /* 0x0005e2000d121844 */
[----:B---3--:R-:W-:-:S03]  /*b2c0*/  IMAD.WIDE R6, R2, 0x4, R212 ;  /* 0x0000000402067825 */ /* 0x008fc600078e02d4 */
[----:B------:R3:W-:Y:S01]  /*b2d0*/  STL.64 [R1+0xf0], R14 ;  /* 0x0000f00e01007387 */ /* 0x0007e20000100a00 */
[----:B------:R-:W-:-:S03]  /*b2e0*/  IMAD.WIDE R224, R2, 0x4, R198 ;  /* 0x0000000402e07825 */ /* 0x000fc600078e02c6 */
[----:B------:R1:W-:Y:S01]  /*b2f0*/  STL.64 [R1+0xf8], R12 ;  /* 0x0000f80c01007387 */ /* 0x0003e20000100a00 */
[----:B------:R-:W-:-:S03]  /*b300*/  ISETP.GE.U32.AND P0, PT, R3, 0x7fffff84, PT ;  /* 0x7fffff840300780c */ /* 0x000fc60003f06070 */
[----:B------:R1:W-:Y:S01]  /*b310*/  LDGSTS.E [R20+0x1c000], [R218.64], !P5 ;  /* 0x1c000000da147fae */ /* 0x0003e2000e921844 */
[----:B--2---:R-:W-:-:S03]  /*b320*/  IMAD.WIDE R4, R2, 0x4, R216 ;  /* 0x0000000402047825 */ /* 0x004fc600078e02d8 */
[----:B------:R2:W-:Y:S01]  /*b330*/  STL.64 [R1+0x100], R10 ;  /* 0x0001000a01007387 */ /* 0x0005e20000100a00 */
[----:B------:R-:W-:-:S03]  /*b340*/  IMAD.WIDE R226, R2, 0x4, R202 ;  /* 0x0000000402e27825 */ /* 0x000fc600078e02ca */
[----:B------:R1:W-:Y:S01]  /*b350*/  LDGSTS.E [R20+0x1c080], [R18.64], !P5 ;  /* 0x1c08000012147fae */ /* 0x0003e2000e921844 */
[----:B------:R-:W-:-:S03]  /*b360*/  IMAD.WIDE R228, R2, 0x4, R206 ;  /* 0x0000000402e47825 */ /* 0x000fc600078e02ce */
[----:B------:R1:W-:Y:S04]  /*b370*/  STL.64 [R1+0x108], R8 ;  /* 0x0001080801007387 */ /* 0x0003e80000100a00 */
[----:B------:R1:W-:Y:S04]  /*b380*/  LDGSTS.E [R20+0x1c100], [R220.64], !P5 ;  /* 0x1c100000dc147fae */ /* 0x0003e8000e921844 */
[----:B------:R1:W-:Y:S04]  /*b390*/  STL.64 [R1+0x110], R6 ;  /* 0x0001100601007387 */ /* 0x0003e80000100a00 */
[----:B------:R1:W-:Y:S01]  /*b3a0*/  LDGSTS.E [R20+0x1c180], [R16.64], !P5 ;  /* 0x1c18000010147fae */ /* 0x0003e2000e921844 */
[----:B------:R-:W-:-:S03]  /*b3b0*/  IMAD R0, R252, 0x3c, RZ ;  /* 0x0000003cfc007824 */ /* 0x000fc600078e02ff */
[----:B------:R-:W-:Y:S01]  /*b3c0*/  STL [R1+0x5f34], R218 ;  /* 0x005f34da01007387 */ /* 0x000fe20000100800 */
[----:B------:R-:W-:-:S03]  /*b3d0*/  IMAD.WIDE R230, R2, 0x4, R210 ;  /* 0x0000000402e67825 */ /* 0x000fc600078e02d2 */
[----:B------:R1:W-:Y:S04]  /*b3e0*/  LDGSTS.E [R20+0x1c200], [R222.64], !P5 ;  /* 0x1c200000de147fae */ /* 0x0003e8000e921844 */
[----:B------:R-:W-:Y:S04]  /*b3f0*/  STL [R1+0x5f30], R219 ;  /* 0x005f30db01007387 */ /* 0x000fe80000100800 */
[----:B------:R3:W-:Y:S01]  /*b400*/  LDGSTS.E [R20+0x1c280], [R14.64], !P5 ;  /* 0x1c2800000e147fae */ /* 0x0007e2000e921844 */
[----:B------:R-:W-:-:S03]  /*b410*/  IMAD.WIDE R232, R2, 0x4, R214 ;  /* 0x0000000402e87825 */ /* 0x000fc600078e02d6 */
[----:B------:R1:W-:Y:S04]  /*b420*/  STL.64 [R1+0x118], R4 ;  /* 0x0001180401007387 */ /* 0x0003e80000100a00 */
[----:B------:R1:W-:Y:S04]  /*b430*/  LDGSTS.E [R20+0x1c300], [R224.64], !P5 ;  /* 0x1c300000e0147fae */ /* 0x0003e8000e921844 */
[----:B------:R-:W-:Y:S04]  /*b440*/  STL [R1+0x5f3c], R220 ;  /* 0x005f3cdc01007387 */ /* 0x000fe80000100800 */
[----:B------:R2:W-:Y:S01]  /*b450*/  LDGSTS.E [R20+0x1c380], [R12.64], !P5 ;  /* 0x1c3800000c147fae */ /* 0x0005e2000e921844 */
[----:B------:R-:W-:-:S03]  /*b460*/  IMAD.WIDE R234, R0, 0x4, R186 ;  /* 0x0000000400ea7825 */ /* 0x000fc600078e02ba */
[----:B------:R-:W-:Y:S04]  /*b470*/  STL [R1+0x5f38], R221 ;  /* 0x005f38dd01007387 */ /* 0x000fe80000100800 */
[----:B------:R2:W-:Y:S01]  /*b480*/  LDGSTS.E [R20+0x1c400], [R226.64], !P5 ;  /* 0x1c400000e2147fae */ /* 0x0005e2000e921844 */
[----:B-1----:R-:W-:-:S03]  /*b490*/  IMAD.WIDE R18, R0, 0x4, R188 ;  /* 0x0000000400127825 */ /* 0x002fc600078e02bc */
[----:B------:R-:W-:Y:S04]  /*b4a0*/  STL [R1+0x5f44], R222 ;  /* 0x005f44de01007387 */ /* 0x000fe80000100800 */
[----:B------:R1:W-:Y:S01]  /*b4b0*/  LDGSTS.E [R20+0x1c480], [R10.64], !P5 ;  /* 0x1c4800000a147fae */ /* 0x0003e2000e921844 */
[----:B------:R-:W-:-:S03]  /*b4c0*/  IMAD.WIDE R236, R0, 0x4, R190 ;  /* 0x0000000400ec7825 */ /* 0x000fc600078e02be */
        /* <DEDUP_REMOVED lines=8> */
[----:B---3--:R-:W-:-:S03]  /*b550*/  IMAD.WIDE R14, R0, 0x4, R196 ;  /* 0x00000004000e7825 */ /* 0x008fc600078e02c4 */
[----:B------:R-:W-:Y:S04]  /*b560*/  STL [R1+0x5f54], R226 ;  /* 0x005f54e201007387 */ /* 0x000fe80000100800 */
[----:B------:R3:W-:Y:S01]  /*b570*/  LDGSTS.E [R20+0x1c680], [R6.64], !P5 ;  /* 0x1c68000006147fae */ /* 0x0007e2000e921844 */
[----:B------:R-:W-:-:S03]  /*b580*/  IMAD.WIDE R240, R0, 0x4, R198 ;  /* 0x0000000400f07825 */ /* 0x000fc600078e02c6 */
[----:B------:R-:W-:Y:S04]  /*b590*/  STL [R1+0x5f50], R227 ;  /* 0x005f50e301007387 */ /* 0x000fe80000100800 */
[----:B------:R1:W-:Y:S01]  /*b5a0*/  LDGSTS.E [R20+0x1c700], [R232.64], !P5 ;  /* 0x1c700000e8147fae */ /* 0x0003e2000e921844 */
[----:B------:R-:W-:-:S03]  /*b5b0*/  IADD3 R3, R148, -0x2, RZ ;  /* 0xfffffffe94037810 */ /* 0x000fc60007ffe0ff */
[----:B------:R-:W-:Y:S01]  /*b5c0*/  STL [R1+0x5f5c], R228 ;  /* 0x005f5ce401007387 */ /* 0x000fe20000100800 */
[----:B--2---:R-:W-:-:S03]  /*b5d0*/  IMAD.WIDE R12, R0, 0x4, R200 ;  /* 0x00000004000c7825 */ /* 0x004fc600078e02c8 */
        /* <DEDUP_REMOVED lines=8> */
[----:B------:R-:W-:Y:S01]  /*b660*/  STL [R1+0x5f60], R231 ;  /* 0x005f60e701007387 */ /* 0x000fe20000100800 */
[----:B------:R-:W-:-:S03]  /*b670*/  IMAD.WIDE R8, R0, 0x4, R208 ;  /* 0x0000000400087825 */ /* 0x000fc600078e02d0 */
[----:B------:R1:W-:Y:S01]  /*b680*/  LDGSTS.E [R20+0x1e100], [R236.64], !P0 ;  /* 0x1e100000ec147fae */ /* 0x0003e2000c121844 */
[----:B------:R-:W-:-:S03]  /*b690*/  ISETP.GE.U32.AND P3, PT, R3, 0x7fffffbf, PT ;  /* 0x7fffffbf0300780c */ /* 0x000fc60003f66070 */
[----:B------:R-:W-:Y:S01]  /*b6a0*/  STL [R1+0x5f6c], R232 ;  /* 0x005f6ce801007387 */ /* 0x000fe20000100800 */
[----:B---3--:R-:W-:-:S03]  /*b6b0*/  IMAD.WIDE R6, R0, 0x4, R212 ;  /* 0x0000000400067825 */ /* 0x008fc600078e02d4 */
[----:B------:R3:W-:Y:S01]  /*b6c0*/  LDGSTS.E [R20+0x1e180], [R16.64], !P0 ;  /* 0x1e18000010147fae */ /* 0x0007e2000c121844 */
[----:B------:R-:W-:-:S03]  /*b6d0*/  IMAD.WIDE R246, R0, 0x4, R210 ;  /* 0x0000000400f67825 */ /* 0x000fc600078e02d2 */
[----:B------:R-:W-:Y:S04]  /*b6e0*/  STL [R1+0x5f68], R233 ;  /* 0x005f68e901007387 */ /* 0x000fe80000100800 */
[----:B------:R3:W-:Y:S04]  /*b6f0*/  LDGSTS.E [R20+0x1e200], [R238.64], !P0 ;  /* 0x1e200000ee147fae */ /* 0x0007e8000c121844 */
[----:B------:R-:W-:Y:S04]  /*b700*/  STL.64 [R1+0x128], R18 ;  /* 0x0001281201007387 */ /* 0x000fe80000100a00 */
[----:B------:R3:W-:Y:S01]  /*b710*/  LDGSTS.E [R20+0x1e280], [R14.64], !P0 ;  /* 0x1e2800000e147fae */ /* 0x0007e2000c121844 */
[----:B--2---:R-:W-:-:S03]  /*b720*/  IMAD.WIDE R4, R0, 0x4, R216 ;  /* 0x0000000400047825 */ /* 0x004fc600078e02d8 */
[----:B------:R-:W-:Y:S04]  /*b730*/  STL.64 [R1+0x130], R16 ;  /* 0x0001301001007387 */ /* 0x000fe80000100a00 */
[----:B------:R3:W-:Y:S04]  /*b740*/  LDGSTS.E [R20+0x1e300], [R240.64], !P0 ;  /* 0x1e300000f0147fae */ /* 0x0007e8000c121844 */
[----:B------:R-:W-:Y:S04]  /*b750*/  STL.64 [R1+0x138], R14 ;  /* 0x0001380e01007387 */ /* 0x000fe80000100a00 */
[----:B------:R3:W-:Y:S04]  /*b760*/  LDGSTS.E [R20+0x1e380], [R12.64], !P0 ;  /* 0x1e3800000c147fae */ /* 0x0007e8000c121844 */
[----:B------:R-:W-:Y:S04]  /*b770*/  STL.64 [R1+0x140], R12 ;  /* 0x0001400c01007387 */ /* 0x000fe80000100a00 */
[----:B------:R3:W-:Y:S01]  /*b780*/  LDGSTS.E [R20+0x1e400], [R242.64], !P0 ;  /* 0x1e400000f2147fae */ /* 0x0007e2000c121844 */
[----:B------:R-:W-:-:S03]  /*b790*/  IMAD.WIDE R248, R0, 0x4, R214 ;  /* 0x0000000400f87825 */ /* 0x000fc600078e02d6 */
[----:B------:R-:W-:Y:S04]  /*b7a0*/  STL.64 [R1+0x148], R10 ;  /* 0x0001480a01007387 */ /* 0x000fe80000100a00 */
[----:B------:R3:W-:Y:S04]  /*b7b0*/  LDGSTS.E [R20+0x1e480], [R10.64], !P0 ;  /* 0x1e4800000a147fae */ /* 0x0007e8000c121844 */
[----:B------:R-:W-:Y:S04]  /*b7c0*/  STL.64 [R1+0x150], R8 ;  /* 0x0001500801007387 */ /* 0x000fe80000100a00 */
[----:B------:R3:W-:Y:S01]  /*b7d0*/  LDGSTS.E [R20+0x1e500], [R244.64], !P0 ;  /* 0x1e500000f4147fae */ /* 0x0007e2000c121844 */
[----:B------:R-:W-:-:S03]  /*b7e0*/  IMAD.WIDE R36, R252, 0x4, R186 ;  /* 0x00000004fc247825 */ /* 0x000fc600078e02ba */
[----:B------:R2:W-:Y:S04]  /*b7f0*/  STL.64 [R1+0x158], R6 ;  /* 0x0001580601007387 */ /* 0x0005e80000100a00 */
[----:B------:R3:W-:Y:S01]  /*b800*/  LDGSTS.E [R20+0x1e580], [R8.64], !P0 ;  /* 0x1e58000008147fae */ /* 0x0007e2000c121844 */
[----:B------:R-:W-:-:S03]  /*b810*/  IMAD.WIDE R34, R252, 0x4, R188 ;  /* 0x00000004fc227825 */ /* 0x000fc600078e02bc */
[----:B------:R-:W-:Y:S04]  /*b820*/  STL [R1+0x5f74], R234 ;  /* 0x005f74ea01007387 */ /* 0x000fe80000100800 */
[----:B------:R3:W-:Y:S01]  /*b830*/  LDGSTS.E [R20+0x1e600], [R246.64], !P0 ;  /* 0x1e600000f6147fae */ /* 0x0007e2000c121844 */
[----:B------:R-:W-:-:S03]  /*b840*/  IMAD.WIDE R32, R252, 0x4, R190 ;  /* 0x00000004fc207825 */ /* 0x000fc600078e02be */
[----:B------:R-:W-:Y:S04]  /*b850*/  STL [R1+0x5f70], R235 ;  /* 0x005f70eb01007387 */ /* 0x000fe80000100800 */
[----:B------:R2:W-:Y:S01]  /*b860*/  LDGSTS.E [R20+0x1e680], [R6.64], !P0 ;  /* 0x1e68000006147fae */ /* 0x0005e2000c121844 */
[----:B----4-:R-:W-:-:S03]  /*b870*/  IMAD.WIDE R30, R252, 0x4, R192 ;  /* 0x00000004fc1e7825 */ /* 0x010fc600078e02c0 */
[----:B------:R4:W-:Y:S01]  /*b880*/  STL.64 [R1+0x160], R4 ;  /* 0x0001600401007387 */ /* 0x0009e20000100a00 */
[----:B------:R-:W-:-:S03]  /*b890*/  IADD3 R3, R148, -0x6, RZ ;  /* 0xfffffffa94037810 */ /* 0x000fc60007ffe0ff */
[----:B------:R-:W-:Y:S01]  /*b8a0*/  STL [R1+0x5f7c], R236 ;  /* 0x005f7cec01007387 */ /* 0x000fe20000100800 */
[----:B--2---:R-:W-:-:S03]  /*b8b0*/  LOP3.LUT R7, R20, 0x20, RZ, 0x3c, !PT ;  /* 0x0000002014077812 */ /* 0x004fc600078e3cff */
[----:B------:R-:W-:Y:S01]  /*b8c0*/  STL [R1+0x5f78], R237 ;  /* 0x005f78ed01007387 */ /* 0x000fe20000100800 */
[----:B------:R-:W-:-:S03]  /*b8d0*/  IMAD.WIDE R28, R252, 0x4, R194 ;  /* 0x00000004fc1c7825 */ /* 0x000fc600078e02c2 */
[----:B------:R-:W-:Y:S01]  /*b8e0*/  STL [R1+0x5f84], R238 ;  /* 0x005f84ee01007387 */ /* 0x000fe20000100800 */
[----:B------:R-:W-:-:S03]  /*b8f0*/  IMAD.WIDE R26, R252, 0x4, R196 ;  /* 0x00000004fc1a7825 */ /* 0x000fc600078e02c4 */
[----:B------:R3:W-:Y:S01]  /*b900*/  LDGSTS.E [R20+0x1e700], [R248.64], !P0 ;  /* 0x1e700000f8147fae */ /* 0x0007e2000c121844 */
[----:B------:R-:W-:-:S03]  /*b910*/  IMAD.WIDE R24, R252, 0x4, R198 ;  /* 0x00000004fc187825 */ /* 0x000fc600078e02c6 */
[----:B------:R-:W-:Y:S01]  /*b920*/  STL [R1+0x5f80], R239 ;  /* 0x005f80ef01007387 */ /* 0x000fe20000100800 */
[----:B------:R-:W-:-:S03]  /*b930*/  IMAD.WIDE R22, R252, 0x4, R200 ;  /* 0x00000004fc167825 */ /* 0x000fc600078e02c8 */
[----:B------:R3:W-:Y:S01]  /*b940*/  LDGSTS.E [R20+0x1e780], [R4.64], !P0 ;  /* 0x1e78000004147fae */ /* 0x0007e2000c121844 */
[----:B------:R-:W-:-:S03]  /*b950*/  ISETP.GE.U32.AND P1, PT, R3, 0x7fffffbb, PT ;  /* 0x7fffffbb0300780c */ /* 0x000fc60003f26070 */
[----:B------:R-:W-:Y:S04]  /*b960*/  STL [R1+0x5f8c], R240 ;  /* 0x005f8cf001007387 */ /* 0x000fe80000100800 */
[----:B------:R2:W-:Y:S01]  /*b970*/  LDGSTS.E [R7+0x800], [R36.64], !P3 ;  /* 0x0080000024077fae */ /* 0x0005e2000d921844 */
[----:B-1----:R-:W-:-:S03]  /*b980*/  IMAD.WIDE R18, R252, 0x4, R204 ;  /* 0x00000004fc127825 */ /* 0x002fc600078e02cc */
[----:B------:R-:W-:Y:S01]  /*b990*/  STL [R1+0x5f88], R241 ;  /* 0x005f88f101007387 */ /* 0x000fe20000100800 */
[----:B---3--:R-:W-:-:S03]  /*b9a0*/  IMAD.WIDE R20, R252, 0x4, R202 ;  /* 0x00000004fc147825 */ /* 0x008fc600078e02ca */
[----:B------:R1:W-:Y:S01]  /*b9b0*/  LDGSTS.E [R7+0x880], [R34.64], !P3 ;  /* 0x0088000022077fae */ /* 0x0003e2000d921844 */
[----:B------:R-:W-:-:S03]  /*b9c0*/  IMAD.WIDE R16, R252, 0x4, R206 ;  /* 0x00000004fc107825 */ /* 0x000fc600078e02ce */
[----:B------:R-:W-:Y:S04]  /*b9d0*/  STL [R1+0x5f94], R242 ;  /* 0x005f94f201007387 */ /* 0x000fe80000100800 */
[----:B------:R3:W-:Y:S01]  /*b9e0*/  LDGSTS.E [R7+0x900], [R32.64], !P3 ;  /* 0x0090000020077fae */ /* 0x0007e2000d921844 */
[----:B------:R-:W-:-:S03]  /*b9f0*/  IMAD.WIDE R14, R252, 0x4, R208 ;  /* 0x00000004fc0e7825 */ /* 0x000fc600078e02d0 */
[----:B------:R-:W-:Y:S04]  /*ba00*/  STL [R1+0x5f90], R243 ;  /* 0x005f90f301007387 */ /* 0x000fe80000100800 */
[----:B------:R1:W-:Y:S01]  /*ba10*/  LDGSTS.E [R7+0x980], [R30.64], !P3 ;  /* 0x009800001e077fae */ /* 0x0003e2000d921844 */
[----:B------:R-:W-:-:S03]  /*ba20*/  IMAD R0, R252, 0x5, RZ ;  /* 0x00000005fc007824 */ /* 0x000fc600078e02ff */
[----:B------:R-:W-:Y:S01]  /*ba30*/  STL [R1+0x5f9c], R244 ;  /* 0x005f9cf401007387 */ /* 0x000fe20000100800 */
[----:B------:R-:W-:-:S03]  /*ba40*/  IMAD.WIDE R12, R252, 0x4, R210 ;  /* 0x00000004fc0c7825 */ /* 0x000fc600078e02d2 */
        /* <DEDUP_REMOVED lines=8> */
[----:B------:R-:W-:Y:S04]  /*bad0*/  STL [R1+0x5fa0], R247 ;  /* 0x005fa0f701007387 */ /* 0x000fe80000100800 */
[----:B------:R4:W-:Y:S04]  /*bae0*/  LDGSTS.E [R7+0xb80], [R22.64], !P3 ;  /* 0x00b8000016077fae */ /* 0x0009e8000d921844 */
[----:B------:R1:W-:Y:S04]  /*baf0*/  STL [R1+0x5fac], R248 ;  /* 0x005facf801007387 */ /* 0x0003e80000100800 */
[----:B------:R1:W-:Y:S04]  /*bb00*/  LDGSTS.E [R7+0xc00], [R20.64], !P3 ;  /* 0x00c0000014077fae */ /* 0x0003e8000d921844 */
[----:B------:R-:W-:Y:S04]  /*bb10*/  STL [R1+0x5fa8], R249 ;  /* 0x005fa8f901007387 */ /* 0x000fe80000100800 */
[----:B------:R2:W-:Y:S01]  /*bb20*/  LDGSTS.E [R7+0xc80], [R18.64], !P3 ;  /* 0x00c8000012077fae */ /* 0x0005e2000d921844 */
[----:B------:R-:W-:-:S03]  /*bb30*/  IADD3 R2, R148, -0x1a, RZ ;  /* 0xffffffe694027810 */ /* 0x000fc60007ffe0ff */
[----:B------:R2:W-:Y:S01]  /*bb40*/  STL.64 [R1+0x1490], R36 ;  /* 0x0014902401007387 */ /* 0x0005e20000100a00 */
[----:B-1----:R-:W-:-:S03]  /*bb50*/  IMAD.MOV.U32 R248, RZ, RZ, c[0x0][0x180] ;  /* 0x00006000fff87624 */ /* 0x002fc600078e00ff */
[----:B------:R1:W-:Y:S04]  /*bb60*/  LDGSTS.E [R7+0xd00], [R16.64], !P3 ;  /* 0x00d0000010077fae */ /* 0x0003e8000d921844 */
[----:B------:R1:W-:Y:S04]  /*bb70*/  STL.64 [R1+0x1488], R34 ;  /* 0x0014882201007387 */ /* 0x0003e80000100a00 */
[----:B------:R3:W-:Y:S01]  /*bb80*/  LDGSTS.E [R7+0xd80], [R14.64], !P3 ;  /* 0x00d800000e077fae */ /* 0x0007e2000d921844 */
[----:B--2---:R-:W-:-:S03]  /*bb90*/  IMAD.WIDE R36, R0, 0x4, R186 ;  /* 0x0000000400247825 */ /* 0x004fc600078e02ba */
[----:B------:R3:W-:Y:S01]  /*bba0*/  STL.64 [R1+0x1480], R32 ;  /* 0x0014802001007387 */ /* 0x0007e20000100a00 */
[----:B------:R-:W-:-:S03]  /*bbb0*/  IADD3 R3, R148, -0xa, RZ ;  /* 0xfffffff694037810 */ /* 0x000fc60007ffe0ff */
[----:B------:R2:W-:Y:S01]  /*bbc0*/  LDGSTS.E [R7+0xe00], [R12.64], !P3 ;  /* 0x00e000000c077fae */ /* 0x0005e2000d921844 */
[----:B-1----:R-:W-:-:S03]  /*bbd0*/  IMAD.WIDE R34, R0, 0x4, R188 ;  /* 0x0000000400227825 */ /* 0x002fc600078e02bc */
[----:B------:R1:W-:Y:S04]  /*bbe0*/  STL.64 [R1+0x1478], R30 ;  /* 0x0014781e01007387 */ /* 0x0003e80000100a00 */
[----:B------:R2:W-:Y:S01]  /*bbf0*/  LDGSTS.E [R7+0xe80], [R10.64], !P3 ;  /* 0x00e800000a077fae */ /* 0x0005e2000d921844 */
[----:B---3--:R-:W-:-:S03]  /*bc00*/  IMAD.WIDE R32, R0, 0x4, R190 ;  /* 0x0000000400207825 */ /* 0x008fc600078e02be */
[----:B------:R3:W-:Y:S01]  /*bc10*/  STL.64 [R1+0x1470], R28 ;  /* 0x0014701c01007387 */ /* 0x0007e20000100a00 */
[----:B------:R-:W-:-:S03]  /*bc20*/  ISETP.GE.U32.AND P0, PT, R2, 0x7fffffa7, PT ;  /* 0x7fffffa70200780c */ /* 0x000fc60003f06070 */
[----:B------:R2:W-:Y:S01]  /*bc30*/  LDGSTS.E [R7+0xf00], [R8.64], !P3 ;  /* 0x00f0000008077fae */ /* 0x0005e2000d921844 */
[----:B-1----:R-:W-:-:S03]  /*bc40*/  IMAD.WIDE R30, R0, 0x4, R192 ;  /* 0x00000004001e7825 */ /* 0x002fc600078e02c0 */
[----:B------:R1:W-:Y:S01]  /*bc50*/  STL.64 [R1+0x1468], R26 ;  /* 0x0014681a01007387 */ /* 0x0003e20000100a00 */
[----:B------:R-:W-:-:S03]  /*bc60*/  IADD3 R2, R248, -0x1e, RZ ;  /* 0xffffffe2f8027810 */ /* 0x000fc60007ffe0ff */
[----:B------:R2:W-:Y:S01]  /*bc70*/  LDGSTS.E [R7+0xf80], [R4.64], !P3 ;  /* 0x00f8000004077fae */ /* 0x0005e2000d921844 */
[----:B---3--:R-:W-:-:S03]  /*bc80*/  IMAD.WIDE R28, R0, 0x4, R194 ;  /* 0x00000004001c7825 */ /* 0x008fc600078e02c2 */
[----:B------:R3:W-:Y:S01]  /*bc90*/  STL.64 [R1+0x1460], R24 ;  /* 0x0014601801007387 */ /* 0x0007e20000100a00 */
[----:B------:R-:W-:Y:S01]  /*bca0*/  ISETP.GE.U32.AND P4, PT, R3, 0x7fffffb7, PT ;  /* 0x7fffffb70300780c */ /* 0x000fe20003f86070 */
[C---:B-1----:R-:W-:Y:S02]  /*bcb0*/  IMAD.WIDE R26, R0.reuse, 0x4, R196 ;  /* 0x00000004001a7825 */ /* 0x042fe400078e02c4 */
[----:B------:R1:W-:Y:S04]  /*bcc0*/  LDGSTS.E [R7+0x2800], [R36.64], !P1 ;  /* 0x0280000024077fae */ /* 0x0003e8000c921844 */
[----:B------:R4:W-:Y:S01]  /*bcd0*/  STL.64 [R1+0x1458], R22 ;  /* 0x0014581601007387 */ /* 0x0009e20000100a00 */
[----:B---3--:R-:W-:-:S03]  /*bce0*/  IMAD.WIDE R24, R0, 0x4, R198 ;  /* 0x0000000400187825 */ /* 0x008fc600078e02c6 */
[----:B------:R3:W-:Y:S04]  /*bcf0*/  LDGSTS.E [R7+0x2880], [R34.64], !P1 ;  /* 0x0288000022077fae */ /* 0x0007e8000c921844 */
[----:B------:R1:W-:Y:S01]  /*bd00*/  STL.64 [R1+0x1450], R20 ;  /* 0x0014501401007387 */ /* 0x0003e20000100a00 */
[----:B----4-:R-:W-:-:S03]  /*bd10*/  IMAD.WIDE R22, R0, 0x4, R200 ;  /* 0x0000000400167825 */ /* 0x010fc600078e02c8 */
[----:B------:R4:W-:Y:S01]  /*bd20*/  LDGSTS.E [R7+0x2900], [R32.64], !P1 ;  /* 0x0290000020077fae */ /* 0x0009e2000c921844 */
[----:B------:R-:W-:-:S03]  /*bd30*/  ISETP.GE.U32.AND P3, PT, R2, 0x7fffffa3, PT ;  /* 0x7fffffa30200780c */ /* 0x000fc60003f66070 */
[----:B------:R2:W-:Y:S01]  /*bd40*/  STL.64 [R1+0x1448], R18 ;  /* 0x0014481201007387 */ /* 0x0005e20000100a00 */
[----:B-1----:R-:W-:-:S03]  /*bd50*/  IMAD.WIDE R20, R0, 0x4, R202 ;  /* 0x0000000400147825 */ /* 0x002fc600078e02ca */
[----:B------:R1:W-:Y:S04]  /*bd60*/  LDGSTS.E [R7+0x2980], [R30.64], !P1 ;  /* 0x029800001e077fae */ /* 0x0003e8000c921844 */
[----:B------:R1:W-:Y:S01]  /*bd70*/  STL.64 [R1+0x1440], R16 ;  /* 0x0014401001007387 */ /* 0x0003e20000100a00 */
[----:B------:R-:W-:Y:S02]  /*bd80*/  IMAD R2, R252, 0x9, RZ ;  /* 0x00000009fc027824 */ /* 0x000fe400078e02ff */
[C---:B--2---:R-:W-:Y:S01]  /*bd90*/  IMAD.WIDE R18, R0.reuse, 0x4, R204 ;  /* 0x0000000400127825 */ /* 0x044fe200078e02cc */
[----:B------:R2:W-:Y:S04]  /*bda0*/  LDGSTS.E [R7+0x2a00], [R28.64], !P1 ;  /* 0x02a000001c077fae */ /* 0x0005e8000c921844 */
[----:B------:R2:W-:Y:S01]  /*bdb0*/  STL.64 [R1+0x1438], R14 ;  /* 0x0014380e01007387 */ /* 0x0005e20000100a00 */
[----:B-1----:R-:W-:-:S03]  /*bdc0*/  IMAD.WIDE R16, R0, 0x4, R206 ;  /* 0x0000000400107825 */ /* 0x002fc600078e02ce */
[----:B------:R1:W-:Y:S04]  /*bdd0*/  LDGSTS.E [R7+0x2a80], [R26.64], !P1 ;  /* 0x02a800001a077fae */ /* 0x0003e8000c921844 */
[----:B------:R1:W-:Y:S01]  /*bde0*/  STL.64 [R1+0x1430], R12 ;  /* 0x0014300c01007387 */ /* 0x0003e20000100a00 */
[----:B--2---:R-:W-:-:S03]  /*bdf0*/  IMAD.WIDE R14, R0, 0x4, R208 ;  /* 0x00000004000e7825 */ /* 0x004fc600078e02d0 */
        /* <DEDUP_REMOVED lines=15> */
[----:B------:R1:W-:Y:S01]  /*bef0*/  LDGSTS.E [R7+0x2d80], [R14.64], !P1 ;  /* 0x02d800000e077fae */ /* 0x0003e2000c921844 */
[----:B------:R-:W-:-:S03]  /*bf00*/  IADD3 R3, R148, -0xe, RZ ;  /* 0xfffffff294037810 */ /* 0x000fc60007ffe0ff */
        /* <DEDUP_REMOVED lines=11> */
[----:B----4-:R-:W-:-:S03]  /*bfc0*/  IMAD.WIDE R28, R2, 0x4, R194 ;  /* 0x00000004021c7825 */ /* 0x010fc600078e02c2 */
[----:B------:R4:W-:Y:S01]  /*bfd0*/  STL.64 [R1+0x12b8], R24 ;  /* 0x0012b81801007387 */ /* 0x0009e20000100a00 */
[----:B------:R-:W-:Y:S01]  /*bfe0*/  ISETP.GE.U32.AND P6, PT, R3, 0x7fffffb3, PT ;  /* 0x7fffffb30300780c */ /* 0x000fe20003fc6070 */
[C---:B---3--:R-:W-:Y:S02]  /*bff0*/  IMAD.WIDE R26, R2.reuse, 0x4, R196 ;  /* 0x00000004021a7825 */ /* 0x048fe400078e02c4 */
[----:B------:R3:W-:Y:S04]  /*c000*/  LDGSTS.E [R7+0x4800], [R36.64], !P4 ;  /* 0x0480000024077fae */ /* 0x0007e8000e121844 */
[----:B------:R1:W-:Y:S01]  /*c010*/  STL.64 [R1+0x12b0], R22 ;  /* 0x0012b01601007387 */ /* 0x0003e20000100a00 */
[----:B----4-:R-:W-:-:S03]  /*c020*/  IMAD.WIDE R24, R2, 0x4, R198 ;  /* 0x0000000402187825 */ /* 0x010fc600078e02c6 */
        /* <DEDUP_REMOVED lines=8> */
[----:B------:R-:W-:Y:S02]  /*c0b0*/  IMAD R0, R252, 0xd, RZ ;  /* 0x0000000dfc007824 */ /* 0x000fe400078e02ff */
[C---:B-1----:R-:W-:Y:S01]  /*c0c0*/  IMAD.WIDE R18, R2.reuse, 0x4, R204 ;  /* 0x0000000402127825 */ /* 0x042fe200078e02cc */
        /* <DEDUP_REMOVED lines=20> */
[----:B---3--:R-:W-:-:S03]  /*c210*/  IMAD.WIDE R36, R0, 0x4, R186 ;  /* 0x0000000400247825 */ /* 0x008fc600078e02ba */
[----:B------:R3:W-:Y:S01]  /*c220*/  LDGSTS.E [R7+0x4d80], [R14.64], !P4 ;  /* 0x04d800000e077fae */ /* 0x0007e2000e121844 */
[----:B------:R-:W-:-:S03]  /*c230*/  IADD3 R3, R148, -0x12, RZ ;  /* 0xffffffee94037810 */ /* 0x000fc60007ffe0ff */
        /* <DEDUP_REMOVED lines=11> */
[----:B-1----:R-:W-:-:S03]  /*c2f0*/  IMAD.WIDE R28, R0, 0x4, R194 ;  /* 0x00000004001c7825 */ /* 0x002fc600078e02c2 */
[----:B------:R1:W-:Y:S01]  /*c300*/  STL.64 [R1+0x10f0], R24 ;  /* 0x0010f01801007387 */ /* 0x0003e20000100a00 */
[----:B------:R-:W-:Y:S01]  /*c310*/  ISETP.GE.U32.AND P2, PT, R3, 0x7fffffaf, PT ;  /* 0x7fffffaf0300780c */ /* 0x000fe20003f46070 */
[C---:B----4-:R-:W-:Y:S02]  /*c320*/  IMAD.WIDE R26, R0.reuse, 0x4, R196 ;  /* 0x00000004001a7825 */ /* 0x050fe400078e02c4 */
        /* <DEDUP_REMOVED lines=18> */
[----:B---3--:R-:W-:-:S03]  /*c450*/  IMAD.WIDE R14, R0, 0x4, R208 ;  /* 0x00000004000e7825 */ /* 0x008fc600078e02d0 */
        /* <DEDUP_REMOVED lines=14> */
[----:B----4-:R-:W-:-:S03]  /*c540*/  IMAD.WIDE R36, R2, 0x4, R186 ;  /* 0x0000000402247825 */ /* 0x010fc600078e02ba */
[----:B------:R4:W-:Y:S01]  /*c550*/  LDGSTS.E [R7+0x6d80], [R14.64], !P6 ;  /* 0x06d800000e077fae */ /* 0x0009e2000f121844 */
[----:B------:R-:W-:-:S03]  /*c560*/  IADD3 R3, R148, -0x16, RZ ;  /* 0xffffffea94037810 */ /* 0x000fc60007ffe0ff */
        /* <DEDUP_REMOVED lines=8> */
[----:B-1----:R-:W-:-:S03]  /*c5f0*/  IMAD.WIDE R30, R2, 0x4, R192 ;  /* 0x00000004021e7825 */ /* 0x002fc600078e02c0 */
[----:B------:R1:W-:Y:S04]  /*c600*/  STL.64 [R1+0xf78], R26 ;  /* 0x000f781a01007387 */ /* 0x0003e80000100a00 */
[----:B------:R3:W-:Y:S01]  /*c610*/  LDGSTS.E [R7+0x6f80], [R4.64], !P6 ;  /* 0x06f8000004077fae */ /* 0x0007e2000f121844 */
[----:B--2---:R-:W-:-:S03]  /*c620*/  IMAD.WIDE R28, R2, 0x4, R194 ;  /* 0x00000004021c7825 */ /* 0x004fc600078e02c2 */
        /* <DEDUP_REMOVED lines=49> */
[----:B-1----:R-:W-:-:S03]  /*c940*/  IMAD.WIDE R28, R0, 0x4, R194 ;  /* 0x00000004001c7825 */ /* 0x002fc600078e02c2 */
[----:B------:R4:W-:Y:S01]  /*c950*/  STL.64 [R1+0xdf0], R24 ;  /* 0x000df01801007387 */ /* 0x0009e20000100a00 */
[----:B---3--:R-:W-:-:S03]  /*c960*/  IMAD.WIDE R26, R0, 0x4, R196 ;  /* 0x00000004001a7825 */ /* 0x008fc600078e02c4 */
[----:B------:R1:W-:Y:S04]  /*c970*/  LDGSTS.E [R7+0xa800], [R36.64], !P5 ;  /* 0x0a80000024077fae */ /* 0x0003e8000e921844 */
[----:B------:R3:W-:Y:S01]  /*c980*/  STL.64 [R1+0xde8], R22 ;  /* 0x000de81601007387 */ /* 0x0007e20000100a00 */
[----:B----4-:R-:W-:-:S03]  /*c990*/  IMAD.WIDE R24, R0, 0x4, R198 ;  /* 0x0000000400187825 */ /* 0x010fc600078e02c6 */
        /* <DEDUP_REMOVED lines=72> */
[----:B------:R-:W-:-:S03]  /*ce20*/  ISETP.GE.U32.AND P1, PT, R3, 0x7fffff9f, PT ;  /* 0x7fffff9f0300780c */ /* 0x000fc60003f26070 */
[----:B------:R1:W-:Y:S01]  /*ce30*/  STL.64 [R1+0xc28], R4 ;  /* 0x000c280401007387 */ /* 0x0003e20000100a00 */
[----:B--2---:R-:W-:-:S03]  /*ce40*/  IMAD.WIDE R8, R2, 0x4, R214 ;  /* 0x0000000402087825 */ /* 0x004fc600078e02d6 */
[----:B------:R2:W-:Y:S01]  /*ce50*/  LDGSTS.E [R7+0xcc80], [R18.64], !P0 ;  /* 0x0cc8000012077fae */ /* 0x0005e2000c121844 */
[----:B------:R-:W-:-:S03]  /*ce60*/  IADD3 R0, R248, -0x26, RZ ;  /* 0xffffffdaf8007810 */ /* 0x000fc60007ffe0ff */
[----:B------:R2:W-:Y:S01]  /*ce70*/  LDGSTS.E [R7+0xcd00], [R16.64], !P0 ;  /* 0x0cd0000010077fae */ /* 0x0005e2000c121844 */
[----:B------:R-:W-:Y:S01]  /*ce80*/  IADD3 R3, R248, -0x36, RZ ;  /* 0xffffffcaf8037810 */ /* 0x000fe20007ffe0ff */
[----:B-1----:R-:W-:Y:S02]  /*ce90*/  IMAD.WIDE R4, R2, 0x4, R216 ;  /* 0x0000000402047825 */ /* 0x002fe400078e02d8 */
[----:B------:R1:W-:Y:S04]  /*cea0*/  LDGSTS.E [R7+0xcd80], [R14.64], !P0 ;  /* 0x0cd800000e077fae */ /* 0x0003e8000c121844 */
[----:B------:R1:W-:Y:S04]  /*ceb0*/  LDGSTS.E [R7+0xce00], [R12.64], !P0 ;  /* 0x0ce000000c077fae */ /* 0x0003e8000c121844 */
[----:B------:R1:W-:Y:S01]  /*cec0*/  LDGSTS.E [R7+0xce80], [R10.64], !P0 ;  /* 0x0ce800000a077fae */ /* 0x0003e2000c121844 */
[----:B------:R-:W-:-:S03]  /*ced0*/  ISETP.GE.U32.AND P4, PT, R3, 0x7fffff8b, PT ;  /* 0x7fffff8b0300780c */ /* 0x000fc60003f86070 */
[----:B------:R1:W-:Y:S01]  /*cee0*/  LDGSTS.E [R7+0xcf00], [R8.64], !P0 ;  /* 0x0cf0000008077fae */ /* 0x0003e2000c121844 */
[----:B------:R-:W-:-:S03]  /*cef0*/  IADD3 R3, R248, -0x32, RZ ;  /* 0xffffffcef8037810 */ /* 0x000fc60007ffe0ff */
[----:B------:R1:W-:Y:S01]  /*cf00*/  LDGSTS.E [R7+0xcf80], [R4.64], !P0 ;  /* 0x0cf8000004077fae */ /* 0x0003e2000c121844 */
[----:B------:R-:W-:Y:S01]  /*cf10*/  ISETP.GE.U32.AND P0, PT, R0, 0x7fffff9b, PT ;  /* 0x7fffff9b0000780c */ /* 0x000fe20003f06070 */
[----:B------:R-:W-:Y:S02]  /*cf20*/  IMAD R0, R252, 0x1d, RZ ;  /* 0x0000001dfc007824 */ /* 0x000fe400078e02ff */
[----:B------:R4:W-:Y:S01]  /*cf30*/  STL.64 [R1+0xb20], R36 ;  /* 0x000b202401007387 */ /* 0x0009e20000100a00 */
[----:B------:R-:W-:Y:S01]  /*cf40*/  ISETP.GE.U32.AND P6, PT, R3, 0x7fffff8f, PT ;  /* 0x7fffff8f0300780c */ /* 0x000fe20003fc6070 */
[----:B------:R-:W-:Y:S02]  /*cf50*/  IMAD.WIDE R40, R0, 0x4, R186 ;  /* 0x0000000400287825 */ /* 0x000fe400078e02ba */
[----:B------:R3:W-:Y:S01]  /*cf60*/  STL.64 [R1+0xb18], R34 ;  /* 0x000b182201007387 */ /* 0x0007e20000100a00 */
[----:B------:R-:W-:Y:S01]  /*cf70*/  IADD3 R3, R248, -0x2e, RZ ;  /* 0xffffffd2f8037810 */ /* 0x000fe20007ffe0ff */
[----:B------:R-:W-:-:S02]  /*cf80*/  IMAD.WIDE R38, R0, 0x4, R188 ;  /* 0x0000000400267825 */ /* 0x000fc400078e02bc */
[----:B------:R1:W-:Y:S04]  /*cf90*/  STL.64 [R1+0xb10], R32 ;  /* 0x000b102001007387 */ /* 0x0003e80000100a00 */
[----:B------:R2:W-:Y:S01]  /*cfa0*/  STL.64 [R1+0xb08], R30 ;  /* 0x000b081e01007387 */ /* 0x0005e20000100a00 */
[----:B----4-:R-:W-:-:S03]  /*cfb0*/  IMAD.WIDE R36, R0, 0x4, R190 ;  /* 0x0000000400247825 */ /* 0x010fc600078e02be */
[----:B------:R4:W-:Y:S01]  /*cfc0*/  STL.64 [R1+0xb00], R28 ;  /* 0x000b001c01007387 */ /* 0x0009e20000100a00 */
[----:B---3--:R-:W-:-:S03]  /*cfd0*/  IMAD.WIDE R34, R0, 0x4, R192 ;  /* 0x0000000400227825 */ /* 0x008fc600078e02c0 */
[----:B------:R3:W-:Y:S01]  /*cfe0*/  STL.64 [R1+0xaf8], R26 ;  /* 0x000af81a01007387 */ /* 0x0007e20000100a00 */
[C---:B-1----:R-:W-:Y:S01]  /*cff0*/  IMAD.WIDE R32, R0.reuse, 0x4, R194 ;  /* 0x0000000400207825 */ /* 0x042fe200078e02c2 */
[----:B------:R-:W-:Y:S02]  /*d000*/  ISETP.GE.U32.AND P2, PT, R3, 0x7fffff93, PT ;  /* 0x7fffff930300780c */ /* 0x000fe40003f46070 */
[----:B------:R1:W-:Y:S01]  /*d010*/  STL.64 [R1+0xaf0], R24 ;  /* 0x000af01801007387 */ /* 0x0003e20000100a00 */
[----:B--2---:R-:W-:Y:S01]  /*d020*/  IMAD.WIDE R30, R0, 0x4, R196 ;  /* 0x00000004001e7825 */ /* 0x004fe200078e02c4 */
[----:B------:R-:W-:Y:S02]  /*d030*/  IADD3 R3, R248, -0x2a, RZ ;  /* 0xffffffd6f8037810 */ /* 0x000fe40007ffe0ff */
[----:B------:R2:W-:Y:S01]  /*d040*/  STL.64 [R1+0xae8], R22 ;  /* 0x000ae81601007387 */ /* 0x0005e20000100a00 */
[----:B----4-:R-:W-:-:S03]  /*d050*/  IMAD.WIDE R28, R0, 0x4, R198 ;  /* 0x00000004001c7825 */ /* 0x010fc600078e02c6 */
[----:B------:R4:W-:Y:S01]  /*d060*/  LDGSTS.E [R7+0xe800], [R40.64], !P3 ;  /* 0x0e80000028077fae */ /* 0x0009e2000d921844 */
[----:B---3--:R-:W-:-:S03]  /*d070*/  IMAD.WIDE R26, R0, 0x4, R200 ;  /* 0x00000004001a7825 */ /* 0x008fc600078e02c8 */
[----:B------:R3:W-:Y:S01]  /*d080*/  STL.64 [R1+0xae0], R20 ;  /* 0x000ae01401007387 */ /* 0x0007e20000100a00 */
[----:B-1----:R-:W-:-:S03]  /*d090*/  IMAD.WIDE R24, R0, 0x4, R202 ;  /* 0x0000000400187825 */ /* 0x002fc600078e02ca */
[----:B------:R1:W-:Y:S01]  /*d0a0*/  LDGSTS.E [R7+0xe880], [R38.64], !P3 ;  /* 0x0e88000026077fae */ /* 0x0003e2000d921844 */
[----:B--2---:R-:W-:-:S03]  /*d0b0*/  IMAD.WIDE R22, R0, 0x4, R204 ;  /* 0x0000000400167825 */ /* 0x004fc600078e02cc */
[----:B------:R2:W-:Y:S04]  /*d0c0*/  STL.64 [R1+0xad8], R18 ;  /* 0x000ad81201007387 */ /* 0x0005e80000100a00 */
[----:B------:R1:W-:Y:S01]  /*d0d0*/  LDGSTS.E [R7+0xe900], [R36.64], !P3 ;  /* 0x0e90000024077fae */ /* 0x0003e2000d921844 */
[----:B---3--:R-:W-:-:S03]  /*d0e0*/  IMAD.WIDE R20, R0, 0x4, R206 ;  /* 0x0000000400147825 */ /* 0x008fc600078e02ce */
[----:B------:R3:W-:Y:S01]  /*d0f0*/  STL.64 [R1+0xad0], R16 ;  /* 0x000ad01001007387 */ /* 0x0007e20000100a00 */
[----:B------:R-:W-:-:S03]  /*d100*/  ISETP.GE.U32.AND P5, PT, R3, 0x7fffff97, PT ;  /* 0x7fffff970300780c */ /* 0x000fc60003fa6070 */
[----:B------:R1:W-:Y:S01]  /*d110*/  LDGSTS.E [R7+0xe980], [R34.64], !P3 ;  /* 0x0e98000022077fae */ /* 0x0003e2000d921844 */
[----:B--2---:R-:W-:-:S03]  /*d120*/  IMAD.WIDE R18, R0, 0x4, R208 ;  /* 0x0000000400127825 */ /* 0x004fc600078e02d0 */
[----:B------:R2:W-:Y:S01]  /*d130*/  STL.64 [R1+0xac8], R14 ;  /* 0x000ac80e01007387 */ /* 0x0005e20000100a00 */
[----:B------:R-:W-:-:S03]  /*d140*/  IMAD R3, R252, 0x21, RZ ;  /* 0x00000021fc037824 */ /* 0x000fc600078e02ff */
[----:B------:R1:W-:Y:S01]  /*d150*/  LDGSTS.E [R7+0xea00], [R32.64], !P3 ;  /* 0x0ea0000020077fae */ /* 0x0003e2000d921844 */
[----:B---3--:R-:W-:-:S03]  /*d160*/  IMAD.WIDE R16, R0, 0x4, R210 ;  /* 0x0000000400107825 */ /* 0x008fc600078e02d2 */
[----:B------:R3:W-:Y:S04]  /*d170*/  STL.64 [R1+0xac0], R12 ;  /* 0x000ac00c01007387 */ /* 0x0007e80000100a00 */
[----:B------:R1:W-:Y:S01]  /*d180*/  LDGSTS.E [R7+0xea80], [R30.64], !P3 ;  /* 0x0ea800001e077fae */ /* 0x0003e2000d921844 */
[----:B--2---:R-:W-:-:S03]  /*d190*/  IMAD.WIDE R14, R0, 0x4, R212 ;  /* 0x00000004000e7825 */ /* 0x004fc600078e02d4 */
[----:B------:R2:W-:Y:S04]  /*d1a0*/  STL.64 [R1+0xab8], R10 ;  /* 0x000ab80a01007387 */ /* 0x0005e80000100a00 */
[----:B------:R1:W-:Y:S01]  /*d1b0*/  LDGSTS.E [R7+0xeb00], [R28.64], !P3 ;  /* 0x0eb000001c077fae */ /* 0x0003e2000d921844 */
[----:B---3--:R-:W-:-:S03]  /*d1c0*/  IMAD.WIDE R12, R0, 0x4, R214 ;  /* 0x00000004000c7825 */ /* 0x008fc600078e02d6 */
[----:B------:R-:W-:Y:S04]  /*d1d0*/  STL.64 [R1+0xab0], R8 ;  /* 0x000ab00801007387 */ /* 0x000fe80000100a00 */
[----:B------:R3:W-:Y:S01]  /*d1e0*/  LDGSTS.E [R7+0xeb80], [R26.64], !P3 ;  /* 0x0eb800001a077fae */ /* 0x0007e2000d921844 */
[----:B--2---:R-:W-:-:S03]  /*d1f0*/  IMAD.WIDE R10, R0, 0x4, R216 ;  /* 0x00000004000a7825 */ /* 0x004fc600078e02d8 */
[----:B------:R-:W-:Y:S04]  /*d200*/  STL.64 [R1+0xaa8], R4 ;  /* 0x000aa80401007387 */ /* 0x000fe80000100a00 */
[----:B------:R2:W-:Y:S04]  /*d210*/  LDGSTS.E [R7+0xec00], [R24.64], !P3 ;  /* 0x0ec0000018077fae */ /* 0x0005e8000d921844 */
[----:B------:R-:W-:Y:S04]  /*d220*/  STL.64 [R1+0x9a0], R40 ;  /* 0x0009a02801007387 */ /* 0x000fe80000100a00 */
[----:B------:R1:W-:Y:S04]  /*d230*/  LDGSTS.E [R7+0xec80], [R22.64], !P3 ;  /* 0x0ec8000016077fae */ /* 0x0003e8000d921844 */
[----:B------:R1:W-:Y:S04]  /*d240*/  STL.64 [R1+0x998], R38 ;  /* 0x0009982601007387 */ /* 0x0003e80000100a00 */
[----:B------:R2:W-:Y:S04]  /*d250*/  LDGSTS.E [R7+0xed00], [R20.64], !P3 ;  /* 0x0ed0000014077fae */ /* 0x0005e8000d921844 */
[----:B------:R2:W-:Y:S04]  /*d260*/  STL.64 [R1+0x990], R36 ;  /* 0x0009902401007387 */ /* 0x0005e80000100a00 */
[----:B------:R3:W-:Y:S01]  /*d270*/  LDGSTS.E [R7+0xed80], [R18.64], !P3 ;  /* 0x0ed8000012077fae */ /* 0x0007e2000d921844 */
[----:B-1----:R-:W-:-:S03]  /*d280*/  IMAD.WIDE R38, R3, 0x4, R186 ;  /* 0x0000000403267825 */ /* 0x002fc600078e02ba */
[----:B------:R1:W-:Y:S04]  /*d290*/  STL.64 [R1+0x988], R34 ;  /* 0x0009882201007387 */ /* 0x0003e80000100a00 */
[----:B------:R3:W-:Y:S01]  /*d2a0*/  LDGSTS.E [R7+0xee00], [R16.64], !P3 ;  /* 0x0ee0000010077fae */ /* 0x0007e2000d921844 */
[----:B--2---:R-:W-:-:S03]  /*d2b0*/  IMAD.WIDE R36, R3, 0x4, R188 ;  /* 0x0000000403247825 */ /* 0x004fc600078e02bc */
[----:B------:R2:W-:Y:S01]  /*d2c0*/  STL.64 [R1+0x980], R32 ;  /* 0x0009802001007387 */ /* 0x0005e20000100a00 */
[----:B------:R-:W-:-:S03]  /*d2d0*/  LOP3.LUT R249, R147, 0x1f, RZ, 0xc0, !PT ;  /* 0x0000001f93f97812 */ /* 0x000fc600078ec0ff */
        /* <DEDUP_REMOVED lines=8> */
[----:B------:R3:W-:Y:S01]  /*d360*/  STL.64 [R1+0x968], R26 ;  /* 0x0009681a01007387 */ /* 0x0007e20000100a00 */
[----:B--2---:R-:W-:-:S03]  /*d370*/  IMAD.WIDE R28, R3, 0x4, R196 ;  /* 0x00000004031c7825 */ /* 0x004fc600078e02c4 */
[----:B------:R1:W-:Y:S01]  /*d380*/  LDGSTS.E [R7+0x10800], [R38.64], !P1 ;  /* 0x1080000026077fae */ /* 0x0003e2000c921844 */
[----:B------:R-:W-:-:S03]  /*d390*/  MOV R8, c[0x0][0x18c] ;  /* 0x0000630000087a02 */ /* 0x000fc60000000f00 */
[----:B------:R2:W-:Y:S01]  /*d3a0*/  STL.64 [R1+0x960], R24 ;  /* 0x0009601801007387 */ /* 0x0005e20000100a00 */
[----:B---3--:R-:W-:-:S03]  /*d3b0*/  IMAD.WIDE R26, R3, 0x4, R198 ;  /* 0x00000004031a7825 */ /* 0x008fc600078e02c6 */
[----:B------:R3:W-:Y:S04]  /*d3c0*/  LDGSTS.E [R7+0x10880], [R36.64], !P1 ;  /* 0x1088000024077fae */ /* 0x0007e8000c921844 */
[----:B------:R1:W-:Y:S01]  /*d3d0*/  STL.64 [R1+0x958], R22 ;  /* 0x0009581601007387 */ /* 0x0003e20000100a00 */
[----:B------:R-:W-:Y:S02]  /*d3e0*/  IMAD R4, R249, c[0x0][0x18c], RZ ;  /* 0x00006300f9047a24 */ /* 0x000fe400078e02ff */
        /* <DEDUP_REMOVED lines=12> */
[----:B------:R-:W-:Y:S02]  /*d4b0*/  IMAD R0, R8, 0x20, R4 ;  /* 0x0000002008007824 */ /* 0x000fe400078e0204 */
[C---:B--2---:R-:W-:Y:S01]  /*d4c0*/  IMAD.WIDE R16, R3.reuse, 0x4, R208 ;  /* 0x0000000403107825 */ /* 0x044fe200078e02d0 */
[----:B------:R2:W-:Y:S04]  /*d4d0*/  LDGSTS.E [R7+0x10b00], [R26.64], !P1 ;  /* 0x10b000001a077fae */ /* 0x0005e8000c921844 */
[----:B------:R2:W-:Y:S01]  /*d4e0*/  STL.64 [R1+0x930], R12 ;  /* 0x0009300c01007387 */ /* 0x0005e20000100a00 */
[----:B-1----:R-:W-:-:S03]  /*d4f0*/  IMAD.WIDE R14, R3, 0x4, R210 ;  /* 0x00000004030e7825 */ /* 0x002fc600078e02d2 */
[----:B------:R1:W-:Y:S04]  /*d500*/  LDGSTS.E [R7+0x10b80], [R24.64], !P1 ;  /* 0x10b8000018077fae */ /* 0x0003e8000c921844 */
[----:B------:R1:W-:Y:S01]  /*d510*/  STL.64 [R1+0x928], R10 ;  /* 0x0009280a01007387 */ /* 0x0003e20000100a00 */
[----:B------:R-:W-:-:S03]  /*d520*/  IMAD.WIDE R8, R3, 0x4, R216 ;  /* 0x0000000403087825 */ /* 0x000fc600078e02d8 */
[----:B------:R3:W-:Y:S01]  /*d530*/  LDGSTS.E [R7+0x10c00], [R22.64], !P1 ;  /* 0x10c0000016077fae */ /* 0x0007e2000c921844 */
[----:B--2---:R-:W-:-:S03]  /*d540*/  IMAD.WIDE R12, R3, 0x4, R212 ;  /* 0x00000004030c7825 */ /* 0x004fc600078e02d4 */
[----:B------:R2:W-:Y:S01]  /*d550*/  STL.64 [R1+0x820], R38 ;  /* 0x0008202601007387 */ /* 0x0005e20000100a00 */
[C---:B------:R-:W-:Y:S01]  /*d560*/  LEA R2, P3, R4.reuse, c[0x0][0x168], 0x2 ;  /* 0x00005a0004027a11 */ /* 0x040fe200078610ff */
[----:B-1----:R-:W-:Y:S02]  /*d570*/  IMAD.WIDE R10, R3, 0x4, R214 ;  /* 0x00000004030a7825 */ /* 0x002fe400078e02d6 */
[----:B------:R1:W-:Y:S04]  /*d580*/  LDGSTS.E [R7+0x10c80], [R20.64], !P1 ;  /* 0x10c8000014077fae */ /* 0x0003e8000c921844 */
[----:B------:R3:W-:Y:S04]  /*d590*/  STL.64 [R1+0x818], R36 ;  /* 0x0008182401007387 */ /* 0x0007e80000100a00 */
[----:B------:R1:W-:Y:S04]  /*d5a0*/  LDGSTS.E [R7+0x10d00], [R18.64], !P1 ;  /* 0x10d0000012077fae */ /* 0x0003e8000c921844 */
[----:B------:R1:W-:Y:S04]  /*d5b0*/  STL.64 [R1+0x810], R34 ;  /* 0x0008102201007387 */ /* 0x0003e80000100a00 */
[----:B------:R1:W-:Y:S04]  /*d5c0*/  LDGSTS.E [R7+0x10d80], [R16.64], !P1 ;  /* 0x10d8000010077fae */ /* 0x0003e8000c921844 */
[----:B------:R1:W-:Y:S04]  /*d5d0*/  STL.64 [R1+0x808], R32 ;  /* 0x0008082001007387 */ /* 0x0003e80000100a00 */
[----:B------:R1:W-:Y:S01]  /*d5e0*/  LDGSTS.E [R7+0x10e00], [R14.64], !P1 ;  /* 0x10e000000e077fae */ /* 0x0003e2000c921844 */
[----:B------:R-:W-:-:S03]  /*d5f0*/  LEA.HI.X.SX32 R3, R4, c[0x0][0x16c], 0x2, P3 ;  /* 0x00005b0004037a11 */ /* 0x000fc600018f16ff */
[----:B------:R1:W-:Y:S04]  /*d600*/  STL.64 [R1+0x800], R30 ;  /* 0x0008001e01007387 */ /* 0x0003e80000100a00 */
[----:B------:R1:W-:Y:S01]  /*d610*/  LDGSTS.E [R7+0x10e80], [R12.64], !P1 ;  /* 0x10e800000c077fae */ /* 0x0003e2000c921844 */
[----:B------:R-:W-:-:S03]  /*d620*/  IMAD R4, R252, 0x25, RZ ;  /* 0x00000025fc047824 */ /* 0x000fc600078e02ff */
[----:B------:R1:W-:Y:S04]  /*d630*/  STL.64 [R1+0x7f8], R28 ;  /* 0x0007f81c01007387 */ /* 0x0003e80000100a00 */
[----:B------:R1:W-:Y:S04]  /*d640*/  LDGSTS.E [R7+0x10f00], [R10.64], !P1 ;  /* 0x10f000000a077fae */ /* 0x0003e8000c921844 */
[----:B------:R1:W-:Y:S04]  /*d650*/  STL.64 [R1+0x7f0], R26 ;  /* 0x0007f01a01007387 */ /* 0x0003e80000100a00 */
[----:B------:R1:W-:Y:S01]  /*d660*/  LDGSTS.E [R7+0x10f80], [R8.64], !P1 ;  /* 0x10f8000008077fae */ /* 0x0003e2000c921844 */
[----:B------:R-:W-:-:S03]  /*d670*/  LEA R250, P1, R0, c[0x0][0x168], 0x2 ;  /* 0x00005a0000fa7a11 */ /* 0x000fc600078210ff */
[----:B------:R1:W-:Y:S01]  /*d680*/  STL.64 [R1+0x7e8], R24 ;  /* 0x0007e81801007387 */ /* 0x0003e20000100a00 */
[----:B------:R-:W-:-:S03]  /*d690*/  LEA.HI.X.SX32 R251, R0, c[0x0][0x16c], 0x2, P1 ;  /* 0x00005b0000fb7a11 */ /* 0x000fc600008f16ff */
[----:B------:R4:W-:Y:S01]  /*d6a0*/  STL.64 [R1+0x7e0], R22 ;  /* 0x0007e01601007387 */ /* 0x0009e20000100a00 */
[----:B--2---:R-:W-:-:S03]  /*d6b0*/  IMAD.WIDE R38, R4, 0x4, R186 ;  /* 0x0000000404267825 */ /* 0x004fc600078e02ba */
[----:B------:R2:W-:Y:S01]  /*d6c0*/  STL.64 [R1+0x7d8], R20 ;  /* 0x0007d81401007387 */ /* 0x0005e20000100a00 */
[----:B---3--:R-:W-:-:S03]  /*d6d0*/  IMAD.WIDE R36, R4, 0x4, R188 ;  /* 0x0000000404247825 */ /* 0x008fc600078e02bc */
[----:B------:R3:W-:Y:S01]  /*d6e0*/  STL.64 [R1+0x7d0], R18 ;  /* 0x0007d01201007387 */ /* 0x0007e20000100a00 */
[----:B-1----:R-:W-:-:S03]  /*d6f0*/  IMAD.WIDE R34, R4, 0x4, R190 ;  /* 0x0000000404227825 */ /* 0x002fc600078e02be */
[----:B------:R1:W-:Y:S01]  /*d700*/  STL.64 [R1+0x7c8], R16 ;  /* 0x0007c81001007387 */ /* 0x0003e20000100a00 */
[----:B------:R-:W-:-:S03]  /*d710*/  IMAD.WIDE R32, R4, 0x4, R192 ;  /* 0x0000000404207825 */ /* 0x000fc600078e02c0 */
        /* <DEDUP_REMOVED lines=8> */
[----:B------:R-:W-:Y:S01]  /*d7a0*/  STL.64 [R1+0x6130], R250 ;  /* 0x006130fa01007387 */ /* 0x000fe20000100a00 */
[----:B----4-:R-:W-:-:S03]  /*d7b0*/  IMAD.WIDE R22, R4, 0x4, R202 ;  /* 0x0000000404167825 */ /* 0x010fc600078e02ca */
        /* <DEDUP_REMOVED lines=154> */
[----:B------:R3:W-:Y:S01]  /*e160*/  LDGSTS.E [R7+0x18900], [R34.64], !P6 ;  /* 0x1890000022077fae */ /* 0x0007e2000f121844 */
[----:B-1----:R-:W-:-:S03]  /*e170*/  IMAD.WIDE R16, R0, 0x4, R208 ;  /* 0x0000000400107825 */ /* 0x002fc600078e02d0 */
[----:B------:R-:W-:Y:S04]  /*e180*/  STL.64 [R1+0x208], R32 ;  /* 0x0002082001007387 */ /* 0x000fe80000100a00 */
[----:B------:R1:W-:Y:S01]  /*e190*/  LDGSTS.E [R7+0x18980], [R32.64], !P6 ;  /* 0x1898000020077fae */ /* 0x0003e2000f121844 */
[----:B------:R-:W-:-:S03]  /*e1a0*/  IMAD.WIDE R14, R0, 0x4, R210 ;  /* 0x00000004000e7825 */ /* 0x000fc600078e02d2 */
[----:B------:R-:W-:Y:S04]  /*e1b0*/  STL.64 [R1+0x200], R30 ;  /* 0x0002001e01007387 */ /* 0x000fe80000100a00 */
[----:B------:R1:W-:Y:S01]  /*e1c0*/  LDGSTS.E [R7+0x18a00], [R30.64], !P6 ;  /* 0x18a000001e077fae */ /* 0x0003e2000f121844 */
[----:B------:R-:W-:-:S03]  /*e1d0*/  IMAD R164, R252, 0x35, RZ ;  /* 0x00000035fca47824 */ /* 0x000fc600078e02ff */
        /* <DEDUP_REMOVED lines=8> */
[----:B------:R1:W-:Y:S04]  /*e260*/  LDGSTS.E [R7+0x18b80], [R24.64], !P6 ;  /* 0x18b8000018077fae */ /* 0x0003e8000f121844 */
[----:B------:R-:W-:Y:S04]  /*e270*/  STL.64 [R1+0x1e0], R22 ;  /* 0x0001e01601007387 */ /* 0x000fe80000100a00 */
[----:B------:R1:W-:Y:S04]  /*e280*/  LDGSTS.E [R7+0x18c00], [R22.64], !P6 ;  /* 0x18c0000016077fae */ /* 0x0003e8000f121844 */
        /* <DEDUP_REMOVED lines=19> */
[----:B------:R-:W-:Y:S01]  /*e3c0*/  STL.64 [R1+0x20], R16 ;  /* 0x0000201001007387 */ /* 0x000fe20000100a00 */
[----:B------:R-:W-:-:S03]  /*e3d0*/  IMAD.WIDE R182, R164, 0x4, R198 ;  /* 0x00000004a4b67825 */ /* 0x000fc600078e02c6 */
[----:B------:R-:W-:Y:S01]  /*e3e0*/  STL.64 [R1+0x18], R14 ;  /* 0x0000180e01007387 */ /* 0x000fe20000100a00 */
[----:B---3--:R-:W-:-:S03]  /*e3f0*/  IMAD.WIDE R8, R164, 0x4, R194 ;  /* 0x00000004a4087825 */ /* 0x008fc600078e02c2 */
[----:B------:R-:W-:Y:S01]  /*e400*/  STL.64 [R1+0x10], R12 ;  /* 0x0000100c01007387 */ /* 0x000fe20000100a00 */
[----:B------:R-:W-:-:S03]  /*e410*/  IMAD.WIDE R180, R164, 0x4, R200 ;  /* 0x00000004a4b47825 */ /* 0x000fc600078e02c8 */
[----:B------:R-:W-:Y:S04]  /*e420*/  STL.64 [R1+0x8], R10 ;  /* 0x0000080a01007387 */ /* 0x000fe80000100a00 */
[----:B------:R-:W-:Y:S01]  /*e430*/  STL.64 [R1], R8 ;  /* 0x0000000801007387 */ /* 0x000fe20000100a00 */
[----:B------:R-:W-:-:S03]  /*e440*/  IMAD.WIDE R178, R164, 0x4, R202 ;  /* 0x00000004a4b27825 */ /* 0x000fc600078e02ca */
[----:B------:R-:W-:Y:S01]  /*e450*/  STL [R1+0x5fb4], R184 ;  /* 0x005fb4b801007387 */ /* 0x000fe20000100800 */
[----:B------:R-:W-:-:S03]  /*e460*/  IMAD.WIDE R176, R164, 0x4, R204 ;  /* 0x00000004a4b07825 */ /* 0x000fc600078e02cc */
[----:B------:R-:W-:Y:S01]  /*e470*/  STL [R1+0x5fb0], R185 ;  /* 0x005fb0b901007387 */ /* 0x000fe20000100800 */
[----:B------:R-:W-:-:S03]  /*e480*/  IMAD.WIDE R174, R164, 0x4, R206 ;  /* 0x00000004a4ae7825 */ /* 0x000fc600078e02ce */
[----:B------:R-:W-:Y:S04]  /*e490*/  STL [R1+0x5fbc], R182 ;  /* 0x005fbcb601007387 */ /* 0x000fe80000100800 */
        /* <DEDUP_REMOVED lines=10> */
[----:B------:R-:W-:-:S03]  /*e540*/  IMAD R132, R252, 0x39, RZ ;  /* 0x00000039fc847824 */ /* 0x000fc600078e02ff */
        /* <DEDUP_REMOVED lines=34> */
[----:B------:R-:W-:Y:S01]  /*e770*/  STL [R1+0x6034], R152 ;  /* 0x0060349801007387 */ /* 0x000fe20000100800 */
[----:B------:R-:W-:-:S03]  /*e780*/  IADD3 R5, R248, -0x3a, RZ ;  /* 0xffffffc6f8057810 */ /* 0x000fc60007ffe0ff */
[----:B------:R-:W-:Y:S01]  /*e790*/  STL [R1+0x6030], R153 ;  /* 0x0060309901007387 */ /* 0x000fe20000100800 */
[----:B------:R-:W-:-:S03]  /*e7a0*/  IMAD.WIDE R142, R132, 0x4, R206 ;  /* 0x00000004848e7825 */ /* 0x000fc600078e02ce */
[----:B------:R-:W-:Y:S04]  /*e7b0*/  STL [R1+0x603c], R150 ;  /* 0x00603c9601007387 */ /* 0x000fe80000100800 */
[----:B------:R-:W-:Y:S01]  /*e7c0*/  STL [R1+0x6038], R151 ;  /* 0x0060389701007387 */ /* 0x000fe20000100800 */
[----:B------:R-:W-:-:S03]  /*e7d0*/  IMAD.WIDE R140, R132, 0x4, R208 ;  /* 0x00000004848c7825 */ /* 0x000fc600078e02d0 */
[----:B------:R-:W-:Y:S01]  /*e7e0*/  STL [R1+0x6044], R148 ;  /* 0x0060449401007387 */ /* 0x000fe20000100800 */
[----:B------:R-:W-:-:S03]  /*e7f0*/  ISETP.GE.U32.AND P3, PT, R5, 0x7fffff87, PT ;  /* 0x7fffff870500780c */ /* 0x000fc60003f66070 */
[----:B------:R1:W-:Y:S04]  /*e800*/  LDGSTS.E [R7+0x1a800], [R16.64], !P4 ;  /* 0x1a80000010077fae */ /* 0x0003e8000e121844 */
[----:B------:R-:W-:Y:S01]  /*e810*/  STL [R1+0x6040], R149 ;  /* 0x0060409501007387 */ /* 0x000fe20000100800 */
[----:B------:R-:W-:-:S03]  /*e820*/  IMAD.WIDE R138, R132, 0x4, R210 ;  /* 0x00000004848a7825 */ /* 0x000fc600078e02d2 */
[----:B------:R2:W-:Y:S04]  /*e830*/  LDGSTS.E [R7+0x1a880], [R14.64], !P4 ;  /* 0x1a8800000e077fae */ /* 0x0005e8000e121844 */
[----:B------:R-:W-:Y:S04]  /*e840*/  STL [R1+0x604c], R146 ;  /* 0x00604c9201007387 */ /* 0x000fe80000100800 */
[----:B------:R3:W-:Y:S04]  /*e850*/  LDGSTS.E [R7+0x1a900], [R12.64], !P4 ;  /* 0x1a9000000c077fae */ /* 0x0007e8000e121844 */
[----:B------:R-:W-:Y:S01]  /*e860*/  STL [R1+0x6048], R147 ;  /* 0x0060489301007387 */ /* 0x000fe20000100800 */
[----:B------:R-:W-:-:S03]  /*e870*/  IMAD.WIDE R136, R132, 0x4, R212 ;  /* 0x0000000484887825 */ /* 0x000fc600078e02d4 */
[----:B------:R1:W-:Y:S04]  /*e880*/  LDGSTS.E [R7+0x1a980], [R10.64], !P4 ;  /* 0x1a9800000a077fae */ /* 0x0003e8000e121844 */
[----:B------:R-:W-:Y:S04]  /*e890*/  STL [R1+0x6054], R144 ;  /* 0x0060549001007387 */ /* 0x000fe80000100800 */
[----:B------:R1:W-:Y:S04]  /*e8a0*/  LDGSTS.E [R7+0x1aa00], [R8.64], !P4 ;  /* 0x1aa0000008077fae */ /* 0x0003e8000e121844 */
[----:B------:R-:W-:Y:S01]  /*e8b0*/  STL [R1+0x6050], R145 ;  /* 0x0060509101007387 */ /* 0x000fe20000100800 */
[----:B------:R-:W-:-:S03]  /*e8c0*/  IMAD R100, R252, 0x3d, RZ ;  /* 0x0000003dfc647824 */ /* 0x000fc600078e02ff */
[----:B------:R4:W-:Y:S01]  /*e8d0*/  LDGSTS.E [R7+0x1aa80], [R184.64], !P4 ;  /* 0x1aa80000b8077fae */ /* 0x0009e2000e121844 */
[----:B------:R-:W-:-:S03]  /*e8e0*/  IMAD.WIDE R134, R132, 0x4, R214 ;  /* 0x0000000484867825 */ /* 0x000fc600078e02d6 */
        /* <DEDUP_REMOVED lines=15> */
[----:B------:R-:W-:Y:S01]  /*e9e0*/  STL [R1+0x6074], R136 ;  /* 0x0060748801007387 */ /* 0x000fe20000100800 */
[----:B------:R-:W-:-:S03]  /*e9f0*/  IADD3 R6, R248, -0x3e, RZ ;  /* 0xffffffc2f8067810 */ /* 0x000fc60007ffe0ff */
        /* <DEDUP_REMOVED lines=48> */
[----:B------:R-:W-:-:S03]  /*ed00*/  IADD3 R0, R248, -0x13, RZ ;  /* 0xffffffedf8007810 */ /* 0x000fc60007ffe0ff */
[----:B------:R4:W-:Y:S01]  /*ed10*/  LDGSTS.E [R7+0x1cf80], [R132.64], !P3 ;  /* 0x1cf8000084077fae */ /* 0x0009e2000d921844 */
[----:B------:R-:W-:-:S03]  /*ed20*/  IMAD.WIDE R108, R100, 0x4, R208 ;  /* 0x00000004646c7825 */ /* 0x000fc600078e02d0 */
        /* <DEDUP_REMOVED lines=9> */
[----:B------:R-:W-:-:S03]  /*edc0*/  ISETP.GE.U32.AND P4, PT, R0, 0x7fffffae, PT ;  /* 0x7fffffae0000780c */ /* 0x000fc60003f86070 */
[----:B------:R4:W-:Y:S01]  /*edd0*/  LDGSTS.E [R7+0x1e980], [R124.64], !P1 ;  /* 0x1e9800007c077fae */ /* 0x0009e2000c921844 */
[----:B------:R-:W-:-:S03]  /*ede0*/  IMAD.WIDE R104, R100, 0x4, R212 ;  /* 0x0000000464687825 */ /* 0x000fc600078e02d4 */
[----:B------:R-:W-:Y:S01]  /*edf0*/  STL [R1+0x60d4], R112 ;  /* 0x0060d47001007387 */ /* 0x000fe20000100800 */
[----:B------:R-:W-:-:S03]  /*ee00*/  IADD3 R0, R248, -0x17, RZ ;  /* 0xffffffe9f8007810 */ /* 0x000fc60007ffe0ff */
[----:B------:R4:W-:Y:S04]  /*ee10*/  LDGSTS.E [R7+0x1ea00], [R122.64], !P1 ;  /* 0x1ea000007a077fae */ /* 0x0009e8000c921844 */
[----:B------:R-:W-:Y:S01]  /*ee20*/  STL [R1+0x60d0], R113 ;  /* 0x0060d07101007387 */ /* 0x000fe20000100800 */
[----:B------:R-:W-:-:S03]  /*ee30*/  ISETP.GE.U32.AND P0, PT, R5, 0x7fffffbe, PT ;  /* 0x7fffffbe0500780c */ /* 0x000fc60003f06070 */
[----:B------:R4:W-:Y:S01]  /*ee40*/  LDGSTS.E [R7+0x1ea80], [R120.64], !P1 ;  /* 0x1ea8000078077fae */ /* 0x0009e2000c921844 */
[----:B------:R-:W-:-:S03]  /*ee50*/  IMAD.WIDE R102, R100, 0x4, R214 ;  /* 0x0000000464667825 */ /* 0x000fc600078e02d6 */
        /* <DEDUP_REMOVED lines=9> */
[----:B------:R-:W-:-:S03]  /*eef0*/  IMAD.SHL.U32 R0, R252, 0x2, RZ ;  /* 0x00000002fc007824 */ /* 0x000fc600078e00ff */
[----:B------:R4:W-:Y:S01]  /*ef00*/  LDGSTS.E [R7+0x1ec80], [R112.64], !P1 ;  /* 0x1ec8000070077fae */ /* 0x0009e2000c921844 */
[----:B------:R-:W-:-:S03]  /*ef10*/  SHF.L.U32 R251, R99, 0x2, RZ ;  /* 0x0000000263fb7819 */ /* 0x000fc600000006ff */
[----:B------:R-:W-:Y:S04]  /*ef20*/  STL [R1+0x60ec], R106 ;  /* 0x0060ec6a01007387 */ /* 0x000fe80000100800 */
[----:B------:R4:W-:Y:S04]  /*ef30*/  LDGSTS.E [R7+0x1ed00], [R110.64], !P1 ;  /* 0x1ed000006e077fae */ /* 0x0009e8000c921844 */
[----:B------:R-:W-:Y:S04]  /*ef40*/  STL [R1+0x60e8], R107 ;  /* 0x0060e86b01007387 */ /* 0x000fe80000100800 */
[----:B------:R4:W-:Y:S04]  /*ef50*/  LDGSTS.E [R7+0x1ed80], [R108.64], !P1 ;  /* 0x1ed800006c077fae */ /* 0x0009e8000c921844 */
[----:B------:R-:W-:Y:S04]  /*ef60*/  STL [R1+0x60f4], R104 ;  /* 0x0060f46801007387 */ /* 0x000fe80000100800 */
[----:B------:R4:W-:Y:S04]  /*ef70*/  LDGSTS.E [R7+0x1ee00], [R106.64], !P1 ;  /* 0x1ee000006a077fae */ /* 0x0009e8000c921844 */
[----:B------:R-:W-:Y:S01]  /*ef80*/  STL [R1+0x60f0], R105 ;  /* 0x0060f06901007387 */ /* 0x000fe20000100800 */
[----:B------:R-:W-:-:S03]  /*ef90*/  IMAD.WIDE R36, R0, 0x4, R186 ;  /* 0x0000000400247825 */ /* 0x000fc600078e02ba */
[----:B------:R4:W-:Y:S04]  /*efa0*/  LDGSTS.E [R7+0x1ee80], [R104.64], !P1 ;  /* 0x1ee8000068077fae */ /* 0x0009e8000c921844 */
[----:B------:R-:W-:Y:S01]  /*efb0*/  STL [R1+0x60fc], R102 ;  /* 0x0060fc6601007387 */ /* 0x000fe20000100800 */
[----:B------:R-:W-:-:S03]  /*efc0*/  IMAD.WIDE R34, R0, 0x4, R188 ;  /* 0x0000000400227825 */ /* 0x000fc600078e02bc */
[----:B------:R4:W-:Y:S04]  /*efd0*/  LDGSTS.E [R7+0x1ef00], [R102.64], !P1 ;  /* 0x1ef0000066077fae */ /* 0x0009e8000c921844 */
[----:B------:R-:W-:Y:S01]  /*efe0*/  STL [R1+0x60f8], R103 ;  /* 0x0060f86701007387 */ /* 0x000fe20000100800 */
[----:B------:R-:W-:-:S03]  /*eff0*/  IADD3 R4, R248, -0xf, RZ ;  /* 0xfffffff1f8047810 */ /* 0x000fc60007ffe0ff */
[----:B------:R1:W-:Y:S01]  /*f000*/  LDGSTS.E [R7+0x1ef80], [R100.64], !P1 ;  /* 0x1ef8000064077fae */ /* 0x0003e2000c921844 */
[----:B------:R-:W-:-:S03]  /*f010*/  IMAD.WIDE R32, R0, 0x4, R190 ;  /* 0x0000000400207825 */ /* 0x000fc600078e02be */
[----:B------:R1:W-:Y:S01]  /*f020*/  STL [R1+0x6104], R100 ;  /* 0x0061046401007387 */ /* 0x0003e20000100800 */
[----:B------:R-:W-:Y:S01]  /*f030*/  IMAD.WIDE R30, R0, 0x4, R192 ;  /* 0x00000004001e7825 */ /* 0x000fe200078e02c0 */
[----:B------:R-:W-:-:S03]  /*f040*/  IADD3 R5, R248, -0x7, RZ ;  /* 0xfffffff9f8057810 */ /* 0x000fc60007ffe0ff */
[----:B------:R-:W-:Y:S01]  /*f050*/  IMAD.WIDE R28, R0, 0x4, R194 ;  /* 0x00000004001c7825 */ /* 0x000fe200078e02c2 */
[----:B-1----:R-:W-:-:S03]  /*f060*/  LOP3.LUT R100, R251, 0x40, RZ, 0x3c, !PT ;  /* 0x00000040fb647812 */ /* 0x002fc600078e3cff */
[----:B------:R-:W-:Y:S01]  /*f070*/  IMAD.WIDE R26, R0, 0x4, R196 ;  /* 0x00000004001a7825 */ /* 0x000fe200078e02c4 */
[----:B------:R-:W-:Y:S01]  /*f080*/  ISETP.GE.U32.AND P6, PT, R4, 0x7fffffb2, PT ;  /* 0x7fffffb20400780c */ /* 0x000fe20003fc6070 */
[----:B------:R1:W-:Y:S02]  /*f090*/  LDGSTS.E [R100+0x1000], [R36.64], !P0 ;  /* 0x0100000024647fae */ /* 0x0003e4000c121844 */
[----:B------:R-:W-:Y:S01]  /*f0a0*/  IMAD.WIDE R24, R0, 0x4, R198 ;  /* 0x0000000400187825 */ /* 0x000fe200078e02c6 */
[----:B------:R-:W-:Y:S01]  /*f0b0*/  IADD3 R4, R248, -0x1b, RZ ;  /* 0xffffffe5f8047810 */ /* 0x000fe20007ffe0ff */
[----:B------:R1:W-:Y:S02]  /*f0c0*/  LDGSTS.E [R100+0x1080], [R34.64], !P0 ;  /* 0x0108000022647fae */ /* 0x0003e4000c121844 */
[C---:B------:R-:W-:Y:S01]  /*f0d0*/  IMAD.WIDE R22, R0.reuse, 0x4, R200 ;  /* 0x0000000400167825 */ /* 0x040fe200078e02c8 */
[----:B------:R-:W-:Y:S01]  /*f0e0*/  ISETP.GE.U32.AND P5, PT, R5, 0x7fffffba, PT ;  /* 0x7fffffba0500780c */ /* 0x000fe20003fa6070 */
[----:B------:R1:W-:Y:S02]  /*f0f0*/  LDGSTS.E [R100+0x1100], [R32.64], !P0 ;  /* 0x0110000020647fae */ /* 0x0003e4000c121844 */
[----:B------:R-:W-:-:S02]  /*f100*/  IMAD.WIDE R20, R0, 0x4, R202 ;  /* 0x0000000400147825 */ /* 0x000fc400078e02ca */
[----:B------:R1:W-:Y:S02]  /*f110*/  LDGSTS.E [R100+0x1180], [R30.64], !P0 ;  /* 0x011800001e647fae */ /* 0x0003e4000c121844 */
[----:B------:R-:W-:Y:S01]  /*f120*/  IMAD.WIDE R18, R0, 0x4, R204 ;  /* 0x0000000400127825 */ /* 0x000fe200078e02cc */
[----:B------:R-:W-:Y:S01]  /*f130*/  ISETP.GE.U32.AND P1, PT, R4, 0x7fffffa6, PT ;  /* 0x7fffffa60400780c */ /* 0x000fe20003f26070 */
[----:B------:R1:W-:Y:S02]  /*f140*/  LDGSTS.E [R100+0x1200], [R28.64], !P0 ;  /* 0x012000001c647fae */ /* 0x0003e4000c121844 */
[C---:B------:R-:W-:Y:S02]  /*f150*/  IMAD.WIDE R16, R0.reuse, 0x4, R206 ;  /* 0x0000000400107825 */ /* 0x040fe400078e02ce */
[----:B------:R1:W-:Y:S02]  /*f160*/  LDGSTS.E [R100+0x1280], [R26.64], !P0 ;  /* 0x012800001a647fae */ /* 0x0003e4000c121844 */
[----:B--2---:R-:W-:-:S02]  /*f170*/  IMAD.WIDE R14, R0, 0x4, R208 ;  /* 0x00000004000e7825 */ /* 0x004fc400078e02d0 */
[----:B------:R2:W-:Y:S02]  /*f180*/  LDGSTS.E [R100+0x1300], [R24.64], !P0 ;  /* 0x0130000018647fae */ /* 0x0005e4000c121844 */
[----:B------:R-:W-:Y:S02]  /*f190*/  IMAD R4, R252, 0x6, RZ ;  /* 0x00000006fc047824 */ /* 0x000fe400078e02ff */
[C---:B---3--:R-:W-:Y:S01]  /*f1a0*/  IMAD.WIDE R12, R0.reuse, 0x4, R210 ;  /* 0x00000004000c7825 */ /* 0x048fe200078e02d2 */
[----:B------:R3:W-:Y:S03]  /*f1b0*/  LDGSTS.E [R100+0x1380], [R22.64], !P0 ;  /* 0x0138000016647fae */ /* 0x0007e6000c121844 */
[C---:B------:R-:W-:Y:S01]  /*f1c0*/  IMAD.WIDE R10, R0.reuse, 0x4, R212 ;  /* 0x00000004000a7825 */ /* 0x040fe200078e02d4 */
[----:B------:R1:W-:Y:S03]  /*f1d0*/  LDGSTS.E [R100+0x1400], [R20.64], !P0 ;  /* 0x0140000014647fae */ /* 0x0003e6000c121844 */
[C---:B------:R-:W-:Y:S01]  /*f1e0*/  IMAD.WIDE R8, R0.reuse, 0x4, R214 ;  /* 0x0000000400087825 */ /* 0x040fe200078e02d6 */
[----:B------:R-:W-:Y:S03]  /*f1f0*/  STL [R1+0x6100], R101 ;  /* 0x0061006501007387 */ /* 0x000fe60000100800 */
[----:B----4-:R-:W-:Y:S01]  /*f200*/  IMAD.WIDE R6, R0, 0x4, R216 ;  /* 0x0000000400067825 */ /* 0x010fe200078e02d8 */
[----:B------:R4:W-:Y:S04]  /*f210*/  LDGSTS.E [R100+0x1480], [R18.64], !P0 ;  /* 0x0148000012647fae */ /* 0x0009e8000c121844 */
[----:B------:R1:W-:Y:S04]  /*f220*/  STL.64 [R1+0x1410], R36 ;  /* 0x0014102401007387 */ /* 0x0003e80000100a00 */
[----:B------:R2:W-:Y:S04]  /*f230*/  LDGSTS.E [R100+0x1500], [R16.64], !P0 ;  /* 0x0150000010647fae */ /* 0x0005e8000c121844 */
[----:B------:R2:W-:Y:S04]  /*f240*/  STL.64 [R1+0x1408], R34 ;  /* 0x0014082201007387 */ /* 0x0005e80000100a00 */
[----:B------:R3:W-:Y:S01]  /*f250*/  LDGSTS.E [R100+0x1580], [R14.64], !P0 ;  /* 0x015800000e647fae */ /* 0x0007e2000c121844 */
[----:B-1----:R-:W-:-:S03]  /*f260*/  IMAD.WIDE R36, R4, 0x4, R186 ;  /* 0x0000000404247825 */ /* 0x002fc600078e02ba */
[----:B------:R1:W-:Y:S01]  /*f270*/  STL.64 [R1+0x1400], R32 ;  /* 0x0014002001007387 */ /* 0x0003e20000100a00 */
[----:B------:R-:W-:-:S03]  /*f280*/  IADD3 R5, R248, -0xb, RZ ;  /* 0xfffffff5f8057810 */ /* 0x000fc60007ffe0ff */
        /* <DEDUP_REMOVED lines=12> */
[----:B------:R-:W-:Y:S01]  /*f350*/  ISETP.GE.U32.AND P2, PT, R5, 0x7fffffb6, PT ;  /* 0x7fffffb60500780c */ /* 0x000fe20003f46070 */
[C---:B--2---:R-:W-:Y:S02]  /*f360*/  IMAD.WIDE R26, R4.reuse, 0x4, R196 ;  /* 0x00000004041a7825 */ /* 0x044fe400078e02c4 */
        /* <DEDUP_REMOVED lines=12> */
[C---:B----4-:R-:W-:Y:S01]  /*f430*/  IMAD.WIDE R18, R4.reuse, 0x4, R204 ;  /* 0x0000000404127825 */ /* 0x050fe200078e02cc */
        /* <DEDUP_REMOVED lines=33> */
[----:B----4-:R-:W-:-:S03]  /*f650*/  IMAD.WIDE R28, R0, 0x4, R194 ;  /* 0x00000004001c7825 */ /* 0x010fc600078e02c2 */
[----:B------:R4:W-:Y:S01]  /*f660*/  STL.64 [R1+0x1238], R24 ;  /* 0x0012381801007387 */ /* 0x0009e20000100a00 */
[----:B--2---:R-:W-:-:S03]  /*f670*/  IMAD.WIDE R26, R0, 0x4, R196 ;  /* 0x00000004001a7825 */ /* 0x004fc600078e02c4 */
        /* <DEDUP_REMOVED lines=61> */
[C---:B---3--:R-:W-:Y:S01]  /*fa50*/  IMAD.WIDE R18, R4.reuse, 0x4, R204 ;  /* 0x0000000404127825 */ /* 0x048fe200078e02cc */
        /* <DEDUP_REMOVED lines=33> */
[----:B---3--:R-:W-:-:S03]  /*fc70*/  IMAD.WIDE R28, R0, 0x4, R194 ;  /* 0x00000004001c7825 */ /* 0x008fc600078e02c2 */
        /* <DEDUP_REMOVED lines=100> */
[----:B------:R-:W-:Y:S01]  /*102c0*/  ISETP.GE.U32.AND P0, PT, R5, 0x7fffffa2, PT ;  /* 0x7fffffa20500780c */ /* 0x000fe20003f06070 */
[C---:B----4-:R-:W-:Y:S02]  /*102d0*/  IMAD.WIDE R26, R0.reuse, 0x4, R196 ;  /* 0x00000004001a7825 */ /* 0x050fe400078e02c4 */
        /* <DEDUP_REMOVED lines=33> */
[----:B----4-:R-:W-:-:S03]  /*104f0*/  IMAD.WIDE R36, R4, 0x4, R186 ;  /* 0x0000000404247825 */ /* 0x010fc600078e02ba */
[----:B------:R4:W-:Y:S01]  /*10500*/  LDGSTS.E [R100+0xd580], [R14.64], !P1 ;  /* 0x0d5800000e647fae */ /* 0x0009e2000c921844 */
[----:B------:R-:W-:-:S03]  /*10510*/  IADD3 R5, R248, -0x23, RZ ;  /* 0xffffffddf8057810 */ /* 0x000fc60007ffe0ff */
        /* <DEDUP_REMOVED lines=13> */
[----:B------:R-:W-:Y:S01]  /*105f0*/  ISETP.GE.U32.AND P5, PT, R5, 0x7fffff9e, PT ;  /* 0x7fffff9e0500780c */ /* 0x000fe20003fa6070 */
[C---:B---3--:R-:W-:Y:S02]  /*10600*/  IMAD.WIDE R26, R4.reuse, 0x4, R196 ;  /* 0x00000004041a7825 */ /* 0x048fe400078e02c4 */
        /* <DEDUP_REMOVED lines=33> */
[----:B---3--:R-:W-:-:S03]  /*10820*/  IMAD.WIDE R36, R0, 0x4, R186 ;  /* 0x0000000400247825 */ /* 0x008fc600078e02ba */
        /* <DEDUP_REMOVED lines=19> */
[----:B----4-:R-:W-:-:S03]  /*10960*/  IMAD.WIDE R24, R0, 0x4, R198 ;  /* 0x0000000400187825 */ /* 0x010fc600078e02c6 */
        /* <DEDUP_REMOVED lines=229> */
[----:B------:R-:W-:-:S03]  /*117c0*/  IMAD.WIDE R96, R68, 0x4, R188 ;  /* 0x0000000444607825 */ /* 0x000fc600078e02bc */
[----:B------:R3:W-:Y:S01]  /*117d0*/  LDGSTS.E [R100+0x19480], [R18.64], !P3 ;  /* 0x1948000012647fae */ /* 0x0007e2000d921844 */
[----:B-1----:R-:W-:-:S03]  /*117e0*/  IMAD.WIDE R8, R0, 0x4, R214 ;  /* 0x0000000400087825 */ /* 0x002fc600078e02d6 */
[----:B------:R1:W-:Y:S01]  /*117f0*/  LDGSTS.E [R100+0x19500], [R16.64], !P3 ;  /* 0x1950000010647fae */ /* 0x0003e2000d921844 */
[----:B------:R-:W-:-:S03]  /*11800*/  IMAD.WIDE R94, R68, 0x4, R190 ;  /* 0x00000004445e7825 */ /* 0x000fc600078e02be */
[----:B------:R1:W-:Y:S01]  /*11810*/  LDGSTS.E [R100+0x19580], [R14.64], !P3 ;  /* 0x195800000e647fae */ /* 0x0003e2000d921844 */
[----:B--2---:R-:W-:-:S03]  /*11820*/  IMAD.WIDE R6, R0, 0x4, R216 ;  /* 0x0000000400067825 */ /* 0x004fc600078e02d8 */
[----:B------:R2:W-:Y:S01]  /*11830*/  LDGSTS.E [R100+0x19600], [R12.64], !P3 ;  /* 0x196000000c647fae */ /* 0x0005e2000d921844 */
[----:B------:R-:W-:Y:S01]  /*11840*/  IMAD.WIDE R92, R68, 0x4, R192 ;  /* 0x00000004445c7825 */ /* 0x000fe200078e02c0 */
[----:B------:R-:W-:Y:S02]  /*11850*/  IADD3 R5, R248, -0x3b, RZ ;  /* 0xffffffc5f8057810 */ /* 0x000fe40007ffe0ff */
[----:B------:R1:W-:Y:S01]  /*11860*/  LDGSTS.E [R100+0x19680], [R10.64], !P3 ;  /* 0x196800000a647fae */ /* 0x0003e2000d921844 */
[----:B------:R-:W-:-:S03]  /*11870*/  IMAD.WIDE R90, R68, 0x4, R194 ;  /* 0x00000004445a7825 */ /* 0x000fc600078e02c2 */
[----:B------:R1:W-:Y:S01]  /*11880*/  LDGSTS.E [R100+0x19700], [R8.64], !P3 ;  /* 0x1970000008647fae */ /* 0x0003e2000d921844 */
[----:B------:R-:W-:Y:S01]  /*11890*/  IMAD.MOV.U32 R231, RZ, RZ, R86 ;  /* 0x000000ffffe77224 */ /* 0x000fe200078e0056 */
[----:B------:R-:W-:Y:S01]  /*118a0*/  MOV R247, R84 ;  /* 0x0000005400f77202 */ /* 0x000fe20000000f00 */
[C---:B------:R-:W-:Y:S01]  /*118b0*/  IMAD.WIDE R88, R68.reuse, 0x4, R196 ;  /* 0x0000000444587825 */ /* 0x040fe200078e02c4 */
[----:B------:R1:W-:Y:S01]  /*118c0*/  LDGSTS.E [R100+0x19780], [R6.64], !P3 ;  /* 0x1978000006647fae */ /* 0x0003e2000d921844 */
[----:B------:R-:W-:Y:S02]  /*118d0*/  ISETP.GE.U32.AND P0, PT, R5, 0x7fffff86, PT ;  /* 0x7fffff860500780c */ /* 0x000fe40003f06070 */
[----:B------:R-:W-:Y:S01]  /*118e0*/  IMAD.WIDE R86, R68, 0x4, R198 ;  /* 0x0000000444567825 */ /* 0x000fe200078e02c6 */
[----:B------:R1:W-:Y:S01]  /*118f0*/  LDGSTS.E [R100+0x1b000], [R98.64], !P1 ;  /* 0x1b00000062647fae */ /* 0x0003e2000c921844 */
[----:B------:R-:W-:Y:S02]  /*11900*/  MOV R244, R81 ;  /* 0x0000005100f47202 */ /* 0x000fe40000000f00 */
[----:B------:R-:W-:Y:S01]  /*11910*/  IMAD.MOV.U32 R245, RZ, RZ, R82 ;  /* 0x000000fffff57224 */ /* 0x000fe200078e0052 */
[----:B------:R1:W-:Y:S01]  /*11920*/  LDGSTS.E [R100+0x1b080], [R96.64], !P1 ;  /* 0x1b08000060647fae */ /* 0x0003e2000c921844 */
[----:B------:R-:W-:-:S02]  /*11930*/  IMAD.MOV.U32 R246, RZ, RZ, R83 ;  /* 0x000000fffff67224 */ /* 0x000fc400078e0053 */
[C---:B------:R-:W-:Y:S01]  /*11940*/  IMAD.WIDE R84, R68.reuse, 0x4, R200 ;  /* 0x0000000444547825 */ /* 0x040fe200078e02c8 */
[----:B------:R1:W-:Y:S01]  /*11950*/  LDGSTS.E [R100+0x1b100], [R94.64], !P1 ;  /* 0x1b1000005e647fae */ /* 0x0003e2000c921844 */
[----:B------:R-:W-:Y:S02]  /*11960*/  MOV R241, R78 ;  /* 0x0000004e00f17202 */ /* 0x000fe40000000f00 */
[----:B------:R-:W-:Y:S01]  /*11970*/  IMAD.MOV.U32 R243, RZ, RZ, R80 ;  /* 0x000000fffff37224 */ /* 0x000fe200078e0050 */
[----:B------:R1:W-:Y:S01]  /*11980*/  LDGSTS.E [R100+0x1b180], [R92.64], !P1 ;  /* 0x1b1800005c647fae */ /* 0x0003e2000c921844 */
[----:B------:R-:W-:Y:S01]  /*11990*/  IMAD.WIDE R82, R68, 0x4, R202 ;  /* 0x0000000444527825 */ /* 0x000fe200078e02ca */
[----:B------:R-:W-:Y:S02]  /*119a0*/  MOV R238, R75 ;  /* 0x0000004b00ee7202 */ /* 0x000fe40000000f00 */
[----:B------:R1:W-:Y:S01]  /*119b0*/  LDGSTS.E [R100+0x1b200], [R90.64], !P1 ;  /* 0x1b2000005a647fae */ /* 0x0003e2000c921844 */
[----:B------:R-:W-:-:S02]  /*119c0*/  IMAD.MOV.U32 R242, RZ, RZ, R79 ;  /* 0x000000fffff27224 */ /* 0x000fc400078e004f */
[C---:B------:R-:W-:Y:S01]  /*119d0*/  IMAD.WIDE R80, R68.reuse, 0x4, R204 ;  /* 0x0000000444507825 */ /* 0x040fe200078e02cc */
[----:B------:R1:W-:Y:S01]  /*119e0*/  LDGSTS.E [R100+0x1b280], [R88.64], !P1 ;  /* 0x1b28000058647fae */ /* 0x0003e2000c921844 */
[----:B------:R-:W-:Y:S02]  /*119f0*/  MOV R235, R72 ;  /* 0x0000004800eb7202 */ /* 0x000fe40000000f00 */
[----:B------:R-:W-:Y:S01]  /*11a00*/  IMAD.MOV.U32 R239, RZ, RZ, R76 ;  /* 0x000000ffffef7224 */ /* 0x000fe200078e004c */
[----:B------:R1:W-:Y:S01]  /*11a10*/  STL.64 [R1+0x1a0], R36 ;  /* 0x0001a02401007387 */ /* 0x0003e20000100a00 */
[----:B------:R-:W-:Y:S02]  /*11a20*/  IMAD.MOV.U32 R240, RZ, RZ, R77 ;  /* 0x000000fffff07224 */ /* 0x000fe400078e004d */
[C---:B------:R-:W-:Y:S01]  /*11a30*/  IMAD.WIDE R78, R68.reuse, 0x4, R206 ;  /* 0x00000004444e7825 */ /* 0x040fe200078e02ce */
[----:B------:R2:W-:Y:S03]  /*11a40*/  LDGSTS.E [R100+0x1b300], [R86.64], !P1 ;  /* 0x1b30000056647fae */ /* 0x0005e6000c921844 */
[----:B------:R-:W-:Y:S01]  /*11a50*/  IMAD.MOV.U32 R237, RZ, RZ, R74 ;  /* 0x000000ffffed7224 */ /* 0x000fe200078e004a */
[----:B------:R2:W-:Y:S01]  /*11a60*/  LDGSTS.E [R100+0x1b380], [R84.64], !P1 ;  /* 0x1b38000054647fae */ /* 0x0005e2000c921844 */
[----:B------:R-:W-:Y:S01]  /*11a70*/  IMAD.WIDE R76, R68, 0x4, R208 ;  /* 0x00000004444c7825 */ /* 0x000fe200078e02d0 */
[----:B------:R-:W-:-:S02]  /*11a80*/  MOV R232, R69 ;  /* 0x0000004500e87202 */ /* 0x000fc40000000f00 */
[----:B------:R2:W-:Y:S01]  /*11a90*/  LDGSTS.E [R100+0x1b400], [R82.64], !P1 ;  /* 0x1b40000052647fae */ /* 0x0005e2000c921844 */
[----:B------:R-:W-:Y:S02]  /*11aa0*/  IMAD.MOV.U32 R236, RZ, RZ, R73 ;  /* 0x000000ffffec7224 */ /* 0x000fe400078e0049 */
[----:B-1----:R-:W-:Y:S01]  /*11ab0*/  IMAD R36, R252, 0x3a, RZ ;  /* 0x0000003afc247824 */ /* 0x002fe200078e02ff */
[----:B------:R1:W-:Y:S01]  /*11ac0*/  LDGSTS.E [R100+0x1b480], [R80.64], !P1 ;  /* 0x1b48000050647fae */ /* 0x0003e2000c921844 */
[C---:B------:R-:W-:Y:S01]  /*11ad0*/  IMAD.WIDE R74, R68.reuse, 0x4, R210 ;  /* 0x00000004444a7825 */ /* 0x040fe200078e02d2 */
[----:B------:R-:W-:Y:S02]  /*11ae0*/  MOV R229, R66 ;  /* 0x0000004200e57202 */ /* 0x000fe40000000f00 */
[----:B------:R1:W-:Y:S01]  /*11af0*/  LDGSTS.E [R100+0x1b500], [R78.64], !P1 ;  /* 0x1b5000004e647fae */ /* 0x0003e2000c921844 */
[----:B------:R-:W-:Y:S02]  /*11b00*/  IMAD.MOV.U32 R233, RZ, RZ, R70 ;  /* 0x000000ffffe97224 */ /* 0x000fe400078e0046 */
[----:B------:R-:W-:Y:S01]  /*11b10*/  IMAD.MOV.U32 R234, RZ, RZ, R71 ;  /* 0x000000ffffea7224 */ /* 0x000fe200078e0047 */
[----:B------:R1:W-:Y:S01]  /*11b20*/  LDGSTS.E [R100+0x1b580], [R76.64], !P1 ;  /* 0x1b5800004c647fae */ /* 0x0003e2000c921844 */
[----:B------:R-:W-:Y:S01]  /*11b30*/  IMAD.WIDE R72, R68, 0x4, R212 ;  /* 0x0000000444487825 */ /* 0x000fe200078e02d4 */
[----:B------:R-:W-:-:S02]  /*11b40*/  MOV R226, R63 ;  /* 0x0000003f00e27202 */ /* 0x000fc40000000f00 */
[----:B------:R1:W-:Y:S01]  /*11b50*/  LDGSTS.E [R100+0x1b600], [R74.64], !P1 ;  /* 0x1b6000004a647fae */ /* 0x0003e2000c921844 */
[C---:B------:R-:W-:Y:S01]  /*11b60*/  IMAD.WIDE R70, R68.reuse, 0x4, R214 ;  /* 0x0000000444467825 */ /* 0x040fe200078e02d6 */
[----:B------:R-:W-:Y:S02]  /*11b70*/  MOV R223, R60 ;  /* 0x0000003c00df7202 */ /* 0x000fe40000000f00 */
[----:B------:R1:W-:Y:S01]  /*11b80*/  LDGSTS.E [R100+0x1b680], [R72.64], !P1 ;  /* 0x1b68000048647fae */ /* 0x0003e2000c921844 */
[----:B------:R-:W-:Y:S02]  /*11b90*/  IMAD.MOV.U32 R230, RZ, RZ, R67 ;  /* 0x000000ffffe67224 */ /* 0x000fe400078e0043 */
[----:B------:R-:W-:Y:S01]  /*11ba0*/  IMAD.WIDE R68, R68, 0x4, R216 ;  /* 0x0000000444447825 */ /* 0x000fe200078e02d8 */
[----:B------:R1:W-:Y:S03]  /*11bb0*/  LDGSTS.E [R100+0x1b700], [R70.64], !P1 ;  /* 0x1b70000046647fae */ /* 0x0003e6000c921844 */
[----:B------:R-:W-:-:S02]  /*11bc0*/  IMAD.MOV.U32 R227, RZ, RZ, R64 ;  /* 0x000000ffffe37224 */ /* 0x000fc400078e0040 */
[----:B------:R-:W-:Y:S02]  /*11bd0*/  IMAD.MOV.U32 R228, RZ, RZ, R65 ;  /* 0x000000ffffe47224 */ /* 0x000fe400078e0041 */
[----:B------:R-:W-:Y:S02]  /*11be0*/  IMAD.MOV.U32 R225, RZ, RZ, R62 ;  /* 0x000000ffffe17224 */ /* 0x000fe400078e003e */
[----:B------:R-:W-:Y:S01]  /*11bf0*/  IMAD.MOV.U32 R224, RZ, RZ, R61 ;  /* 0x000000ffffe07224 */ /* 0x000fe200078e003d */
[----:B------:R-:W-:Y:S01]  /*11c00*/  IADD3 R5, R248, -0x3f, RZ ;  /* 0xffffffc1f8057810 */ /* 0x000fe20007ffe0ff */
[C---:B------:R-:W-:Y:S01]  /*11c10*/  IMAD.WIDE R66, R36.reuse, 0x4, R186 ;  /* 0x0000000424427825 */ /* 0x040fe200078e02ba */
[----:B------:R-:W-:Y:S01]  /*11c20*/  MOV R220, R57 ;  /* 0x0000003900dc7202 */ /* 0x000fe20000000f00 */
[----:B------:R1:W-:Y:S02]  /*11c30*/  LDGSTS.E [R100+0x1b780], [R68.64], !P1 ;  /* 0x1b78000044647fae */ /* 0x0003e4000c921844 */
[----:B------:R-:W-:-:S02]  /*11c40*/  IMAD.WIDE R64, R36, 0x4, R188 ;  /* 0x0000000424407825 */ /* 0x000fc400078e02bc */
[----:B------:R1:W-:Y:S02]  /*11c50*/  LDGSTS.E [R100+0x1d000], [R66.64], !P0 ;  /* 0x1d00000042647fae */ /* 0x0003e4000c121844 */
[----:B------:R-:W-:-:S04]  /*11c60*/  IMAD.WIDE R62, R36, 0x4, R190 ;  /* 0x00000004243e7825 */ /* 0x000fc800078e02be */
[----:B------:R-:W-:Y:S01]  /*11c70*/  IMAD.MOV.U32 R221, RZ, RZ, R58 ;  /* 0x000000ffffdd7224 */ /* 0x000fe200078e003a */
[----:B------:R1:W-:Y:S01]  /*11c80*/  LDGSTS.E [R100+0x1d080], [R64.64], !P0 ;  /* 0x1d08000040647fae */ /* 0x0003e2000c121844 */
[----:B------:R-:W-:Y:S02]  /*11c90*/  IMAD.MOV.U32 R222, RZ, RZ, R59 ;  /* 0x000000ffffde7224 */ /* 0x000fe400078e003b */
[----:B------:R-:W-:Y:S01]  /*11ca0*/  IMAD.WIDE R60, R36, 0x4, R192 ;  /* 0x00000004243c7825 */ /* 0x000fe200078e02c0 */
[----:B------:R-:W-:Y:S01]  /*11cb0*/  IADD3 R4, R248, -0x10, RZ ;  /* 0xfffffff0f8047810 */ /* 0x000fe20007ffe0ff */
[----:B------:R1:W-:Y:S02]  /*11cc0*/  LDGSTS.E [R100+0x1d100], [R62.64], !P0 ;  /* 0x1d1000003e647fae */ /* 0x0003e4000c121844 */
[----:B------:R-:W-:Y:S02]  /*11cd0*/  IMAD.MOV.U32 R219, RZ, RZ, R56 ;  /* 0x000000ffffdb7224 */ /* 0x000fe400078e0038 */
[----:B------:R-:W-:Y:S01]  /*11ce0*/  IMAD.WIDE R58, R36, 0x4, R194 ;  /* 0x00000004243a7825 */ /* 0x000fe200078e02c2 */
[----:B------:R-:W-:Y:S01]  /*11cf0*/  ISETP.GE.U32.AND P5, PT, R5, 0x7fffff82, PT ;  /* 0x7fffff820500780c */ /* 0x000fe20003fa6070 */
[----:B------:R1:W-:Y:S02]  /*11d00*/  LDGSTS.E [R100+0x1d180], [R60.64], !P0 ;  /* 0x1d1800003c647fae */ /* 0x0003e4000c121844 */
[----:B------:R-:W-:-:S02]  /*11d10*/  IMAD.MOV.U32 R218, RZ, RZ, R55 ;  /* 0x000000ffffda7224 */ /* 0x000fc400078e0037 */
[C---:B------:R-:W-:Y:S01]  /*11d20*/  IMAD.WIDE R56, R36.reuse, 0x4, R196 ;  /* 0x0000000424387825 */ /* 0x040fe200078e02c4 */
[----:B------:R1:W-:Y:S03]  /*11d30*/  LDGSTS.E [R100+0x1d200], [R58.64], !P0 ;  /* 0x1d2000003a647fae */ /* 0x0003e6000c121844 */
[C---:B------:R-:W-:Y:S01]  /*11d40*/  IMAD.WIDE R54, R36.reuse, 0x4, R198 ;  /* 0x0000000424367825 */ /* 0x040fe200078e02c6 */
[----:B------:R1:W-:Y:S03]  /*11d50*/  LDGSTS.E [R100+0x1d280], [R56.64], !P0 ;  /* 0x1d28000038647fae */ /* 0x0003e6000c121844 */
[----:B------:R-:W-:Y:S01]  /*11d60*/  IMAD.WIDE R52, R36, 0x4, R200 ;  /* 0x0000000424347825 */ /* 0x000fe200078e02c8 */
[----:B------:R-:W-:Y:S01]  /*11d70*/  ISETP.GE.U32.AND P3, PT, R4, 0x7fffffb1, PT ;  /* 0x7fffffb10400780c */ /* 0x000fe20003f66070 */
[----:B------:R1:W-:Y:S02]  /*11d80*/  LDGSTS.E [R100+0x1d300], [R54.64], !P0 ;  /* 0x1d30000036647fae */ /* 0x0003e4000c121844 */
[----:B------:R-:W-:-:S02]  /*11d90*/  IMAD.WIDE R50, R36, 0x4, R202 ;  /* 0x0000000424327825 */ /* 0x000fc400078e02ca */
[----:B------:R1:W-:Y:S02]  /*11da0*/  LDGSTS.E [R100+0x1d380], [R52.64], !P0 ;  /* 0x1d38000034647fae */ /* 0x0003e4000c121844 */
[C---:B------:R-:W-:Y:S02]  /*11db0*/  IMAD.WIDE R48, R36.reuse, 0x4, R204 ;  /* 0x0000000424307825 */ /* 0x040fe400078e02cc */
[----:B------:R1:W-:Y:S02]  /*11dc0*/  LDGSTS.E [R100+0x1d400], [R50.64], !P0 ;  /* 0x1d40000032647fae */ /* 0x0003e4000c121844 */
[C---:B------:R-:W-:Y:S02]  /*11dd0*/  IMAD.WIDE R46, R36.reuse, 0x4, R206 ;  /* 0x00000004242e7825 */ /* 0x040fe400078e02ce */
[----:B------:R1:W-:Y:S02]  /*11de0*/  LDGSTS.E [R100+0x1d480], [R48.64], !P0 ;  /* 0x1d48000030647fae */ /* 0x0003e4000c121844 */
[----:B------:R-:W-:-:S04]  /*11df0*/  IMAD.WIDE R44, R36, 0x4, R208 ;  /* 0x00000004242c7825 */ /* 0x000fc800078e02d0 */
[----:B------:R-:W-:Y:S01]  /*11e00*/  IMAD.WIDE R42, R36, 0x4, R210 ;  /* 0x00000004242a7825 */ /* 0x000fe200078e02d2 */
[----:B------:R3:W-:Y:S03]  /*11e10*/  STL.64 [R1+0x198], R34 ;  /* 0x0001982201007387 */ /* 0x0007e60000100a00 */
[----:B------:R-:W-:Y:S01]  /*11e20*/  IMAD R4, R252, 0x3e, RZ ;  /* 0x0000003efc047824 */ /* 0x000fe200078e02ff */
[----:B------:R1:W-:Y:S01]  /*11e30*/  LDGSTS.E [R100+0x1d500], [R46.64], !P0 ;  /* 0x1d5000002e647fae */ /* 0x0003e2000c121844 */
[----:B------:R-:W-:Y:S01]  /*11e40*/  IMAD.WIDE R40, R36, 0x4, R212 ;  /* 0x0000000424287825 */ /* 0x000fe200078e02d4 */
[----:B------:R-:W-:-:S03]  /*11e50*/  IADD3 R5, R248, -0x4, RZ ;  /* 0xfffffffcf8057810 */ /* 0x000fc60007ffe0ff */
[C---:B------:R-:W-:Y:S01]  /*11e60*/  IMAD.WIDE R38, R36.reuse, 0x4, R214 ;  /* 0x0000000424267825 */ /* 0x040fe200078e02d6 */
[----:B------:R1:W-:Y:S03]  /*11e70*/  STL.64 [R1+0x190], R32 ;  /* 0x0001902001007387 */ /* 0x0003e60000100a00 */
[----:B------:R-:W-:Y:S01]  /*11e80*/  IMAD.WIDE R36, R36, 0x4, R216 ;  /* 0x0000000424247825 */ /* 0x000fe200078e02d8 */
[----:B------:R2:W-:Y:S03]  /*11e90*/  LDGSTS.E [R100+0x1d580], [R44.64], !P0 ;  /* 0x1d5800002c647fae */ /* 0x0005e6000c121844 */
[----:B---3--:R-:W-:Y:S01]  /*11ea0*/  IMAD.WIDE R34, R4, 0x4, R186 ;  /* 0x0000000404227825 */ /* 0x008fe200078e02ba */
        /* <DEDUP_REMOVED lines=8> */
[----:B------:R3:W-:Y:S04]  /*11f30*/  STL.64 [R1+0x178], R26 ;  /* 0x0001781a01007387 */ /* 0x0007e80000100a00 */
[----:B------:R2:W-:Y:S01]  /*11f40*/  LDGSTS.E [R100+0x1d700], [R38.64], !P0 ;  /* 0x1d70000026647fae */ /* 0x0005e2000c121844 */
[----:B-1----:R-:W-:-:S03]  /*11f50*/  IMAD.WIDE R28, R4, 0x4, R192 ;  /* 0x00000004041c7825 */ /* 0x002fc600078e02c0 */
[----:B------:R4:W-:Y:S01]  /*11f60*/  STL.64 [R1+0x170], R24 ;  /* 0x0001701801007387 */ /* 0x0009e20000100a00 */
[----:B------:R-:W-:-:S03]  /*11f70*/  IADD3 R0, R248, -0x14, RZ ;  /* 0xffffffecf8007810 */ /* 0x000fc60007ffe0ff */
[----:B------:R1:W-:Y:S01]  /*11f80*/  LDGSTS.E [R100+0x1d780], [R36.64], !P0 ;  /* 0x1d78000024647fae */ /* 0x0003e2000c121844 */
[----:B---3--:R-:W-:-:S03]  /*11f90*/  IMAD.WIDE R26, R4, 0x4, R194 ;  /* 0x00000004041a7825 */ /* 0x008fc600078e02c2 */
[----:B------:R3:W-:Y:S01]  /*11fa0*/  STL.64 [R1+0x168], R22 ;  /* 0x0001681601007387 */ /* 0x0007e20000100a00 */
[----:B----4-:R-:W-:-:S03]  /*11fb0*/  IMAD.WIDE R24, R4, 0x4, R196 ;  /* 0x0000000404187825 */ /* 0x010fc600078e02c4 */
[----:B------:R1:W-:Y:S01]  /*11fc0*/  LDGSTS.E [R100+0x1f000], [R34.64], !P5 ;  /* 0x1f00000022647fae */ /* 0x0003e2000e921844 */
[----:B------:R-:W-:-:S03]  /*11fd0*/  ISETP.GE.U32.AND P6, PT, R5, 0x7fffffb9, PT ;  /* 0x7fffffb90500780c */ /* 0x000fc60003fc6070 */
[----:B------:R4:W-:Y:S01]  /*11fe0*/  STL.64 [R1+0x120], R20 ;  /* 0x0001201401007387 */ /* 0x0009e20000100a00 */
[----:B---3--:R-:W-:-:S03]  /*11ff0*/  IMAD.WIDE R22, R4, 0x4, R198 ;  /* 0x0000000404167825 */ /* 0x008fc600078e02c6 */
[----:B------:R1:W-:Y:S01]  /*12000*/  LDGSTS.E [R100+0x1f080], [R32.64], !P5 ;  /* 0x1f08000020647fae */ /* 0x0003e2000e921844 */
[----:B------:R-:W-:-:S03]  /*12010*/  IADD3 R5, R248, -0xc, RZ ;  /* 0xfffffff4f8057810 */ /* 0x000fc60007ffe0ff */
        /* <DEDUP_REMOVED lines=10> */
[----:B------:R1:W-:Y:S04]  /*120c0*/  LDGSTS.E [R100+0x1f200], [R26.64], !P5 ;  /* 0x1f2000001a647fae */ /* 0x0003e8000e921844 */
[----:B------:R2:W-:Y:S01]  /*120d0*/  STL.64 [R1+0x80], R12 ;  /* 0x0000800c01007387 */ /* 0x0005e20000100a00 */
[----:B---3--:R-:W-:-:S03]  /*120e0*/  IMAD.WIDE R14, R4, 0x4, R206 ;  /* 0x00000004040e7825 */ /* 0x008fc600078e02ce */
[----:B------:R1:W-:Y:S01]  /*120f0*/  LDGSTS.E [R100+0x1f280], [R24.64], !P5 ;  /* 0x1f28000018647fae */ /* 0x0003e2000e921844 */
[----:B------:R-:W-:-:S03]  /*12100*/  ISETP.GE.U32.AND P4, PT, R5, 0x7fffffb5, PT ;  /* 0x7fffffb50500780c */ /* 0x000fc60003f86070 */
[----:B------:R3:W-:Y:S01]  /*12110*/  STL.64 [R1+0x78], R10 ;  /* 0x0000780a01007387 */ /* 0x0007e20000100a00 */
[----:B--2---:R-:W-:-:S03]  /*12120*/  IMAD.WIDE R12, R4, 0x4, R208 ;  /* 0x00000004040c7825 */ /* 0x004fc600078e02d0 */
[----:B------:R1:W-:Y:S04]  /*12130*/  LDGSTS.E [R100+0x1f300], [R22.64], !P5 ;  /* 0x1f30000016647fae */ /* 0x0003e8000e921844 */
[----:B------:R2:W-:Y:S01]  /*12140*/  STL.64 [R1+0x70], R8 ;  /* 0x0000700801007387 */ /* 0x0005e20000100a00 */
[----:B---3--:R-:W-:-:S03]  /*12150*/  IMAD.WIDE R10, R4, 0x4, R210 ;  /* 0x00000004040a7825 */ /* 0x008fc600078e02d2 */
[----:B------:R1:W-:Y:S01]  /*12160*/  LDGSTS.E [R100+0x1f380], [R20.64], !P5 ;  /* 0x1f38000014647fae */ /* 0x0003e2000e921844 */
[----:B------:R-:W-:-:S03]  /*12170*/  ISETP.GE.U32.AND P0, PT, R0, 0x7fffffa9, PT ;  /* 0x7fffffa90000780c */ /* 0x000fc60003f06070 */
[----:B------:R3:W-:Y:S01]  /*12180*/  STL.64 [R1+0x68], R6 ;  /* 0x0000680601007387 */ /* 0x0007e20000100a00 */
[----:B--2---:R-:W-:-:S03]  /*12190*/  IMAD.WIDE R8, R4, 0x4, R212 ;  /* 0x0000000404087825 */ /* 0x004fc600078e02d4 */
[----:B------:R1:W-:Y:S01]  /*121a0*/  LDGSTS.E [R100+0x1f400], [R18.64], !P5 ;  /* 0x1f40000012647fae */ /* 0x0003e2000e921844 */
[----:B------:R-:W-:-:S03]  /*121b0*/  IADD3 R0, R248, -0x1c, RZ ;  /* 0xffffffe4f8007810 */ /* 0x000fc60007ffe0ff */
[----:B------:R1:W-:Y:S01]  /*121c0*/  LDGSTS.E [R100+0x1f480], [R16.64], !P5 ;  /* 0x1f48000010647fae */ /* 0x0003e2000e921844 */
[----:B---3--:R-:W-:-:S03]  /*121d0*/  IMAD.WIDE R6, R4, 0x4, R214 ;  /* 0x0000000404067825 */ /* 0x008fc600078e02d6 */
[----:B------:R1:W-:Y:S01]  /*121e0*/  LDGSTS.E [R100+0x1f500], [R14.64], !P5 ;  /* 0x1f5000000e647fae */ /* 0x0003e2000e921844 */
[----:B------:R-:W-:-:S03]  /*121f0*/  IMAD.WIDE R4, R4, 0x4, R216 ;  /* 0x0000000404047825 */ /* 0x000fc600078e02d8 */
[----:B------:R1:W-:Y:S04]  /*12200*/  LDGSTS.E [R100+0x1f580], [R12.64], !P5 ;  /* 0x1f5800000c647fae */ /* 0x0003e8000e921844 */
[----:B------:R1:W-:Y:S04]  /*12210*/  LDGSTS.E [R100+0x1f600], [R10.64], !P5 ;  /* 0x1f6000000a647fae */ /* 0x0003e8000e921844 */
[----:B------:R1:W-:Y:S04]  /*12220*/  LDGSTS.E [R100+0x1f680], [R8.64], !P5 ;  /* 0x1f68000008647fae */ /* 0x0003e8000e921844 */
[----:B------:R1:W-:Y:S04]  /*12230*/  LDGSTS.E [R100+0x1f700], [R6.64], !P5 ;  /* 0x1f70000006647fae */ /* 0x0003e8000e921844 */
[----:B------:R1:W-:Y:S01]  /*12240*/  LDGSTS.E [R100+0x1f780], [R4.64], !P5 ;  /* 0x1f78000004647fae */ /* 0x0003e2000e921844 */
[----:B------:R-:W-:Y:S01]  /*12250*/  ISETP.GE.U32.AND P5, PT, R0, 0x7fffffa5, PT ;  /* 0x7fffffa50000780c */ /* 0x000fe20003fa6070 */
[----:B------:R-:W-:-:S02]  /*12260*/  IMAD R0, R252, 0x3, RZ ;  /* 0x00000003fc007824 */ /* 0x000fc400078e02ff */
[----:B------:R-:W-:Y:S04]  /*12270*/  STL [R1+0x610c], R98 ;  /* 0x00610c6201007387 */ /* 0x000fe80000100800 */
[----:B------:R-:W-:Y:S01]  /*12280*/  STL [R1+0x6108], R99 ;  /* 0x0061086301007387 */ /* 0x000fe20000100800 */
[----:B------:R-:W-:-:S03]  /*12290*/  IMAD.WIDE R124, R0, 0x4, R186 ;  /* 0x00000004007c7825 */ /* 0x000fc600078e02ba */
        /* <DEDUP_REMOVED lines=10> */
[----:B------:R2:W-:Y:S01]  /*12340*/  STL.64 [R1+0x6128], R90 ;  /* 0x0061285a01007387 */ /* 0x0005e20000100a00 */
[----:B------:R-:W-:-:S03]  /*12350*/  IMAD.WIDE R112, R0, 0x4, R198 ;  /* 0x0000000400707825 */ /* 0x000fc600078e02c6 */
[----:B------:R3:W-:Y:S01]  /*12360*/  STL.64 [R1+0x1390], R124 ;  /* 0x0013907c01007387 */ /* 0x0007e20000100a00 */
[----:B------:R-:W-:-:S03]  /*12370*/  IMAD.WIDE R110, R0, 0x4, R200 ;  /* 0x00000004006e7825 */ /* 0x000fc600078e02c8 */
[----:B------:R4:W-:Y:S01]  /*12380*/  STL.64 [R1+0x1388], R122 ;  /* 0x0013887a01007387 */ /* 0x0009e20000100a00 */
[----:B--2---:R-:W-:-:S03]  /*12390*/  LOP3.LUT R91, R251, 0x60, RZ, 0x3c, !PT ;  /* 0x00000060fb5b7812 */ /* 0x004fc600078e3cff */
[----:B------:R2:W-:Y:S01]  /*123a0*/  STL.64 [R1+0x1380], R120 ;  /* 0x0013807801007387 */ /* 0x0005e20000100a00 */
[----:B------:R-:W-:-:S03]  /*123b0*/  IMAD.WIDE R108, R0, 0x4, R202 ;  /* 0x00000004006c7825 */ /* 0x000fc600078e02ca */
[----:B------:R1:W-:Y:S01]  /*123c0*/  STL.64 [R1+0x1378], R118 ;  /* 0x0013787601007387 */ /* 0x0003e20000100a00 */
[----:B------:R-:W-:-:S03]  /*123d0*/  IMAD.WIDE R106, R0, 0x4, R204 ;  /* 0x00000004006a7825 */ /* 0x000fc600078e02cc */
[----:B------:R1:W-:Y:S01]  /*123e0*/  STL.64 [R1+0x1370], R116 ;  /* 0x0013707401007387 */ /* 0x0003e20000100a00 */
[----:B------:R-:W-:-:S03]  /*123f0*/  IMAD.WIDE R104, R0, 0x4, R206 ;  /* 0x0000000400687825 */ /* 0x000fc600078e02ce */
[----:B------:R3:W-:Y:S01]  /*12400*/  LDGSTS.E [R91+0x1800], [R124.64], !P2 ;  /* 0x018000007c5b7fae */ /* 0x0007e2000d121844 */
[----:B------:R-:W-:-:S03]  /*12410*/  IMAD.WIDE R102, R0, 0x4, R208 ;  /* 0x0000000400667825 */ /* 0x000fc600078e02d0 */
[----:B------:R2:W-:Y:S01]  /*12420*/  STL.64 [R1+0x1368], R114 ;  /* 0x0013687201007387 */ /* 0x0005e20000100a00 */
[----:B------:R-:W-:-:S03]  /*12430*/  IMAD R93, R252, 0x7, RZ ;  /* 0x00000007fc5d7824 */ /* 0x000fc600078e02ff */
[----:B------:R4:W-:Y:S01]  /*12440*/  LDGSTS.E [R91+0x1880], [R122.64], !P2 ;  /* 0x018800007a5b7fae */ /* 0x0009e2000d121844 */
[----:B-1----:R-:W-:-:S03]  /*12450*/  IMAD.WIDE R100, R0, 0x4, R210 ;  /* 0x0000000400647825 */ /* 0x002fc600078e02d2 */
[----:B------:R1:W-:Y:S01]  /*12460*/  STL.64 [R1+0x1360], R112 ;  /* 0x0013607001007387 */ /* 0x0003e20000100a00 */
[----:B------:R-:W-:-:S03]  /*12470*/  IMAD.WIDE R98, R0, 0x4, R212 ;  /* 0x0000000400627825 */ /* 0x000fc600078e02d4 */
[----:B------:R2:W-:Y:S01]  /*12480*/  LDGSTS.E [R91+0x1900], [R120.64], !P2 ;  /* 0x01900000785b7fae */ /* 0x0005e2000d121844 */
[----:B------:R-:W-:-:S03]  /*12490*/  IMAD.WIDE R96, R0, 0x4, R214 ;  /* 0x0000000400607825 */ /* 0x000fc600078e02d6 */
[----:B------:R1:W-:Y:S01]  /*124a0*/  STL.64 [R1+0x1358], R110 ;  /* 0x0013586e01007387 */ /* 0x0003e20000100a00 */
[----:B------:R-:W-:-:S03]  /*124b0*/  IMAD.WIDE R94, R0, 0x4, R216 ;  /* 0x00000004005e7825 */ /* 0x000fc600078e02d8 */
[----:B------:R1:W-:Y:S01]  /*124c0*/  LDGSTS.E [R91+0x1980], [R118.64], !P2 ;  /* 0x01980000765b7fae */ /* 0x0003e2000d121844 */
[----:B---3--:R-:W-:-:S03]  /*124d0*/  IMAD.WIDE R124, R93, 0x4, R186 ;  /* 0x000000045d7c7825 */ /* 0x008fc600078e02ba */
        /* <DEDUP_REMOVED lines=35> */
[----:B------:R-:W-:-:S03]  /*12710*/  IMAD R0, R252, 0xb, RZ ;  /* 0x0000000bfc007824 */ /* 0x000fc600078e02ff */
[----:B------:R1:W-:Y:S01]  /*12720*/  STL.64 [R1+0x11c8], R116 ;  /* 0x0011c87401007387 */ /* 0x0003e20000100a00 */
[----:B------:R-:W-:-:S03]  /*12730*/  IMAD.WIDE R100, R93, 0x4, R210 ;  /* 0x000000045d647825 */ /* 0x000fc600078e02d2 */
        /* <DEDUP_REMOVED lines=230> */
[----:B------:R-:W-:-:S03]  /*135a0*/  IADD3 R90, R248, -0x20, RZ ;  /* 0xffffffe0f85a7810 */ /* 0x000fc60007ffe0ff */
[----:B------:R1:W-:Y:S01]  /*135b0*/  LDGSTS.E [R91+0xbe00], [R100.64], !P0 ;  /* 0x0be00000645b7fae */ /* 0x0003e2000c121844 */
[----:B------:R-:W-:-:S03]  /*135c0*/  IMAD.WIDE R108, R0, 0x4, R202 ;  /* 0x00000004006c7825 */ /* 0x000fc600078e02ca */
        /* <DEDUP_REMOVED lines=10> */
[----:B------:R-:W-:-:S03]  /*13670*/  ISETP.GE.U32.AND P2, PT, R90, 0x7fffffa1, PT ;  /* 0x7fffffa15a00780c */ /* 0x000fc60003f46070 */
[----:B------:R1:W-:Y:S01]  /*13680*/  STL.64 [R1+0x1808], R116 ;  /* 0x0018087401007387 */ /* 0x0003e20000100a00 */
[----:B------:R-:W-:-:S03]  /*13690*/  IMAD R93, R252, 0x1f, RZ ;  /* 0x0000001ffc5d7824 */ /* 0x000fc600078e02ff */
[----:B------:R1:W-:Y:S01]  /*136a0*/  LDGSTS.E [R91+0xd800], [R124.64], !P5 ;  /* 0x0d8000007c5b7fae */ /* 0x0003e2000e921844 */
[----:B------:R-:W-:-:S03]  /*136b0*/  IMAD.WIDE R100, R0, 0x4, R210 ;  /* 0x0000000400647825 */ /* 0x000fc600078e02d2 */
[----:B------:R1:W-:Y:S01]  /*136c0*/  STL.64 [R1+0x1800], R114 ;  /* 0x0018007201007387 */ /* 0x0003e20000100a00 */
[----:B---3--:R-:W-:-:S03]  /*136d0*/  IMAD.WIDE R98, R0, 0x4, R212 ;  /* 0x0000000400627825 */ /* 0x008fc600078e02d4 */
        /* <DEDUP_REMOVED lines=50> */
[----:B--2---:R-:W-:-:S03]  /*13a00*/  IMAD.WIDE R98, R93, 0x4, R212 ;  /* 0x000000045d627825 */ /* 0x004fc600078e02d4 */
        /* <DEDUP_REMOVED lines=271> */
[----:B------:R-:W-:-:S03]  /*14b00*/  IADD3 R90, R248, -0x3c, RZ ;  /* 0xffffffc4f85a7810 */ /* 0x000fc60007ffe0ff */
        /* <DEDUP_REMOVED lines=12> */
[----:B------:R-:W-:-:S03]  /*14bd0*/  ISETP.GE.U32.AND P2, PT, R90, 0x7fffff85, PT ;  /* 0x7fffff855a00780c */ /* 0x000fc60003f46070 */
[----:B------:R2:W-:Y:S01]  /*14be0*/  STL.64 [R1+0x2290], R94 ;  /* 0x0022905e01007387 */ /* 0x0005e20000100a00 */
[----:B-1----:R-:W-:-:S03]  /*14bf0*/  IMAD.WIDE R110, R93, 0x4, R200 ;  /* 0x000000045d6e7825 */ /* 0x002fc600078e02c8 */
        /* <DEDUP_REMOVED lines=20> */
[----:B------:R-:W-:-:S03]  /*14d40*/  IADD3 R90, R248, -0x45, RZ ;  /* 0xffffffbbf85a7810 */ /* 0x000fc60007ffe0ff */
[----:B------:R3:W-:Y:S01]  /*14d50*/  LDGSTS.E [R91+0x1b880], [R122.64], !P5 ;  /* 0x1b8800007a5b7fae */ /* 0x0007e2000e921844 */
[----:B----4-:R-:W-:-:S03]  /*14d60*/  IMAD.WIDE R98, R93, 0x4, R212 ;  /* 0x000000045d627825 */ /* 0x010fc600078e02d4 */
[----:B------:R4:W-:Y:S01]  /*14d70*/  STL.64 [R1+0x2208], R112 ;  /* 0x0022087001007387 */ /* 0x0009e20000100a00 */
[----:B--2---:R-:W-:-:S03]  /*14d80*/  IMAD.WIDE R96, R93, 0x4, R214 ;  /* 0x000000045d607825 */ /* 0x004fc600078e02d6 */
[----:B------:R2:W-:Y:S01]  /*14d90*/  LDGSTS.E [R91+0x1b900], [R120.64], !P5 ;  /* 0x1b900000785b7fae */ /* 0x0005e2000e921844 */
[----:B-1----:R-:W-:-:S03]  /*14da0*/  IMAD.WIDE R94, R93, 0x4, R216 ;  /* 0x000000045d5e7825 */ /* 0x002fc600078e02d8 */
[----:B------:R1:W-:Y:S04]  /*14db0*/  STL.64 [R1+0x2200], R110 ;  /* 0x0022006e01007387 */ /* 0x0003e80000100a00 */
[----:B------:R1:W-:Y:S01]  /*14dc0*/  LDGSTS.E [R91+0x1b980], [R118.64], !P5 ;  /* 0x1b980000765b7fae */ /* 0x0003e2000e921844 */
[----:B------:R-:W-:-:S03]  /*14dd0*/  IMAD.WIDE R124, R0, 0x4, R186 ;  /* 0x00000004007c7825 */ /* 0x000fc600078e02ba */
[----:B------:R1:W-:Y:S04]  /*14de0*/  STL.64 [R1+0x21f8], R108 ;  /* 0x0021f86c01007387 */ /* 0x0003e80000100a00 */
[----:B------:R1:W-:Y:S01]  /*14df0*/  LDGSTS.E [R91+0x1ba00], [R116.64], !P5 ;  /* 0x1ba00000745b7fae */ /* 0x0003e2000e921844 */
[----:B------:R-:W-:-:S03]  /*14e00*/  ISETP.GE.U32.AND P4, PT, R90, 0x7fffff7c, PT ;  /* 0x7fffff7c5a00780c */ /* 0x000fc60003f86070 */
[----:B------:R1:W-:Y:S01]  /*14e10*/  STL.64 [R1+0x21f0], R106 ;  /* 0x0021f06a01007387 */ /* 0x0003e20000100a00 */
[----:B---3--:R-:W-:-:S03]  /*14e20*/  IMAD.WIDE R122, R0, 0x4, R188 ;  /* 0x00000004007a7825 */ /* 0x008fc600078e02bc */
[----:B------:R3:W-:Y:S01]  /*14e30*/  LDGSTS.E [R91+0x1ba80], [R114.64], !P5 ;  /* 0x1ba80000725b7fae */ /* 0x0007e2000e921844 */
[----:B------:R-:W-:-:S03]  /*14e40*/  IADD3 R90, R248, -0x49, RZ ;  /* 0xffffffb7f85a7810 */ /* 0x000fc60007ffe0ff */
        /* <DEDUP_REMOVED lines=12> */
[----:B------:R-:W-:-:S03]  /*14f10*/  ISETP.GE.U32.AND P3, PT, R90, 0x7fffff78, PT ;  /* 0x7fffff785a00780c */ /* 0x000fc60003f66070 */
[----:B------:R1:W-:Y:S01]  /*14f20*/  STL.64 [R1+0x21c8], R96 ;  /* 0x0021c86001007387 */ /* 0x0003e20000100a00 */
[----:B----4-:R-:W-:-:S03]  /*14f30*/  IMAD.WIDE R112, R0, 0x4, R198 ;  /* 0x0000000400707825 */ /* 0x010fc600078e02c6 */
[----:B------:R4:W-:Y:S01]  /*14f40*/  LDGSTS.E [R91+0x1bd00], [R104.64], !P5 ;  /* 0x1bd00000685b7fae */ /* 0x0009e2000e921844 */
[----:B------:R-:W-:-:S03]  /*14f50*/  IADD3 R90, R248, -0x4d, RZ ;  /* 0xffffffb3f85a7810 */ /* 0x000fc60007ffe0ff */
[----:B------:R3:W-:Y:S01]  /*14f60*/  STL.64 [R1+0x21c0], R94 ;  /* 0x0021c05e01007387 */ /* 0x0007e20000100a00 */
[----:B--2---:R-:W-:-:S03]  /*14f70*/  IMAD.WIDE R110, R0, 0x4, R200 ;  /* 0x00000004006e7825 */ /* 0x004fc600078e02c8 */
[----:B------:R2:W-:Y:S01]  /*14f80*/  LDGSTS.E [R91+0x1bd80], [R102.64], !P5 ;  /* 0x1bd80000665b7fae */ /* 0x0005e2000e921844 */
[----:B-1----:R-:W-:-:S03]  /*14f90*/  IMAD.WIDE R108, R0, 0x4, R202 ;  /* 0x00000004006c7825 */ /* 0x002fc600078e02ca */
[----:B------:R1:W-:Y:S04]  /*14fa0*/  LDGSTS.E [R91+0x1be00], [R100.64], !P5 ;  /* 0x1be00000645b7fae */ /* 0x0003e8000e921844 */
[----:B------:R1:W-:Y:S01]  /*14fb0*/  STL.64 [R1+0x21b8], R124 ;  /* 0x0021b87c01007387 */ /* 0x0003e20000100a00 */
[----:B------:R-:W-:-:S03]  /*14fc0*/  IMAD.WIDE R106, R0, 0x4, R204 ;  /* 0x00000004006a7825 */ /* 0x000fc600078e02cc */
[----:B------:R3:W-:Y:S04]  /*14fd0*/  LDGSTS.E [R91+0x1be80], [R98.64], !P5 ;  /* 0x1be80000625b7fae */ /* 0x0007e8000e921844 */
[----:B------:R1:W-:Y:S01]  /*14fe0*/  STL.64 [R1+0x21b0], R122 ;  /* 0x0021b07a01007387 */ /* 0x0003e20000100a00 */
[----:B----4-:R-:W-:-:S03]  /*14ff0*/  IMAD.WIDE R104, R0, 0x4, R206 ;  /* 0x0000000400687825 */ /* 0x010fc600078e02ce */
[----:B------:R4:W-:Y:S04]  /*15000*/  LDGSTS.E [R91+0x1bf00], [R96.64], !P5 ;  /* 0x1bf00000605b7fae */ /* 0x0009e8000e921844 */
[----:B------:R1:W-:Y:S01]  /*15010*/  STL.64 [R1+0x21a8], R120 ;  /* 0x0021a87801007387 */ /* 0x0003e20000100a00 */
[----:B------:R-:W-:-:S03]  /*15020*/  ISETP.GE.U32.AND P1, PT, R90, 0x7fffff74, PT ;  /* 0x7fffff745a00780c */ /* 0x000fc60003f26070 */
[----:B------:R3:W-:Y:S01]  /*15030*/  LDGSTS.E [R91+0x1bf80], [R94.64], !P5 ;  /* 0x1bf800005e5b7fae */ /* 0x0007e2000e921844 */
[----:B--2---:R-:W-:-:S03]  /*15040*/  IMAD.WIDE R102, R0, 0x4, R208 ;  /* 0x0000000400667825 */ /* 0x004fc600078e02d0 */
[----:B------:R2:W-:Y:S01]  /*15050*/  STL.64 [R1+0x21a0], R118 ;  /* 0x0021a07601007387 */ /* 0x0005e20000100a00 */
[----:B------:R-:W-:-:S03]  /*15060*/  IADD3 R90, R248, -0x51, RZ ;  /* 0xffffffaff85a7810 */ /* 0x000fc60007ffe0ff */
[----:B------:R2:W-:Y:S01]  /*15070*/  STL.64 [R1+0x2198], R116 ;  /* 0x0021987401007387 */ /* 0x0005e20000100a00 */
[----:B-1----:R-:W-:-:S03]  /*15080*/  IMAD.WIDE R100, R0, 0x4, R210 ;  /* 0x0000000400647825 */ /* 0x002fc600078e02d2 */
[----:B------:R1:W-:Y:S01]  /*15090*/  LDGSTS.E [R91+0x1d800], [R124.64], !P2 ;  /* 0x1d8000007c5b7fae */ /* 0x0003e2000d121844 */
[----:B------:R-:W-:-:S03]  /*150a0*/  IMAD R93, R252, 0x3f, RZ ;  /* 0x0000003ffc5d7824 */ /* 0x000fc600078e02ff */
[----:B------:R1:W-:Y:S01]  /*150b0*/  STL.64 [R1+0x2190], R114 ;  /* 0x0021907201007387 */ /* 0x0003e20000100a00 */
[----:B---3--:R-:W-:-:S03]  /*150c0*/  IMAD.WIDE R98, R0, 0x4, R212 ;  /* 0x0000000400627825 */ /* 0x008fc600078e02d4 */
[----:B------:R3:W-:Y:S01]  /*150d0*/  LDGSTS.E [R91+0x1d880], [R122.64], !P2 ;  /* 0x1d8800007a5b7fae */ /* 0x0007e2000d121844 */
[----:B----4-:R-:W-:-:S03]  /*150e0*/  IMAD.WIDE R96, R0, 0x4, R214 ;  /* 0x0000000400607825 */ /* 0x010fc600078e02d6 */
[----:B------:R4:W-:Y:S04]  /*150f0*/  STL.64 [R1+0x2188], R112 ;  /* 0x0021887001007387 */ /* 0x0009e80000100a00 */
[----:B------:R1:W-:Y:S01]  /*15100*/  LDGSTS.E [R91+0x1d900], [R120.64], !P2 ;  /* 0x1d900000785b7fae */ /* 0x0003e2000d121844 */
[----:B------:R-:W-:-:S03]  /*15110*/  IMAD.WIDE R94, R0, 0x4, R216 ;  /* 0x00000004005e7825 */ /* 0x000fc600078e02d8 */
[----:B------:R2:W-:Y:S04]  /*15120*/  STL.64 [R1+0x1b98], R110 ;  /* 0x001b986e01007387 */ /* 0x0005e80000100a00 */
[----:B------:R2:W-:Y:S01]  /*15130*/  LDGSTS.E [R91+0x1d980], [R118.64], !P2 ;  /* 0x1d980000765b7fae */ /* 0x0005e2000d121844 */
[----:B------:R-:W-:-:S03]  /*15140*/  ISETP.GE.U32.AND P0, PT, R90, 0x7fffff70, PT ;  /* 0x7fffff705a00780c */ /* 0x000fc60003f06070 */
[----:B------:R2:W-:Y:S01]  /*15150*/  STL.64 [R1+0x1b90], R108 ;  /* 0x001b906c01007387 */ /* 0x0005e20000100a00 */
[----:B-1----:R-:W-:-:S03]  /*15160*/  IMAD.WIDE R124, R93, 0x4, R186 ;  /* 0x000000045d7c7825 */ /* 0x002fc600078e02ba */
[----:B------:R1:W-:Y:S01]  /*15170*/  LDGSTS.E [R91+0x1da00], [R116.64], !P2 ;  /* 0x1da00000745b7fae */ /* 0x0003e2000d121844 */
[----:B------:R-:W-:-:S03]  /*15180*/  IADD3 R90, R248, 0x3f, RZ ;  /* 0x0000003ff85a7810 */ /* 0x000fc60007ffe0ff */
[----:B------:R1:W-:Y:S01]  /*15190*/  STL.64 [R1+0x1b78], R106 ;  /* 0x001b786a01007387 */ /* 0x0003e20000100a00 */
[----:B---3--:R-:W-:-:S03]  /*151a0*/  IMAD.WIDE R122, R93, 0x4, R188 ;  /* 0x000000045d7a7825 */ /* 0x008fc600078e02bc */
[----:B------:R3:W-:Y:S01]  /*151b0*/  LDGSTS.E [R91+0x1da80], [R114.64], !P2 ;  /* 0x1da80000725b7fae */ /* 0x0007e2000d121844 */
[----:B------:R-:W-:-:S03]  /*151c0*/  IMAD.WIDE R120, R93, 0x4, R190 ;  /* 0x000000045d787825 */ /* 0x000fc600078e02be */
        /* <DEDUP_REMOVED lines=8> */
[----:B------:R-:W-:-:S03]  /*15250*/  ISETP.GT.AND P5, PT, R90, 0x3f, PT ;  /* 0x0000003f5a00780c */ /* 0x000fc60003fa4270 */
[----:B------:R-:W-:Y:S01]  /*15260*/  STL.64 [R1+0x1b48], R98 ;  /* 0x001b486201007387 */ /* 0x000fe20000100a00 */
[----:B---3--:R-:W-:-:S03]  /*15270*/  IMAD.WIDE R114, R93, 0x4, R196 ;  /* 0x000000045d727825 */ /* 0x008fc600078e02c4 */
[----:B------:R3:W-:Y:S01]  /*15280*/  LDGSTS.E [R91+0x1dc80], [R106.64], !P2 ;  /* 0x1dc800006a5b7fae */ /* 0x0007e2000d121844 */
[----:B----4-:R-:W-:-:S03]  /*15290*/  IMAD.WIDE R112, R93, 0x4, R198 ;  /* 0x000000045d707825 */ /* 0x010fc600078e02c6 */
[----:B------:R-:W-:Y:S04]  /*152a0*/  STL.64 [R1+0x1b40], R96 ;  /* 0x001b406001007387 */ /* 0x000fe80000100a00 */
[----:B------:R4:W-:Y:S01]  /*152b0*/  LDGSTS.E [R91+0x1dd00], [R104.64], !P2 ;  /* 0x1dd00000685b7fae */ /* 0x0009e2000d121844 */
[----:B--2---:R-:W-:-:S03]  /*152c0*/  IMAD.WIDE R110, R93, 0x4, R200 ;  /* 0x000000045d6e7825 */ /* 0x004fc600078e02c8 */
[----:B------:R2:W-:Y:S04]  /*152d0*/  STL.64 [R1+0x1b28], R94 ;  /* 0x001b285e01007387 */ /* 0x0005e80000100a00 */
[----:B------:R2:W-:Y:S01]  /*152e0*/  LDGSTS.E [R91+0x1dd80], [R102.64], !P2 ;  /* 0x1dd80000665b7fae */ /* 0x0005e2000d121844 */
[----:B------:R-:W-:-:S03]  /*152f0*/  LOP3.LUT R90, R249, 0x20, RZ, 0xfc, !PT ;  /* 0x00000020f95a7812 */ /* 0x000fc600078efcff */
[----:B------:R2:W-:Y:S01]  /*15300*/  LDGSTS.E [R91+0x1de00], [R100.64], !P2 ;  /* 0x1de00000645b7fae */ /* 0x0005e2000d121844 */
[----:B-1----:R-:W-:-:S03]  /*15310*/  IMAD.WIDE R108, R93, 0x4, R202 ;  /* 0x000000045d6c7825 */ /* 0x002fc600078e02ca */
[----:B------:R-:W-:Y:S01]  /*15320*/  STL.64 [R1+0x1b18], R124 ;  /* 0x001b187c01007387 */ /* 0x000fe20000100a00 */
[----:B------:R-:W-:-:S03]  /*15330*/  SEL R0, RZ, 0x4, !P5 ;  /* 0x00000004ff007807 */ /* 0x000fc60006800000 */
[----:B------:R1:W-:Y:S01]  /*15340*/  LDGSTS.E [R91+0x1de80], [R98.64], !P2 ;  /* 0x1de80000625b7fae */ /* 0x0003e2000d121844 */
[----:B---3--:R-:W-:-:S03]  /*15350*/  IMAD.WIDE R106, R93, 0x4, R204 ;  /* 0x000000045d6a7825 */ /* 0x008fc600078e02cc */
[----:B------:R-:W-:Y:S01]  /*15360*/  STL.64 [R1+0x1b10], R122 ;  /* 0x001b107a01007387 */ /* 0x000fe20000100a00 */
[----:B----4-:R-:W-:-:S03]  /*15370*/  IMAD.WIDE R104, R93, 0x4, R206 ;  /* 0x000000045d687825 */ /* 0x010fc600078e02ce */
[----:B------:R3:W-:Y:S04]  /*15380*/  LDGSTS.E [R91+0x1df00], [R96.64], !P2 ;  /* 0x1df00000605b7fae */ /* 0x0007e8000d121844 */
[----:B------:R-:W-:Y:S01]  /*15390*/  STL.64 [R1+0x1af8], R120 ;  /* 0x001af87801007387 */ /* 0x000fe20000100a00 */
[----:B--2---:R-:W-:-:S03]  /*153a0*/  IMAD.WIDE R102, R93, 0x4, R208 ;  /* 0x000000045d667825 */ /* 0x004fc600078e02d0 */
[----:B------:R2:W-:Y:S01]  /*153b0*/  LDGSTS.E [R91+0x1df80], [R94.64], !P2 ;  /* 0x1df800005e5b7fae */ /* 0x0005e2000d121844 */
[----:B------:R-:W-:-:S03]  /*153c0*/  ISETP.GE.AND P2, PT, R249, c[0x0][0x180], PT ;  /* 0x00006000f9007a0c */ /* 0x000fc60003f46270 */
[----:B------:R-:W-:Y:S01]  /*153d0*/  STL.64 [R1+0x1af0], R118 ;  /* 0x001af07601007387 */ /* 0x000fe20000100a00 */
[----:B------:R-:W-:-:S03]  /*153e0*/  ISETP.GE.AND P5, PT, R90, c[0x0][0x180], PT ;  /* 0x000060005a007a0c */ /* 0x000fc60003fa6270 */
[----:B------:R-:W-:Y:S01]  /*153f0*/  STL.64 [R1+0x1ad8], R116 ;  /* 0x001ad87401007387 */ /* 0x000fe20000100a00 */
[C---:B------:R-:W-:Y:S01]  /*15400*/  IMAD.WIDE R100, R93.reuse, 0x4, R210 ;  /* 0x000000045d647825 */ /* 0x040fe200078e02d2 */
[----:B--2---:R-:W-:Y:S02]  /*15410*/  IADD3 R94, R248, -0x40, RZ ;  /* 0xffffffc0f85e7810 */ /* 0x004fe40007ffe0ff */
[----:B------:R-:W-:Y:S01]  /*15420*/  STL.64 [R1+0x1ad0], R114 ;  /* 0x001ad07201007387 */ /* 0x000fe20000100a00 */
[----:B------:R-:W-:Y:S01]  /*15430*/  SEL R90, R0, RZ, !P2 ;  /* 0x000000ff005a7207 */ /* 0x000fe20005000000 */
[C---:B-1----:R-:W-:Y:S02]  /*15440*/  IMAD.WIDE R98, R93.reuse, 0x4, R212 ;  /* 0x000000045d627825 */ /* 0x042fe400078e02d4 */
[----:B------:R-:W-:Y:S01]  /*15450*/  STL.64 [R1+0x1ab8], R112 ;  /* 0x001ab87001007387 */ /* 0x000fe20000100a00 */
[----:B------:R-:W-:Y:S01]  /*15460*/  ISETP.GE.U32.AND P2, PT, R94, 0x7fffff81, PT ;  /* 0x7fffff815e00780c */ /* 0x000fe20003f46070 */
[----:B---3--:R-:W-:-:S02]  /*15470*/  IMAD.WIDE R96, R93, 0x4, R214 ;  /* 0x000000045d607825 */ /* 0x008fc400078e02d6 */
[----:B------:R-:W-:Y:S02]  /*15480*/  STL.64 [R1+0x1ab0], R110 ;  /* 0x001ab06e01007387 */ /* 0x000fe40000100a00 */
[----:B------:R-:W-:Y:S02]  /*15490*/  IMAD.WIDE R94, R93, 0x4, R216 ;  /* 0x000000045d5e7825 */ /* 0x000fe400078e02d8 */
[----:B------:R-:W-:Y:S04]  /*154a0*/  STL.64 [R1+0x1a98], R108 ;  /* 0x001a986c01007387 */ /* 0x000fe80000100a00 */
[----:B------:R-:W-:Y:S04]  /*154b0*/  STL.64 [R1+0x1a90], R106 ;  /* 0x001a906a01007387 */ /* 0x000fe80000100a00 */
[----:B------:R-:W-:Y:S04]  /*154c0*/  STL.64 [R1+0x1a68], R104 ;  /* 0x001a686801007387 */ /* 0x000fe80000100a00 */
[----:B------:R-:W-:Y:S04]  /*154d0*/  STL.64 [R1+0x1a60], R102 ;  /* 0x001a606601007387 */ /* 0x000fe80000100a00 */
[----:B------:R-:W-:Y:S04]  /*154e0*/  STL.64 [R1+0x1a48], R100 ;  /* 0x001a486401007387 */ /* 0x000fe80000100a00 */
[----:B------:R-:W-:Y:S04]  /*154f0*/  STL.64 [R1+0x1a40], R98 ;  /* 0x001a406201007387 */ /* 0x000fe80000100a00 */
[----:B------:R-:W-:Y:S04]  /*15500*/  STL.64 [R1+0x1a28], R96 ;  /* 0x001a286001007387 */ /* 0x000fe80000100a00 */
[----:B------:R1:W-:Y:S04]  /*15510*/  STL.64 [R1+0x1a20], R94 ;  /* 0x001a205e01007387 */ /* 0x0003e80000100a00 */
[----:B------:R-:W2:Y:S01]  /*15520*/  LDL.LU R248, [R1+0x1c6c] ;  /* 0x001c6c0001f87983 */ /* 0x000ea20000300800 */
[----:B------:R-:W-:-:S02]  /*15530*/  SEL R0, R0, RZ, !P5 ;  /* 0x000000ff00007207 */ /* 0x000fc40006800000 */
[----:B------:R-:W-:Y:S01]  /*15540*/  ISETP.NE.U32.AND P5, PT, R90, RZ, PT ;  /* 0x000000ff5a00720c */ /* 0x000fe20003fa5070 */
[----:B------:R3:W-:Y:S04]  /*15550*/  LDGSTS.E [R91+0x1f800], [R124.64], !P2 ;  /* 0x1f8000007c5b7fae */ /* 0x0007e8000d121844 */
        /* <DEDUP_REMOVED lines=14> */
[----:B------:R1:W-:Y:S01]  /*15640*/  LDGSTS.E [R91+0x1ff80], [R94.64], !P2 ;  /* 0x1ff800005e5b7fae */ /* 0x0003e2000d121844 */
[----:B--2---:R-:W-:-:S03]  /*15650*/  IMAD R90, R248, c[0x0][0x190], RZ ;  /* 0x00006400f85a7a24 */ /* 0x004fc600078e02ff */
[----:B------:R-:W2:Y:S02]  /*15660*/  LDL.LU R248, [R1+0x1c70] ;  /* 0x001c700001f87983 */ /* 0x000ea40000300800 */
[----:B--2---:R-:W-:Y:S02]  /*15670*/  IMAD R252, R248, c[0x0][0x190], RZ ;  /* 0x00006400f8fc7a24 */ /* 0x004fe400078e02ff */
[----:B------:R-:W2:Y:S02]  /*15680*/  LDL.LU R248, [R1+0x1c68] ;  /* 0x001c680001f87983 */ /* 0x000ea40000300800 */
[----:B--2---:R-:W-:Y:S02]  /*15690*/  IMAD R93, R248, c[0x0][0x190], RZ ;  /* 0x00006400f85d7a24 */ /* 0x004fe400078e02ff */
[----:B------:R-:W1:Y:S02]  /*156a0*/  LDL.LU R248, [R1+0x1c64] ;  /* 0x001c640001f87983 */ /* 0x000e640000300800 */
[----:B-1----:R-:W-:-:S02]  /*156b0*/  IMAD R94, R248, c[0x0][0x190], RZ ;  /* 0x00006400f85e7a24 */ /* 0x002fc400078e02ff */
[----:B------:R-:W2:Y:S02]  /*156c0*/  LDL.LU R248, [R1+0x1c60] ;  /* 0x001c600001f87983 */ /* 0x000ea40000300800 */
[----:B--2---:R-:W-:Y:S02]  /*156d0*/  IMAD R95, R248, c[0x0][0x190], RZ ;  /* 0x00006400f85f7a24 */ /* 0x004fe400078e02ff */
[----:B------:R-:W2:Y:S02]  /*156e0*/  LDL.LU R248, [R1+0x1c5c] ;  /* 0x001c5c0001f87983 */ /* 0x000ea40000300800 */
[----:B--2---:R-:W-:Y:S02]  /*156f0*/  IMAD R96, R248, c[0x0][0x190], RZ ;  /* 0x00006400f8607a24 */ /* 0x004fe400078e02ff */
[----:B------:R-:W2:Y:S02]  /*15700*/  LDL.LU R248, [R1+0x1c58] ;  /* 0x001c580001f87983 */ /* 0x000ea40000300800 */
[----:B--2---:R-:W-:-:S02]  /*15710*/  IMAD R97, R248, c[0x0][0x190], RZ ;  /* 0x00006400f8617a24 */ /* 0x004fc400078e02ff */
        /* <DEDUP_REMOVED lines=48> */
[----:B------:R-:W4:Y:S02]  /*15a20*/  LDL.LU R248, [R1+0x1bf4] ;  /* 0x001bf40001f87983 */ /* 0x000f240000300800 */
[----:B----4-:R-:W-:Y:S02]  /*15a30*/  IMAD R122, R248, c[0x0][0x190], RZ ;  /* 0x00006400f87a7a24 */ /* 0x010fe400078e02ff */
[----:B------:R-:W2:Y:S02]  /*15a40*/  LDL.LU R248, [R1+0x1bf0] ;  /* 0x001bf00001f87983 */ /* 0x000ea40000300800 */
[----:B--2---:R-:W-:Y:S02]  /*15a50*/  IMAD R123, R248, c[0x0][0x190], RZ ;  /* 0x00006400f87b7a24 */ /* 0x004fe400078e02ff */
[----:B------:R-:W3:Y:S02]  /*15a60*/  LDL.LU R248, [R1+0x1bec] ;  /* 0x001bec0001f87983 */ /* 0x000ee40000300800 */
[----:B---3--:R-:W-:-:S02]  /*15a70*/  IMAD R124, R248, c[0x0][0x190], RZ ;  /* 0x00006400f87c7a24 */ /* 0x008fc400078e02ff */
        /* <DEDUP_REMOVED lines=52> */
[----:B------:R-:W2:Y:S01]  /*15dc0*/  LDL.LU R248, [R1+0x1b50] ;  /* 0x001b500001f87983 */ /* 0x000ea20000300800 */
[----:B------:R-:W-:Y:S02]  /*15dd0*/  IMAD R153, R247, c[0x0][0x190], RZ ;  /* 0x00006400f7997a24 */ /* 0x000fe400078e02ff */
[----:B--2---:R-:W-:-:S02]  /*15de0*/  IMAD R151, R248, c[0x0][0x190], RZ ;  /* 0x00006400f8977a24 */ /* 0x004fc400078e02ff */
[----:B------:R-:W2:Y:S01]  /*15df0*/  LDL.LU R248, [R1+0x1b3c] ;  /* 0x001b3c0001f87983 */ /* 0x000ea20000300800 */
[----:B------:R-:W-:Y:S02]  /*15e00*/  IMAD.MOV.U32 R247, RZ, RZ, R242 ;  /* 0x000000fffff77224 */ /* 0x000fe400078e00f2 */
[----:B------:R-:W-:Y:S01]  /*15e10*/  IMAD R154, R246, c[0x0][0x190], RZ ;  /* 0x00006400f69a7a24 */ /* 0x000fe200078e02ff */
[----:B------:R-:W-:Y:S01]  /*15e20*/  MOV R246, R241 ;  /* 0x000000f100f67202 */ /* 0x000fe20000000f00 */
[----:B------:R-:W-:Y:S01]  /*15e30*/  IMAD.MOV.U32 R242, RZ, RZ, R237 ;  /* 0x000000fffff27224 */ /* 0x000fe200078e00ed */
[----:B------:R-:W-:Y:S01]  /*15e40*/  MOV R237, R232 ;  /* 0x000000e800ed7202 */ /* 0x000fe20000000f00 */
[----:B------:R-:W-:Y:S02]  /*15e50*/  IMAD R155, R245, c[0x0][0x190], RZ ;  /* 0x00006400f59b7a24 */ /* 0x000fe400078e02ff */
[----:B------:R-:W-:Y:S02]  /*15e60*/  IMAD R156, R244, c[0x0][0x190], RZ ;  /* 0x00006400f49c7a24 */ /* 0x000fe400078e02ff */
[----:B------:R-:W-:Y:S01]  /*15e70*/  IMAD.MOV.U32 R245, RZ, RZ, R240 ;  /* 0x000000fffff57224 */ /* 0x000fe200078e00f0 */
[----:B------:R-:W-:Y:S01]  /*15e80*/  MOV R240, R235 ;  /* 0x000000eb00f07202 */ /* 0x000fe20000000f00 */
[----:B------:R-:W-:-:S02]  /*15e90*/  IMAD.MOV.U32 R241, RZ, RZ, R236 ;  /* 0x000000fffff17224 */ /* 0x000fc400078e00ec */
[----:B------:R-:W-:Y:S02]  /*15ea0*/  IMAD.MOV.U32 R232, RZ, RZ, R227 ;  /* 0x000000ffffe87224 */ /* 0x000fe400078e00e3 */
[----:B------:R-:W-:Y:S02]  /*15eb0*/  IMAD.MOV.U32 R244, RZ, RZ, R239 ;  /* 0x000000fffff47224 */ /* 0x000fe400078e00ef */
[----:B------:R-:W-:Y:S01]  /*15ec0*/  IMAD.MOV.U32 R236, RZ, RZ, R231 ;  /* 0x000000ffffec7224 */ /* 0x000fe200078e00e7 */
[----:B------:R-:W-:Y:S01]  /*15ed0*/  MOV R231, R226 ;  /* 0x000000e200e77202 */ /* 0x000fe20000000f00 */
[----:B------:R-:W-:Y:S02]  /*15ee0*/  IMAD.MOV.U32 R227, RZ, RZ, R222 ;  /* 0x000000ffffe37224 */ /* 0x000fe400078e00de */
[----:B------:R-:W-:Y:S01]  /*15ef0*/  IMAD.MOV.U32 R239, RZ, RZ, R234 ;  /* 0x000000ffffef7224 */ /* 0x000fe200078e00ea */
[----:B------:R-:W3:Y:S01]  /*15f00*/  LDL.LU R222, [R1+0x1a50] ;  /* 0x001a500001de7983 */ /* 0x000ee20000300800 */
[----:B------:R-:W-:Y:S01]  /*15f10*/  IMAD.MOV.U32 R235, RZ, RZ, R230 ;  /* 0x000000ffffeb7224 */ /* 0x000fe200078e00e6 */
[----:B------:R-:W-:Y:S01]  /*15f20*/  MOV R234, R229 ;  /* 0x000000e500ea7202 */ /* 0x000fe20000000f00 */
[----:B------:R-:W-:Y:S01]  /*15f30*/  IMAD.MOV.U32 R230, RZ, RZ, R225 ;  /* 0x000000ffffe67224 */ /* 0x000fe200078e00e1 */
[----:B------:R-:W-:Y:S01]  /*15f40*/  MOV R225, R220 ;  /* 0x000000dc00e17202 */ /* 0x000fe20000000f00 */
[----:B------:R-:W-:-:S02]  /*15f50*/  IMAD.MOV.U32 R226, RZ, RZ, R221 ;  /* 0x000000ffffe27224 */ /* 0x000fc400078e00dd */
[----:B------:R-:W-:Y:S01]  /*15f60*/  IMAD.MOV.U32 R229, RZ, RZ, R224 ;  /* 0x000000ffffe57224 */ /* 0x000fe200078e00e0 */
[----:B------:R-:W4:Y:S01]  /*15f70*/  LDL.LU R221, [R1+0x1a3c] ;  /* 0x001a3c0001dd7983 */ /* 0x000f220000300800 */
[----:B------:R-:W-:-:S03]  /*15f80*/  IMAD.MOV.U32 R224, RZ, RZ, R219 ;  /* 0x000000ffffe07224 */ /* 0x000fc600078e00db */
[----:B------:R-:W3:Y:S04]  /*15f90*/  LDL.LU R220, [R1+0x1a38] ;  /* 0x001a380001dc7983 */ /* 0x000ee80000300800 */
[----:B------:R-:W3:Y:S01]  /*15fa0*/  LDL.LU R219, [R1+0x1a34] ;  /* 0x001a340001db7983 */ /* 0x000ee20000300800 */
[----:B--2---:R-:W-:Y:S02]  /*15fb0*/  IMAD R152, R248, c[0x0][0x190], RZ ;  /* 0x00006400f8987a24 */ /* 0x004fe400078e02ff */
[----:B------:R-:W-:Y:S01]  /*15fc0*/  IMAD.MOV.U32 R248, RZ, RZ, R243 ;  /* 0x000000fffff87224 */ /* 0x000fe200078e00f3 */
[----:B------:R-:W-:Y:S01]  /*15fd0*/  MOV R243, R238 ;  /* 0x000000ee00f37202 */ /* 0x000fe20000000f00 */
[----:B------:R-:W-:Y:S02]  /*15fe0*/  IMAD.MOV.U32 R238, RZ, RZ, R233 ;  /* 0x000000ffffee7224 */ /* 0x000fe400078e00e9 */
[----:B------:R-:W-:Y:S01]  /*15ff0*/  IMAD.MOV.U32 R233, RZ, RZ, R228 ;  /* 0x000000ffffe97224 */ /* 0x000fe200078e00e4 */
[----:B------:R-:W-:Y:S01]  /*16000*/  MOV R228, R223 ;  /* 0x000000df00e47202 */ /* 0x000fe20000000f00 */
[----:B------:R-:W-:-:S02]  /*16010*/  IMAD.MOV.U32 R223, RZ, RZ, R218 ;  /* 0x000000ffffdf7224 */ /* 0x000fc400078e00da */
[----:B------:R-:W2:Y:S01]  /*16020*/  LDL.LU R218, [R1+0x1a30] ;  /* 0x001a300001da7983 */ /* 0x000ea20000300800 */
[----:B------:R-:W-:Y:S02]  /*16030*/  IMAD R159, R246, c[0x0][0x190], RZ ;  /* 0x00006400f69f7a24 */ /* 0x000fe400078e02ff */
[----:B------:R-:W-:Y:S01]  /*16040*/  IMAD R158, R247, c[0x0][0x190], RZ ;  /* 0x00006400f79e7a24 */ /* 0x000fe200078e02ff */
[----:B------:R-:W2:Y:S01]  /*16050*/  LDL.LU R246, [R1+0x1a1c] ;  /* 0x001a1c0001f67983 */ /* 0x000ea20000300800 */
[----:B------:R-:W-:Y:S02]  /*16060*/  IMAD R161, R244, c[0x0][0x190], RZ ;  /* 0x00006400f4a17a24 */ /* 0x000fe400078e02ff */
[----:B------:R-:W-:Y:S01]  /*16070*/  IMAD R160, R245, c[0x0][0x190], RZ ;  /* 0x00006400f5a07a24 */ /* 0x000fe200078e02ff */
[----:B------:R-:W2:Y:S01]  /*16080*/  LDL.LU R247, [R1+0x1a18] ;  /* 0x001a180001f77983 */ /* 0x000ea20000300800 */
[----:B------:R-:W-:-:S03]  /*16090*/  IMAD R163, R242, c[0x0][0x190], RZ ;  /* 0x00006400f2a37a24 */ /* 0x000fc600078e02ff */
        /* <DEDUP_REMOVED lines=37> */
[----:B---3--:R-:W-:-:S03]  /*162f0*/  IMAD R183, R222, c[0x0][0x190], RZ ;  /* 0x00006400deb77a24 */ /* 0x008fc600078e02ff */
[----:B------:R-:W3:Y:S01]  /*16300*/  LDL.LU R224, [R1+0x1978] ;  /* 0x0019780001e07983 */ /* 0x000ee20000300800 */
[----:B------:R-:W-:-:S03]  /*16310*/  IMAD R176, R229, c[0x0][0x190], RZ ;  /* 0x00006400e5b07a24 */ /* 0x000fc600078e02ff */
[----:B------:R-:W3:Y:S01]  /*16320*/  LDL.LU R225, [R1+0x1974] ;  /* 0x0019740001e17983 */ /* 0x000ee20000300800 */
[----:B------:R-:W-:-:S03]  /*16330*/  IMAD R182, R223, c[0x0][0x190], RZ ;  /* 0x00006400dfb67a24 */ /* 0x000fc600078e02ff */
[----:B------:R-:W3:Y:S01]  /*16340*/  LDL.LU R222, [R1+0x1970] ;  /* 0x0019700001de7983 */ /* 0x000ee20000300800 */
[----:B------:R-:W-:-:S03]  /*16350*/  IMAD R185, R220, c[0x0][0x190], RZ ;  /* 0x00006400dcb97a24 */ /* 0x000fc600078e02ff */
[----:B------:R-:W3:Y:S01]  /*16360*/  LDL.LU R229, [R1+0x195c] ;  /* 0x00195c0001e57983 */ /* 0x000ee20000300800 */
[----:B----4-:R-:W-:-:S03]  /*16370*/  IMAD R184, R221, c[0x0][0x190], RZ ;  /* 0x00006400ddb87a24 */ /* 0x010fc600078e02ff */
[----:B------:R-:W4:Y:S01]  /*16380*/  LDL.LU R223, [R1+0x1958] ;  /* 0x0019580001df7983 */ /* 0x000f220000300800 */
[----:B------:R-:W-:-:S03]  /*16390*/  IMAD R157, R248, c[0x0][0x190], RZ ;  /* 0x00006400f89d7a24 */ /* 0x000fc600078e02ff */
[----:B------:R-:W3:Y:S01]  /*163a0*/  LDL.LU R220, [R1+0x1954] ;  /* 0x0019540001dc7983 */ /* 0x000ee20000300800 */
[----:B------:R-:W-:-:S03]  /*163b0*/  IMAD R248, R219, c[0x0][0x190], RZ ;  /* 0x00006400dbf87a24 */ /* 0x000fc600078e02ff */
[----:B------:R-:W3:Y:S01]  /*163c0*/  LDL.LU R221, [R1+0x1950] ;  /* 0x0019500001dd7983 */ /* 0x000ee20000300800 */
[----:B--2---:R-:W-:-:S03]  /*163d0*/  IMAD R249, R218, c[0x0][0x190], RZ ;  /* 0x00006400daf97a24 */ /* 0x004fc600078e02ff */
[----:B------:R-:W2:Y:S04]  /*163e0*/  LDL.LU R218, [R1+0x193c] ;  /* 0x00193c0001da7983 */ /* 0x000ea80000300800 */
[----:B------:R-:W2:Y:S04]  /*163f0*/  LDL.LU R219, [R1+0x1938] ;  /* 0x0019380001db7983 */ /* 0x000ea80000300800 */
[----:B------:R-:W2:Y:S01]  /*16400*/  LDL.LU R251, [R1+0x1934] ;  /* 0x0019340001fb7983 */ /* 0x000ea20000300800 */
[----:B------:R-:W-:Y:S01]  /*16410*/  ISETP.NE.U32.AND P2, PT, R0, RZ, PT ;  /* 0x000000ff0000720c */ /* 0x000fe20003f45070 */
[----:B--2---:R-:W-:-:S02]  /*16420*/  IMAD R0, R251, c[0x0][0x190], RZ ;  /* 0x00006400fb007a24 */ /* 0x004fc400078e02ff */
[----:B------:R-:W-:-:S05]  /*16430*/  IMAD.WIDE R250, R90, 0x4, R2 ;  /* 0x000000045afa7825 */ /* 0x000fca00078e0202 */
[----:B------:R1:W-:Y:S04]  /*16440*/  STL.64 [R1+0x4180], R250 ;  /* 0x004180fa01007387 */ /* 0x0003e80000100a00 */
[----:B-1----:R-:W2:Y:S02]  /*16450*/  LDL.LU.64 R250, [R1+0x6130] ;  /* 0x0061300001fa7983 */ /* 0x002ea40000300a00 */
[----:B--2---:R-:W-:-:S05]  /*16460*/  IMAD.WIDE R90, R90, 0x4, R250 ;  /* 0x000000045a5a7825 */ /* 0x004fca00078e02fa */
[----:B------:R1:W-:Y:S02]  /*16470*/  STL.64 [R1+0x4178], R90 ;  /* 0x0041785a01007387 */ /* 0x0003e40000100a00 */
[----:B-1----:R-:W-:-:S05]  /*16480*/  IMAD.WIDE R90, R93, 0x4, R2 ;  /* 0x000000045d5a7825 */ /* 0x002fca00078e0202 */
        /* <DEDUP_REMOVED lines=184> */
[----:B------:R1:W-:Y:S01]  /*17010*/  STL.64 [R1+0x41e0], R90 ;  /* 0x0041e05a01007387 */ /* 0x0003e20000100a00 */
[----:B------:R-:W-:Y:S02]  /*17020*/  IMAD R246, R246, c[0x0][0x190], RZ ;  /* 0x00006400f6f67a24 */ /* 0x000fe400078e02ff */
        /* <DEDUP_REMOVED lines=59> */
[----:B---3--:R-:W-:Y:S02]  /*173e0*/  IMAD R229, R229, c[0x0][0x190], RZ ;  /* 0x00006400e5e57a24 */ /* 0x008fe400078e02ff */
        /* <DEDUP_REMOVED lines=13> */
[----:B------:R1:W-:Y:S02]  /*174c0*/  STL.64 [R1+0x41b0], R90 ;  /* 0x0041b05a01007387 */ /* 0x0003e40000100a00 */
[----:B-1----:R-:W-:-:S05]  /*174d0*/  IMAD.WIDE R90, R225, 0x4, R2 ;  /* 0x00000004e15a7825 */ /* 0x002fca00078e0202 */
[----:B------:R1:W-:Y:S01]  /*174e0*/  STL.64 [R1+0x41a8], R90 ;  /* 0x0041a85a01007387 */ /* 0x0003e20000100a00 */
[----:B----4-:R-:W-:Y:S02]  /*174f0*/  IMAD R223, R223, c[0x0][0x190], RZ ;  /* 0x00006400dfdf7a24 */ /* 0x010fe400078e02ff */
        /* <DEDUP_REMOVED lines=15> */
[----:B------:R1:W-:Y:S02]  /*175f0*/  STL.64 [R1+0x3ed8], R90 ;  /* 0x003ed85a01007387 */ /* 0x0003e40000100a00 */
[----:B-1----:R-:W-:-:S04]  /*17600*/  IMAD.WIDE R90, R219, 0x4, R2 ;  /* 0x00000004db5a7825 */ /* 0x002fc800078e0202 */
[----:B------:R-:W-:Y:S01]  /*17610*/  IMAD.WIDE R2, R0, 0x4, R2 ;  /* 0x0000000400027825 */ /* 0x000fe200078e0202 */
[----:B------:R1:W-:Y:S04]  /*17620*/  STL.64 [R1+0x41a0], R90 ;  /* 0x0041a05a01007387 */ /* 0x0003e80000100a00 */
[----:B-1----:R1:W5:Y:S04]  /*17630*/  LDL.LU.64 R90, [R1+0x6128] ;  /* 0x00612800015a7983 */ /* 0x0023680000300a00 */
[----:B------:R2:W-:Y:S02]  /*17640*/  STL.64 [R1+0x42a8], R2 ;  /* 0x0042a80201007387 */ /* 0x0005e40000100a00 */
[----:B--2---:R-:W-:-:S02]  /*17650*/  IMAD.WIDE R2, R93, 0x4, R250 ;  /* 0x000000045d027825 */ /* 0x004fc400078e02fa */
[----:B------:R1:W5:Y:S04]  /*17660*/  LDL.LU R93, [R1+0x6120] ;  /* 0x00612000015d7983 */ /* 0x0003680000300800 */
[----:B------:R2:W-:Y:S02]  /*17670*/  STL.64 [R1+0x3ed0], R2 ;  /* 0x003ed00201007387 */ /* 0x0005e40000100a00 */
[--C-:B--2---:R-:W-:Y:S02]  /*17680*/  IMAD.WIDE R2, R94, 0x4, R250.reuse ;  /* 0x000000045e027825 */ /* 0x104fe400078e02fa */
[----:B------:R1:W5:Y:S04]  /*17690*/  LDL.LU R94, [R1+0x611c] ;  /* 0x00611c00015e7983 */ /* 0x0003680000300800 */
        /* <DEDUP_REMOVED lines=370> */
[----:B--2---:R-:W-:Y:S01]  /*18dc0*/  IMAD.WIDE R2, R252, 0x4, R250 ;  /* 0x00000004fc027825 */ /* 0x004fe200078e02fa */
[----:B------:R-:W-:-:S04]  /*18dd0*/  MOV R252, c[0x0][0x188] ;  /* 0x0000620000fc7a02 */ /* 0x000fc80000000f00 */
[----:B------:R2:W-:Y:S02]  /*18de0*/  STL.64 [R1+0x3360], R2 ;  /* 0x0033600201007387 */ /* 0x0005e40000100a00 */
[----:B--2---:R-:W-:-:S04]  /*18df0*/  IMAD.WIDE R2, R0, 0x4, R250 ;  /* 0x0000000400027825 */ /* 0x004fc800078e02fa */
[----:B------:R-:W-:Y:S01]  /*18e00*/  IMAD.MOV.U32 R250, RZ, RZ, c[0x0][0x180] ;  /* 0x00006000fffa7624 */ /* 0x000fe200078e00ff */
[----:B------:R2:W-:Y:S04]  /*18e10*/  STL.64 [R1+0x3358], R2 ;  /* 0x0033580201007387 */ /* 0x0005e80000100a00 */
[----:B------:R-:W-:Y:S01]  /*18e20*/  IADD3 R0, R250, -0x59, RZ ;  /* 0xffffffa7fa007810 */ /* 0x000fe20007ffe0ff */
[----:B--2---:R-:W-:Y:S01]  /*18e30*/  IMAD.SHL.U32 R2, R252, 0x40, RZ ;  /* 0x00000040fc027824 */ /* 0x004fe200078e00ff */
[----:B------:R-:W-:Y:S02]  /*18e40*/  IADD3 R3, R250, -0x55, RZ ;  /* 0xffffffabfa037810 */ /* 0x000fe40007ffe0ff */
[----:B-1----:R1:W-:Y:S04]  /*18e50*/  STL.64 [R1+0x6510], R66 ;  /* 0x0065104201007387 */ /* 0x0023e80000100a00 */
[----:B------:R-:W2:Y:S04]  /*18e60*/  S2R R251, SR_TID.X ;  /* 0x0000000000fb7919 */ /* 0x000ea80000002100 */
[----:B------:R-:W0:Y:S04]  /*18e70*/  LDGDEPBAR ;  /* 0x00000000000079af */ /* 0x000e280000000000 */
[----:B-1----:R-:W3:Y:S04]  /*18e80*/  LDL.64 R66, [R1+0x4148] ;  /* 0x0041480001427983 */ /* 0x002ee80000100a00 */
[----:B------:R1:W-:Y:S04]  /*18e90*/  STL.64 [R1+0x6508], R64 ;  /* 0x0065084001007387 */ /* 0x0003e80000100a00 */
[----:B-1----:R-:W4:Y:S04]  /*18ea0*/  LDL.64 R64, [R1+0x4180] ;  /* 0x0041800001407983 */ /* 0x002f280000100a00 */
[----:B------:R-:W-:Y:S04]  /*18eb0*/  STL.64 [R1+0x6500], R62 ;  /* 0x0065003e01007387 */ /* 0x000fe80000100a00 */
[----:B------:R1:W-:Y:S04]  /*18ec0*/  STL.64 [R1+0x64f8], R60 ;  /* 0x0064f83c01007387 */ /* 0x0003e80000100a00 */
[----:B-1----:R-:W3:Y:S04]  /*18ed0*/  LDL.64 R60, [R1+0x3e18] ;  /* 0x003e1800013c7983 */ /* 0x002ee80000100a00 */
        /* <DEDUP_REMOVED lines=9> */
[----:B-1----:R-:W3:Y:S01]  /*18f70*/  LDL.64 R50, [R1+0x3e98] ;  /* 0x003e980001327983 */ /* 0x002ee20000100a00 */
[----:B--2---:R-:W-:-:S03]  /*18f80*/  LOP3.LUT R251, R251, 0x1f, RZ, 0xc0, !PT ;  /* 0x0000001ffbfb7812 */ /* 0x004fc600078ec0ff */
[----:B------:R-:W-:Y:S01]  /*18f90*/  STL.64 [R1+0x64c8], R48 ;  /* 0x0064c83001007387 */ /* 0x000fe20000100a00 */
[----:B------:R-:W-:-:S03]  /*18fa0*/  SHF.L.U32 R63, R251, 0x2, RZ ;  /* 0x00000002fb3f7819 */ /* 0x000fc600000006ff */
[----:B------:R-:W-:Y:S01]  /*18fb0*/  STL.64 [R1+0x64c0], R46 ;  /* 0x0064c02e01007387 */ /* 0x000fe20000100a00 */
[C---:B------:R-:W-:Y:S02]  /*18fc0*/  LOP3.LUT R252, R63.reuse, 0x20, RZ, 0x3c, !PT ;  /* 0x000000203ffc7812 */ /* 0x040fe400078e3cff */
[C---:B------:R-:W-:Y:S01]  /*18fd0*/  LOP3.LUT R251, R63.reuse, 0x40, RZ, 0x3c, !PT ;  /* 0x000000403ffb7812 */ /* 0x040fe200078e3cff */
[----:B------:R-:W-:Y:S01]  /*18fe0*/  STL.64 [R1+0x64b8], R44 ;  /* 0x0064b82c01007387 */ /* 0x000fe20000100a00 */
[----:B------:R-:W-:-:S03]  /*18ff0*/  LOP3.LUT R62, R63, 0x50, RZ, 0x3c, !PT ;  /* 0x000000503f3e7812 */ /* 0x000fc600078e3cff */
[----:B------:R-:W-:Y:S04]  /*19000*/  STL.64 [R1+0x64b0], R42 ;  /* 0x0064b02a01007387 */ /* 0x000fe80000100a00 */
[----:B------:R-:W-:Y:S04]  /*19010*/  STL.64 [R1+0x64a8], R40 ;  /* 0x0064a82801007387 */ /* 0x000fe80000100a00 */
[----:B------:R-:W-:Y:S04]  /*19020*/  STL.64 [R1+0x64a0], R38 ;  /* 0x0064a02601007387 */ /* 0x000fe80000100a00 */
[----:B------:R-:W-:Y:S04]  /*19030*/  STL.64 [R1+0x6498], R36 ;  /* 0x0064982401007387 */ /* 0x000fe80000100a00 */
[----:B------:R-:W-:Y:S04]  /*19040*/  STL.64 [R1+0x6490], R34 ;  /* 0x0064902201007387 */ /* 0x000fe80000100a00 */
[----:B------:R-:W-:Y:S04]  /*19050*/  STL.64 [R1+0x6488], R32 ;  /* 0x0064882001007387 */ /* 0x000fe80000100a00 */
[----:B------:R1:W-:Y:S04]  /*19060*/  STL.64 [R1+0x6480], R4 ;  /* 0x0064800401007387 */ /* 0x0003e80000100a00 */
[----:B------:R-:W-:Y:S04]  /*19070*/  STL.64 [R1+0x6478], R30 ;  /* 0x0064781e01007387 */ /* 0x000fe80000100a00 */
[----:B------:R-:W-:Y:S04]  /*19080*/  STL.64 [R1+0x6470], R28 ;  /* 0x0064701c01007387 */ /* 0x000fe80000100a00 */
[----:B------:R-:W-:Y:S01]  /*19090*/  STL.64 [R1+0x6468], R26 ;  /* 0x0064681a01007387 */ /* 0x000fe20000100a00 */
[----:B-1----:R-:W-:-:S02]  /*190a0*/  LOP3.LUT R5, R63, 0x10, RZ, 0x3c, !PT ;  /* 0x000000103f057812 */ /* 0x002fc400078e3cff */
[C---:B------:R-:W-:Y:S01]  /*190b0*/  LOP3.LUT R4, R63.reuse, 0x30, RZ, 0x3c, !PT ;  /* 0x000000303f047812 */ /* 0x040fe200078e3cff */
[----:B------:R-:W-:Y:S04]  /*190c0*/  STL.64 [R1+0x6460], R24 ;  /* 0x0064601801007387 */ /* 0x000fe80000100a00 */
[----:B------:R-:W-:Y:S04]  /*190d0*/  STL.64 [R1+0x6458], R22 ;  /* 0x0064581601007387 */ /* 0x000fe80000100a00 */
[----:B------:R-:W-:Y:S04]  /*190e0*/  STL.64 [R1+0x6450], R20 ;  /* 0x0064501401007387 */ /* 0x000fe80000100a00 */
[----:B------:R-:W-:Y:S04]  /*190f0*/  STL.64 [R1+0x6448], R18 ;  /* 0x0064481201007387 */ /* 0x000fe80000100a00 */
[----:B------:R-:W-:Y:S04]  /*19100*/  STL.64 [R1+0x6440], R16 ;  /* 0x0064401001007387 */ /* 0x000fe80000100a00 */
[----:B------:R1:W-:Y:S04]  /*19110*/  STL.64 [R1+0x6438], R14 ;  /* 0x0064380e01007387 */ /* 0x0003e80000100a00 */
[----:B------:R-:W-:Y:S04]  /*19120*/  STL.64 [R1+0x6430], R12 ;  /* 0x0064300c01007387 */ /* 0x000fe80000100a00 */
[----:B------:R2:W-:Y:S04]  /*19130*/  STL.64 [R1+0x6428], R10 ;  /* 0x0064280a01007387 */ /* 0x0005e80000100a00 */
[----:B------:R2:W-:Y:S01]  /*19140*/  STL.64 [R1+0x6420], R8 ;  /* 0x0064200801007387 */ /* 0x0005e20000100a00 */
[----:B-1----:R-:W-:-:S03]  /*19150*/  LOP3.LUT R15, R63, 0x70, RZ, 0x3c, !PT ;  /* 0x000000703f0f7812 */ /* 0x002fc600078e3cff */
[----:B------:R1:W-:Y:S04]  /*19160*/  STL.64 [R1+0x6418], R6 ;  /* 0x0064180601007387 */ /* 0x0003e80000100a00 */
[----:B--2---:R-:W2:Y:S04]  /*19170*/  LDL.64 R10, [R1+0x4080] ;  /* 0x00408000010a7983 */ /* 0x004ea80000100a00 */
[----:B------:R-:W2:Y:S04]  /*19180*/  LDL.64 R12, [R1+0x3d58] ;  /* 0x003d5800010c7983 */ /* 0x000ea80000100a00 */
        /* <DEDUP_REMOVED lines=18> */
[----:B-1----:R-:W2:Y:S04]  /*192b0*/  LDL.64 R6, [R1+0x4268] ;  /* 0x0042680001067983 */ /* 0x002ea80000100a00 */
[----:B----4-:R1:W-:Y:S04]  /*192c0*/  LDGSTS.E [R63+0x40000], [R64.64], P5 ;  /* 0x40000000403f7fae */ /* 0x0103e8000a921844 */
[----:B-1----:R-:W4:Y:S04]  /*192d0*/  LDL.64 R64, [R1+0x40d0] ;  /* 0x0040d00001407983 */ /* 0x002f280000100a00 */
[----:B---3--:R1:W-:Y:S04]  /*192e0*/  LDGSTS.E [R63+0x40080], [R58.64], P2 ;  /* 0x400800003a3f7fae */ /* 0x0083e80009121844 */
[----:B------:R3:W-:Y:S04]  /*192f0*/  LDGSTS.E [R63+0x40800], [R66.64], P5 ;  /* 0x40800000423f7fae */ /* 0x0007e8000a921844 */
[----:B-1----:R-:W2:Y:S04]  /*19300*/  LDL.64 R58, [R1+0x3dd8] ;  /* 0x003dd800013a7983 */ /* 0x002ea80000100a00 */
[----:B---3--:R-:W3:Y:S04]  /*19310*/  LDL.64 R66, [R1+0x40a8] ;  /* 0x0040a80001427983 */ /* 0x008ee80000100a00 */
[----:B------:R1:W-:Y:S04]  /*19320*/  LDGSTS.E [R63+0x40880], [R50.64], P2 ;  /* 0x40880000323f7fae */ /* 0x0003e80009121844 */
[----:B------:R1:W-:Y:S04]  /*19330*/  LDGSTS.E [R63+0x41000], [R52.64], P5 ;  /* 0x41000000343f7fae */ /* 0x0003e8000a921844 */
[----:B------:R1:W-:Y:S04]  /*19340*/  LDGSTS.E [R63+0x41080], [R54.64], P2 ;  /* 0x41080000363f7fae */ /* 0x0003e80009121844 */
[----:B------:R1:W-:Y:S04]  /*19350*/  LDGSTS.E [R63+0x41800], [R56.64], P5 ;  /* 0x41800000383f7fae */ /* 0x0003e8000a921844 */
[----:B------:R1:W-:Y:S04]  /*19360*/  LDGSTS.E [R63+0x41880], [R60.64], P2 ;  /* 0x418800003c3f7fae */ /* 0x0003e80009121844 */
[----:B-1----:R-:W3:Y:S04]  /*19370*/  LDL.64 R50, [R1+0x4140] ;  /* 0x0041400001327983 */ /* 0x002ee80000100a00 */
[----:B------:R-:W3:Y:S04]  /*19380*/  LDL.64 R56, [R1+0x3d98] ;  /* 0x003d980001387983 */ /* 0x000ee80000100a00 */
[----:B------:R-:W3:Y:S04]  /*19390*/  LDL.64 R60, [R1+0x35a8] ;  /* 0x0035a800013c7983 */ /* 0x000ee80000100a00 */
[----:B------:R-:W3:Y:S04]  /*193a0*/  LDL.64 R52, [R1+0x3e90] ;  /* 0x003e900001347983 */ /* 0x000ee80000100a00 */
[----:B------:R-:W3:Y:S04]  /*193b0*/  LDL.64 R54, [R1+0x4118] ;  /* 0x0041180001367983 */ /* 0x000ee80000100a00 */
[----:B----4-:R1:W-:Y:S04]  /*193c0*/  LDGSTS.E [R63+0x42000], [R64.64], P5 ;  /* 0x42000000403f7fae */ /* 0x0103e8000a921844 */
[----:B-1----:R-:W4:Y:S04]  /*193d0*/  LDL.64 R64, [R1+0x33b8] ;  /* 0x0033b80001407983 */ /* 0x002f280000100a00 */
[----:B--2---:R1:W-:Y:S04]  /*193e0*/  LDGSTS.E [R63+0x42080], [R58.64], P2 ;  /* 0x420800003a3f7fae */ /* 0x0043e80009121844 */
[----:B---3--:R2:W-:Y:S04]  /*193f0*/  LDGSTS.E [R63+0x42800], [R66.64], P5 ;  /* 0x42800000423f7fae */ /* 0x0085e8000a921844 */
[----:B-1----:R-:W3:Y:S04]  /*19400*/  LDL.64 R58, [R1+0x3ed0] ;  /* 0x003ed000013a7983 */ /* 0x002ee80000100a00 */
[----:B--2---:R-:W3:Y:S04]  /*19410*/  LDL.64 R66, [R1+0x3e50] ;  /* 0x003e500001427983 */ /* 0x004ee80000100a00 */
[----:B------:R1:W-:Y:S04]  /*19420*/  LDGSTS.E [R63+0x42880], [R56.64], P2 ;  /* 0x42880000383f7fae */ /* 0x0003e80009121844 */
        /* <DEDUP_REMOVED lines=17> */
[----:B-1----:R-:W2:Y:S04]  /*19540*/  LDL.64 R56, [R1+0x40f0] ;  /* 0x0040f00001387983 */ /* 0x002ea80000100a00 */
[----:B------:R1:W-:Y:S04]  /*19550*/  LDGSTS.E [R63+0x47080], [R60.64], P2 ;  /* 0x470800003c3f7fae */ /* 0x0003e80009121844 */
[----:B------:R1:W-:Y:S04]  /*19560*/  LDGSTS.E [R63+0x47800], [R46.64], P5 ;  /* 0x478000002e3f7fae */ /* 0x0003e8000a921844 */
[----:B------:R-:W2:Y:S04]  /*19570*/  LDL.64 R10, [R1+0x3d90] ;  /* 0x003d9000010a7983 */ /* 0x000ea80000100a00 */
[----:B-1----:R-:W2:Y:S04]  /*19580*/  LDL.64 R60, [R1+0x3e10] ;  /* 0x003e1000013c7983 */ /* 0x002ea80000100a00 */
        /* <DEDUP_REMOVED lines=17> */
[----:B----4-:R1:W-:Y:S04]  /*196a0*/  LDGSTS.E [R63+0x47880], [R64.64], P2 ;  /* 0x47880000403f7fae */ /* 0x0103e80009121844 */
[----:B------:R4:W-:Y:S04]  /*196b0*/  LDGSTS.E [R5+0x40100], [R48.64], P5 ;  /* 0x4010000030057fae */ /* 0x0009e8000a921844 */
[----:B-1----:R-:W2:Y:S04]  /*196c0*/  LDL.64 R64, [R1+0x40c8] ;  /* 0x0040c80001407983 */ /* 0x002ea80000100a00 */
[----:B----4-:R-:W4:Y:S04]  /*196d0*/  LDL.64 R48, [R1+0x35a0] ;  /* 0x0035a00001307983 */ /* 0x010f280000100a00 */
[----:B---3--:R1:W-:Y:S04]  /*196e0*/  LDGSTS.E [R5+0x40180], [R58.64], P2 ;  /* 0x401800003a057fae */ /* 0x0083e80009121844 */
[----:B------:R3:W-:Y:S04]  /*196f0*/  LDGSTS.E [R5+0x40900], [R50.64], P5 ;  /* 0x4090000032057fae */ /* 0x0007e8000a921844 */
[----:B------:R3:W-:Y:S04]  /*19700*/  LDGSTS.E [R5+0x40980], [R52.64], P2 ;  /* 0x4098000034057fae */ /* 0x0007e80009121844 */
[----:B-1----:R-:W4:Y:S04]  /*19710*/  LDL.64 R58, [R1+0x3dd0] ;  /* 0x003dd000013a7983 */ /* 0x002f280000100a00 */
[----:B------:R1:W-:Y:S04]  /*19720*/  LDGSTS.E [R5+0x41100], [R54.64], P5 ;  /* 0x4110000036057fae */ /* 0x0003e8000a921844 */
[----:B------:R1:W-:Y:S04]  /*19730*/  LDGSTS.E [R5+0x41180], [R66.64], P2 ;  /* 0x4118000042057fae */ /* 0x0003e80009121844 */
[----:B---3--:R-:W3:Y:S04]  /*19740*/  LDL.64 R50, [R1+0x3388] ;  /* 0x0033880001327983 */ /* 0x008ee80000100a00 */
[----:B------:R-:W3:Y:S04]  /*19750*/  LDL.64 R52, [R1+0x3ec8] ;  /* 0x003ec80001347983 */ /* 0x000ee80000100a00 */
[----:B-1----:R-:W3:Y:S04]  /*19760*/  LDL.64 R66, [R1+0x40a0] ;  /* 0x0040a00001427983 */ /* 0x002ee80000100a00 */
[----:B------:R-:W3:Y:S04]  /*19770*/  LDL.64 R54, [R1+0x4138] ;  /* 0x0041380001367983 */ /* 0x000ee80000100a00 */
[----:B--2---:R1:W-:Y:S04]  /*19780*/  LDGSTS.E [R5+0x41900], [R56.64], P5 ;  /* 0x4190000038057fae */ /* 0x0043e8000a921844 */
[----:B-1----:R-:W2:Y:S04]  /*19790*/  LDL.64 R56, [R1+0x3e88] ;  /* 0x003e880001387983 */ /* 0x002ea80000100a00 */
[----:B------:R1:W-:Y:S04]  /*197a0*/  LDGSTS.E [R5+0x41980], [R60.64], P2 ;  /* 0x419800003c057fae */ /* 0x0003e80009121844 */
[----:B-1----:R-:W2:Y:S04]  /*197b0*/  LDL.64 R60, [R1+0x3ef0] ;  /* 0x003ef000013c7983 */ /* 0x002ea80000100a00 */
[----:B------:R1:W-:Y:S04]  /*197c0*/  LDGSTS.E [R5+0x42100], [R64.64], P5 ;  /* 0x4210000040057fae */ /* 0x0003e8000a921844 */
[----:B-1----:R-:W2:Y:S04]  /*197d0*/  LDL.64 R64, [R1+0x4168] ;  /* 0x0041680001407983 */ /* 0x002ea80000100a00 */
[----:B----4-:R1:W-:Y:S04]  /*197e0*/  LDGSTS.E [R5+0x42180], [R58.64], P2 ;  /* 0x421800003a057fae */ /* 0x0103e80009121844 */
[----:B-1----:R-:W4:Y:S04]  /*197f0*/  LDL.64 R58, [R1+0x4110] ;  /* 0x00411000013a7983 */ /* 0x002f280000100a00 */
[----:B---3--:R1:W-:Y:S04]  /*19800*/  LDGSTS.E [R5+0x42900], [R66.64], P5 ;  /* 0x4290000042057fae */ /* 0x0083e8000a921844 */
[----:B------:R3:W-:Y:S04]  /*19810*/  LDGSTS.E [R5+0x42980], [R10.64], P2 ;  /* 0x429800000a057fae */ /* 0x0007e80009121844 */
[----:B------:R3:W-:Y:S04]  /*19820*/  LDGSTS.E [R5+0x43100], [R12.64], P5 ;  /* 0x431000000c057fae */ /* 0x0007e8000a921844 */
[----:B-1----:R-:W4:Y:S04]  /*19830*/  LDL.64 R66, [R1+0x3e48] ;  /* 0x003e480001427983 */ /* 0x002f280000100a00 */
        /* <DEDUP_REMOVED lines=17> */
[----:B---3--:R-:W3:Y:S04]  /*19950*/  LDL.64 R10, [R1+0x4098] ;  /* 0x00409800010a7983 */ /* 0x008ee80000100a00 */
[----:B------:R-:W3:Y:S04]  /*19960*/  LDL.64 R12, [R1+0x3d88] ;  /* 0x003d8800010c7983 */ /* 0x000ee80000100a00 */
[----:B-1----:R-:W3:Y:S04]  /*19970*/  LDL.64 R16, [R1+0x4070] ;  /* 0x0040700001107983 */ /* 0x002ee80000100a00 */
[----:B------:R-:W3:Y:S04]  /*19980*/  LDL.64 R18, [R1+0x3d48] ;  /* 0x003d480001127983 */ /* 0x000ee80000100a00 */
        /* <DEDUP_REMOVED lines=8> */
[----:B--2---:R1:W-:Y:S04]  /*19a10*/  LDGSTS.E [R5+0x47900], [R60.64], P5 ;  /* 0x479000003c057fae */ /* 0x0043e8000a921844 */
[----:B------:R2:W-:Y:S04]  /*19a20*/  LDGSTS.E [R5+0x47980], [R50.64], P2 ;  /* 0x4798000032057fae */ /* 0x0005e80009121844 */
        /* <DEDUP_REMOVED lines=8> */
[----:B--2---:R-:W2:Y:S04]  /*19ab0*/  LDL.64 R50, [R1+0x3ee8] ;  /* 0x003ee80001327983 */ /* 0x004ea80000100a00 */
[----:B------:R1:W-:Y:S04]  /*19ac0*/  LDGSTS.E [R252+0x40200], [R64.64], P5 ;  /* 0x4020000040fc7fae */ /* 0x0003e8000a921844 */
[----:B------:R1:W-:Y:S04]  /*19ad0*/  LDGSTS.E [R252+0x40280], [R52.64], P2 ;  /* 0x4028000034fc7fae */ /* 0x0003e80009121844 */
[----:B------:R1:W-:Y:S04]  /*19ae0*/  LDGSTS.E [R252+0x40a00], [R54.64], P5 ;  /* 0x40a0000036fc7fae */ /* 0x0003e8000a921844 */
[----:B-1----:R-:W2:Y:S04]  /*19af0*/  LDL.64 R64, [R1+0x3e08] ;  /* 0x003e080001407983 */ /* 0x002ea80000100a00 */
[----:B------:R1:W-:Y:S04]  /*19b00*/  LDGSTS.E [R252+0x40a80], [R56.64], P2 ;  /* 0x40a8000038fc7fae */ /* 0x0003e80009121844 */
[----:B------:R-:W2:Y:S04]  /*19b10*/  LDL.64 R52, [R1+0x4160] ;  /* 0x0041600001347983 */ /* 0x000ea80000100a00 */
[----:B------:R-:W2:Y:S04]  /*19b20*/  LDL.64 R54, [R1+0x3ec0] ;  /* 0x003ec00001367983 */ /* 0x000ea80000100a00 */
[----:B-1----:R-:W2:Y:S04]  /*19b30*/  LDL.64 R56, [R1+0x4130] ;  /* 0x0041300001387983 */ /* 0x002ea80000100a00 */
[----:B----4-:R1:W-:Y:S04]  /*19b40*/  LDGSTS.E [R252+0x41200], [R58.64], P5 ;  /* 0x412000003afc7fae */ /* 0x0103e8000a921844 */
[----:B-1----:R-:W4:Y:S04]  /*19b50*/  LDL.64 R58, [R1+0x40c0] ;  /* 0x0040c000013a7983 */ /* 0x002f280000100a00 */
[----:B------:R1:W-:Y:S04]  /*19b60*/  LDGSTS.E [R252+0x41280], [R66.64], P2 ;  /* 0x4128000042fc7fae */ /* 0x0003e80009121844 */
[----:B-1----:R-:W4:Y:S04]  /*19b70*/  LDL.64 R66, [R1+0x33c0] ;  /* 0x0033c00001427983 */ /* 0x002f280000100a00 */
[----:B---3--:R1:W-:Y:S04]  /*19b80*/  LDGSTS.E [R252+0x41a00], [R60.64], P5 ;  /* 0x41a000003cfc7fae */ /* 0x0083e8000a921844 */
[----:B-1----:R-:W3:Y:S04]  /*19b90*/  LDL.64 R60, [R1+0x3380] ;  /* 0x00338000013c7983 */ /* 0x002ee80000100a00 */
[----:B--2---:R1:W-:Y:S04]  /*19ba0*/  LDGSTS.E [R252+0x41a80], [R64.64], P2 ;  /* 0x41a8000040fc7fae */ /* 0x0043e80009121844 */
[----:B-1----:R-:W2:Y:S04]  /*19bb0*/  LDL.64 R64, [R1+0x3e80] ;  /* 0x003e800001407983 */ /* 0x002ea80000100a00 */
[----:B----4-:R1:W-:Y:S04]  /*19bc0*/  LDGSTS.E [R252+0x42200], [R58.64], P5 ;  /* 0x422000003afc7fae */ /* 0x0103e8000a921844 */
        /* <DEDUP_REMOVED lines=23> */
[----:B----4-:R-:W4:Y:S04]  /*19d40*/  LDL.64 R8, [R1+0x40b8] ;  /* 0x0040b80001087983 */ /* 0x010f280000100a00 */
[----:B-1----:R-:W4:Y:S04]  /*19d50*/  LDL.64 R66, [R1+0x3e40] ;  /* 0x003e400001427983 */ /* 0x002f280000100a00 */
[----:B------:R-:W4:Y:S04]  /*19d60*/  LDL.64 R10, [R1+0x3dc0] ;  /* 0x003dc000010a7983 */ /* 0x000f280000100a00 */
        /* <DEDUP_REMOVED lines=11> */
[----:B---3--:R1:W-:Y:S04]  /*19e20*/  LDGSTS.E [R252+0x47a80], [R60.64], P2 ;  /* 0x47a800003cfc7fae */ /* 0x0083e80009121844 */
[----:B------:R3:W-:Y:S04]  /*19e30*/  LDGSTS.E [R4+0x40300], [R52.64], P5 ;  /* 0x4030000034047fae */ /* 0x0007e8000a921844 */
[----:B------:R3:W-:Y:S04]  /*19e40*/  LDGSTS.E [R4+0x40380], [R54.64], P2 ;  /* 0x4038000036047fae */ /* 0x0007e80009121844 */
[----:B-1----:R-:W4:Y:S04]  /*19e50*/  LDL.64 R60, [R1+0x40e0] ;  /* 0x0040e000013c7983 */ /* 0x002f280000100a00 */
[----:B------:R1:W-:Y:S04]  /*19e60*/  LDGSTS.E [R4+0x40b00], [R56.64], P5 ;  /* 0x40b0000038047fae */ /* 0x0003e8000a921844 */
        /* <DEDUP_REMOVED lines=8> */
[----:B---3--:R-:W3:Y:S04]  /*19ef0*/  LDL.64 R52, [R1+0x33b0] ;  /* 0x0033b00001347983 */ /* 0x008ee80000100a00 */
[----:B------:R-:W3:Y:S04]  /*19f00*/  LDL.64 R54, [R1+0x3378] ;  /* 0x0033780001367983 */ /* 0x000ee80000100a00 */
[----:B-1----:R-:W3:Y:S04]  /*19f10*/  LDL.64 R56, [R1+0x4158] ;  /* 0x0041580001387983 */ /* 0x002ee80000100a00 */
[----:B--2---:R1:W-:Y:S04]  /*19f20*/  LDGSTS.E [R4+0x40b80], [R64.64], P2 ;  /* 0x40b8000040047fae */ /* 0x0043e80009121844 */
[----:B-1----:R-:W2:Y:S04]  /*19f30*/  LDL.64 R64, [R1+0x3e00] ;  /* 0x003e000001407983 */ /* 0x002ea80000100a00 */
[----:B------:R1:W-:Y:S04]  /*19f40*/  LDGSTS.E [R4+0x41300], [R58.64], P5 ;  /* 0x413000003a047fae */ /* 0x0003e8000a921844 */
[----:B-1----:R-:W3:Y:S04]  /*19f50*/  LDL.64 R58, [R1+0x3eb8] ;  /* 0x003eb800013a7983 */ /* 0x002ee80000100a00 */
[----:B----4-:R1:W-:Y:S04]  /*19f60*/  LDGSTS.E [R4+0x41380], [R66.64], P2 ;  /* 0x4138000042047fae */ /* 0x0103e80009121844 */
[----:B-1----:R-:W3:Y:S04]  /*19f70*/  LDL.64 R66, [R1+0x3ee0] ;  /* 0x003ee00001427983 */ /* 0x002ee80000100a00 */
[----:B------:R1:W-:Y:S04]  /*19f80*/  LDGSTS.E [R4+0x41b00], [R60.64], P5 ;  /* 0x41b000003c047fae */ /* 0x0003e8000a921844 */
[----:B-1----:R-:W3:Y:S04]  /*19f90*/  LDL.64 R60, [R1+0x4128] ;  /* 0x00412800013c7983 */ /* 0x002ee80000100a00 */
[----:B--2---:R1:W-:Y:S04]  /*19fa0*/  LDGSTS.E [R4+0x41b80], [R64.64], P2 ;  /* 0x41b8000040047fae */ /* 0x0043e80009121844 */
        /* <DEDUP_REMOVED lines=22> */
[----:B---3--:R3:W-:Y:S04]  /*1a110*/  LDGSTS.E [R4+0x47380], [R52.64], P2 ;  /* 0x4738000034047fae */ /* 0x0087e80009121844 */
[----:B--2---:R-:W2:Y:S04]  /*1a120*/  LDL.64 R8, [R1+0x40d8] ;  /* 0x0040d80001087983 */ /* 0x004ea80000100a00 */
[----:B------:R-:W2:Y:S04]  /*1a130*/  LDL.64 R10, [R1+0x3df8] ;  /* 0x003df800010a7983 */ /* 0x000ea80000100a00 */
[----:B-1----:R-:W2:Y:S04]  /*1a140*/  LDL.64 R12, [R1+0x40b0] ;  /* 0x0040b000010c7983 */ /* 0x002ea80000100a00 */
[----:B------:R-:W2:Y:S04]  /*1a150*/  LDL.64 R16, [R1+0x3db8] ;  /* 0x003db80001107983 */ /* 0x000ea80000100a00 */
[----:B------:R-:W2:Y:S04]  /*1a160*/  LDL.64 R18, [R1+0x4088] ;  /* 0x0040880001127983 */ /* 0x000ea80000100a00 */
[----:B------:R-:W2:Y:S04]  /*1a170*/  LDL.64 R20, [R1+0x3d78] ;  /* 0x003d780001147983 */ /* 0x000ea80000100a00 */
[----:B------:R-:W2:Y:S04]  /*1a180*/  LDL.64 R22, [R1+0x4040] ;  /* 0x0040400001167983 */ /* 0x000ea80000100a00 */
[----:B------:R1:W-:Y:S04]  /*1a190*/  LDGSTS.E [R4+0x47b00], [R66.64], P5 ;  /* 0x47b0000042047fae */ /* 0x0003e8000a921844 */
[----:B------:R3:W-:Y:S04]  /*1a1a0*/  LDGSTS.E [R4+0x47b80], [R54.64], P2 ;  /* 0x47b8000036047fae */ /* 0x0007e80009121844 */
[----:B------:R3:W-:Y:S04]  /*1a1b0*/  LDGSTS.E [R251+0x40400], [R56.64], P5 ;  /* 0x4040000038fb7fae */ /* 0x0007e8000a921844 */
[----:B-1----:R-:W2:Y:S04]  /*1a1c0*/  LDL.64 R66, [R1+0x4100] ;  /* 0x0041000001427983 */ /* 0x002ea80000100a00 */
[----:B------:R1:W-:Y:S04]  /*1a1d0*/  LDGSTS.E [R251+0x40480], [R58.64], P2 ;  /* 0x404800003afb7fae */ /* 0x0003e80009121844 */
[----:B------:R-:W2:Y:S04]  /*1a1e0*/  LDL.64 R24, [R1+0x3d38] ;  /* 0x003d380001187983 */ /* 0x000ea80000100a00 */
[----:B------:R-:W2:Y:S04]  /*1a1f0*/  LDL.64 R26, [R1+0x4018] ;  /* 0x00401800011a7983 */ /* 0x000ea80000100a00 */
[----:B------:R-:W2:Y:S04]  /*1a200*/  LDL.64 R28, [R1+0x3cf8] ;  /* 0x003cf800011c7983 */ /* 0x000ea80000100a00 */
[----:B------:R-:W2:Y:S04]  /*1a210*/  LDL.64 R30, [R1+0x3ff0] ;  /* 0x003ff000011e7983 */ /* 0x000ea80000100a00 */
[----:B---3--:R-:W3:Y:S04]  /*1a220*/  LDL.64 R4, [R1+0x3cb8] ;  /* 0x003cb80001047983 */ /* 0x008ee80000100a00 */
[----:B------:R-:W3:Y:S04]  /*1a230*/  LDL.64 R32, [R1+0x3fc8] ;  /* 0x003fc80001207983 */ /* 0x000ee80000100a00 */
[----:B------:R-:W3:Y:S04]  /*1a240*/  LDL.64 R34, [R1+0x3c78] ;  /* 0x003c780001227983 */ /* 0x000ee80000100a00 */
[----:B------:R-:W3:Y:S04]  /*1a250*/  LDL.64 R36, [R1+0x3fa0] ;  /* 0x003fa00001247983 */ /* 0x000ee80000100a00 */
[----:B------:R-:W3:Y:S04]  /*1a260*/  LDL.64 R38, [R1+0x37f0] ;  /* 0x0037f00001267983 */ /* 0x000ee80000100a00 */
[----:B------:R-:W3:Y:S04]  /*1a270*/  LDL.64 R40, [R1+0x3f78] ;  /* 0x003f780001287983 */ /* 0x000ee80000100a00 */
[----:B------:R-:W3:Y:S04]  /*1a280*/  LDL.64 R42, [R1+0x37b0] ;  /* 0x0037b000012a7983 */ /* 0x000ee80000100a00 */
[----:B------:R1:W-:Y:S04]  /*1a290*/  LDGSTS.E [R251+0x40c00], [R60.64], P5 ;  /* 0x40c000003cfb7fae */ /* 0x0003e8000a921844 */
[----:B------:R-:W3:Y:S04]  /*1a2a0*/  LDL.64 R44, [R1+0x3f50] ;  /* 0x003f5000012c7983 */ /* 0x000ee80000100a00 */
        /* <DEDUP_REMOVED lines=8> */
[----:B----4-:R1:W-:Y:S04]  /*1a330*/  LDGSTS.E [R251+0x40c80], [R64.64], P2 ;  /* 0x40c8000040fb7fae */ /* 0x0103e80009121844 */
[----:B-1----:R-:W4:Y:S04]  /*1a340*/  LDL.64 R64, [R1+0x33a8] ;  /* 0x0033a80001407983 */ /* 0x002f280000100a00 */
[----:B--2---:R1:W-:Y:S04]  /*1a350*/  LDGSTS.E [R251+0x41400], [R66.64], P5 ;  /* 0x4140000042fb7fae */ /* 0x0043e8000a921844 */
[----:B-1----:R-:W4:Y:S04]  /*1a360*/  LDL.64 R66, [R1+0x3eb0] ;  /* 0x003eb00001427983 */ /* 0x002f280000100a00 */
[----:B---3--:R1:W-:Y:S04]  /*1a370*/  LDGSTS.E [R251+0x41480], [R60.64], P2 ;  /* 0x414800003cfb7fae */ /* 0x0083e80009121844 */
        /* <DEDUP_REMOVED lines=24> */
[----:B---3--:R-:W3:Y:S04]  /*1a500*/  LDL.64 R8, [R1+0x3e30] ;  /* 0x003e300001087983 */ /* 0x008ee80000100a00 */
[----:B------:R-:W3:Y:S04]  /*1a510*/  LDL.64 R10, [R1+0x4260] ;  /* 0x00426000010a7983 */ /* 0x000ee80000100a00 */
[----:B------:R-:W3:Y:S04]  /*1a520*/  LDL.64 R12, [R1+0x3df0] ;  /* 0x003df000010c7983 */ /* 0x000ee80000100a00 */
[----:B------:R-:W3:Y:S04]  /*1a530*/  LDL.64 R16, [R1+0x4250] ;  /* 0x0042500001107983 */ /* 0x000ee80000100a00 */
[----:B------:R-:W3:Y:S04]  /*1a540*/  LDL.64 R18, [R1+0x3db0] ;  /* 0x003db00001127983 */ /* 0x000ee80000100a00 */
[----:B------:R-:W3:Y:S04]  /*1a550*/  LDL.64 R20, [R1+0x4240] ;  /* 0x0042400001147983 */ /* 0x000ee80000100a00 */
[----:B----4-:R1:W-:Y:S04]  /*1a560*/  LDGSTS.E [R251+0x47480], [R64.64], P2 ;  /* 0x4748000040fb7fae */ /* 0x0103e80009121844 */
[----:B------:R4:W-:Y:S04]  /*1a570*/  LDGSTS.E [R251+0x47c00], [R54.64], P5 ;  /* 0x47c0000036fb7fae */ /* 0x0009e8000a921844 */
[----:B------:R4:W-:Y:S04]  /*1a580*/  LDGSTS.E [R251+0x47c80], [R56.64], P2 ;  /* 0x47c8000038fb7fae */ /* 0x0009e80009121844 */
[----:B-1----:R-:W3:Y:S04]  /*1a590*/  LDL.64 R64, [R1+0x3e70] ;  /* 0x003e700001407983 */ /* 0x002ee80000100a00 */
[----:B------:R1:W-:Y:S04]  /*1a5a0*/  LDGSTS.E [R62+0x40500], [R58.64], P5 ;  /* 0x405000003a3e7fae */ /* 0x0003e8000a921844 */
        /* <DEDUP_REMOVED lines=17> */
[----:B----4-:R-:W4:Y:S04]  /*1a6c0*/  LDL.64 R54, [R1+0x41b0] ;  /* 0x0041b00001367983 */ /* 0x010f280000100a00 */
[----:B------:R-:W4:Y:S04]  /*1a6d0*/  LDL.64 R56, [R1+0x33a0] ;  /* 0x0033a00001387983 */ /* 0x000f280000100a00 */
[----:B-1----:R-:W4:Y:S04]  /*1a6e0*/  LDL.64 R58, [R1+0x41a0] ;  /* 0x0041a000013a7983 */ /* 0x002f280000100a00 */
[----:B------:R1:W-:Y:S04]  /*1a6f0*/  LDGSTS.E [R62+0x40580], [R66.64], P2 ;  /* 0x40580000423e7fae */ /* 0x0003e80009121844 */
[----:B-1----:R-:W4:Y:S04]  /*1a700*/  LDL.64 R66, [R1+0x4270] ;  /* 0x0042700001427983 */ /* 0x002f280000100a00 */
[----:B--2---:R1:W-:Y:S04]  /*1a710*/  LDGSTS.E [R62+0x40d00], [R60.64], P5 ;  /* 0x40d000003c3e7fae */ /* 0x0043e8000a921844 */
[----:B-1----:R-:W2:Y:S04]  /*1a720*/  LDL.64 R60, [R1+0x3368] ;  /* 0x00336800013c7983 */ /* 0x002ea80000100a00 */
[----:B---3--:R1:W-:Y:S04]  /*1a730*/  LDGSTS.E [R62+0x40d80], [R64.64], P2 ;  /* 0x40d80000403e7fae */ /* 0x0083e80009121844 */
[----:B-1----:R-:W2:Y:S04]  /*1a740*/  LDL.64 R64, [R1+0x4188] ;  /* 0x0041880001407983 */ /* 0x002ea80000100a00 */
[----:B----4-:R1:W-:Y:S04]  /*1a750*/  LDGSTS.E [R62+0x41500], [R66.64], P5 ;  /* 0x41500000423e7fae */ /* 0x0103e8000a921844 */
[----:B------:R4:W-:Y:S04]  /*1a760*/  LDGSTS.E [R62+0x41580], [R8.64], P2 ;  /* 0x41580000083e7fae */ /* 0x0009e80009121844 */
[----:B------:R4:W-:Y:S04]  /*1a770*/  LDGSTS.E [R62+0x41d00], [R10.64], P5 ;  /* 0x41d000000a3e7fae */ /* 0x0009e8000a921844 */
[----:B-1----:R-:W3:Y:S04]  /*1a780*/  LDL.64 R66, [R1+0x3ea8] ;  /* 0x003ea80001427983 */ /* 0x002ee80000100a00 */
        /* <DEDUP_REMOVED lines=16> */
[----:B------:R1:W-:Y:S01]  /*1a890*/  LDGSTS.E [R62+0x45d80], [R44.64], P2 ;  /* 0x45d800002c3e7fae */ /* 0x0003e20009121844 */
[----:B------:R-:W-:-:S03]  /*1a8a0*/  LOP3.LUT R63, R63, 0x60, RZ, 0x3c, !PT ;  /* 0x000000603f3f7812 */ /* 0x000fc600078e3cff */
[----:B------:R1:W-:Y:S04]  /*1a8b0*/  LDGSTS.E [R62+0x46500], [R46.64], P5 ;  /* 0x465000002e3e7fae */ /* 0x0003e8000a921844 */
[----:B------:R1:W-:Y:S04]  /*1a8c0*/  LDGSTS.E [R62+0x46580], [R48.64], P2 ;  /* 0x46580000303e7fae */ /* 0x0003e80009121844 */
[----:B------:R1:W-:Y:S04]  /*1a8d0*/  LDGSTS.E [R62+0x46d00], [R50.64], P5 ;  /* 0x46d00000323e7fae */ /* 0x0003e8000a921844 */
[----:B------:R1:W-:Y:S04]  /*1a8e0*/  LDGSTS.E [R62+0x46d80], [R52.64], P2 ;  /* 0x46d80000343e7fae */ /* 0x0003e80009121844 */
[----:B------:R1:W-:Y:S04]  /*1a8f0*/  LDGSTS.E [R62+0x47500], [R54.64], P5 ;  /* 0x47500000363e7fae */ /* 0x0003e8000a921844 */
[----:B------:R1:W-:Y:S04]  /*1a900*/  LDGSTS.E [R62+0x47580], [R56.64], P2 ;  /* 0x47580000383e7fae */ /* 0x0003e80009121844 */
[----:B------:R1:W-:Y:S04]  /*1a910*/  LDGSTS.E [R62+0x47d00], [R58.64], P5 ;  /* 0x47d000003a3e7fae */ /* 0x0003e8000a921844 */
[----:B----4-:R-:W4:Y:S04]  /*1a920*/  LDL.64 R8, [R1+0x3e28] ;  /* 0x003e280001087983 */ /* 0x010f280000100a00 */
[----:B------:R-:W4:Y:S04]  /*1a930*/  LDL.64 R10, [R1+0x4258] ;  /* 0x00425800010a7983 */ /* 0x000f280000100a00 */
[----:B-1----:R-:W4:Y:S04]  /*1a940*/  LDL.64 R12, [R1+0x3de8] ;  /* 0x003de800010c7983 */ /* 0x002f280000100a00 */
[----:B------:R-:W4:Y:S04]  /*1a950*/  LDL.64 R16, [R1+0x4248] ;  /* 0x0042480001107983 */ /* 0x000f280000100a00 */
[----:B------:R-:W4:Y:S04]  /*1a960*/  LDL.64 R18, [R1+0x3da8] ;  /* 0x003da80001127983 */ /* 0x000f280000100a00 */
[----:B------:R-:W4:Y:S04]  /*1a970*/  LDL.64 R20, [R1+0x4238] ;  /* 0x0042380001147983 */ /* 0x000f280000100a00 */
[----:B------:R-:W4:Y:S04]  /*1a980*/  LDL.64 R22, [R1+0x3d68] ;  /* 0x003d680001167983 */ /* 0x000f280000100a00 */
[----:B------:R-:W4:Y:S04]  /*1a990*/  LDL.64 R24, [R1+0x4228] ;  /* 0x0042280001187983 */ /* 0x000f280000100a00 */
[----:B------:R-:W4:Y:S04]  /*1a9a0*/  LDL.64 R26, [R1+0x3d28] ;  /* 0x003d2800011a7983 */ /* 0x000f280000100a00 */
[----:B--2---:R1:W-:Y:S04]  /*1a9b0*/  LDGSTS.E [R62+0x47d80], [R60.64], P2 ;  /* 0x47d800003c3e7fae */ /* 0x0043e80009121844 */
        /* <DEDUP_REMOVED lines=9> */
[----:B------:R1:W-:Y:S04]  /*1aa50*/  LDGSTS.E [R63+0x40600], [R64.64], P5 ;  /* 0x40600000403f7fae */ /* 0x0003e8000a921844 */
[----:B------:R-:W2:Y:S04]  /*1aa60*/  LDL.64 R44, [R1+0x37a0] ;  /* 0x0037a000012c7983 */ /* 0x000ea80000100a00 */
[----:B------:R-:W2:Y:S04]  /*1aa70*/  LDL.64 R46, [R1+0x41c8] ;  /* 0x0041c800012e7983 */ /* 0x000ea80000100a00 */
[----:B-1----:R-:W2:Y:S04]  /*1aa80*/  LDL.64 R64, [R1+0x4198] ;  /* 0x0041980001407983 */ /* 0x002ea80000100a00 */
        /* <DEDUP_REMOVED lines=8> */
[----:B-1----:R-:W3:Y:S04]  /*1ab10*/  LDL.64 R66, [R1+0x3e68] ;  /* 0x003e680001427983 */ /* 0x002ee80000100a00 */
[----:B--2---:R1:W-:Y:S04]  /*1ab20*/  LDGSTS.E [R63+0x40e00], [R64.64], P5 ;  /* 0x40e00000403f7fae */ /* 0x0043e8000a921844 */
[----:B-1----:R-:W2:Y:S04]  /*1ab30*/  LDL.64 R64, [R1+0x4278] ;  /* 0x0042780001407983 */ /* 0x002ea80000100a00 */
[----:B---3--:R1:W-:Y:S04]  /*1ab40*/  LDGSTS.E [R63+0x40e80], [R66.64], P2 ;  /* 0x40e80000423f7fae */ /* 0x0083e80009121844 */
[----:B------:R3:W-:Y:S04]  /*1ab50*/  LDGSTS.E [R63+0x41600], [R6.64], P5 ;  /* 0x41600000063f7fae */ /* 0x0007e8000a921844 */
[----:B----4-:R3:W-:Y:S04]  /*1ab60*/  LDGSTS.E [R63+0x41680], [R8.64], P2 ;  /* 0x41680000083f7fae */ /* 0x0107e80009121844 */
[----:B------:R3:W-:Y:S04]  /*1ab70*/  LDGSTS.E [R63+0x41e00], [R10.64], P5 ;  /* 0x41e000000a3f7fae */ /* 0x0007e8000a921844 */
[----:B-1----:R-:W4:Y:S04]  /*1ab80*/  LDL.LU.64 R66, [R1+0x6510] ;  /* 0x0065100001427983 */ /* 0x002f280000300a00 */
[----:B------:R1:W-:Y:S04]  /*1ab90*/  LDGSTS.E [R63+0x41e80], [R12.64], P2 ;  /* 0x41e800000c3f7fae */ /* 0x0003e80009121844 */
        /* <DEDUP_REMOVED lines=25> */
[----:B-1----:R-:W4:Y:S04]  /*1ad30*/  LDL.64 R56, [R1+0x4290] ;  /* 0x0042900001387983 */ /* 0x002f280000100a00 */
[----:B---3--:R-:W3:Y:S04]  /*1ad40*/  LDL.64 R58, [R1+0x3e20] ;  /* 0x003e2000013a7983 */ /* 0x008ee80000100a00 */
        /* <DEDUP_REMOVED lines=15> */
[----:B------:R-:W2:Y:S04]  /*1ae40*/  LDL.64 R4, [R1+0x3c60] ;  /* 0x003c600001047983 */ /* 0x000ea80000100a00 */
[----:B------:R-:W2:Y:S04]  /*1ae50*/  LDL.64 R30, [R1+0x42d8] ;  /* 0x0042d800011e7983 */ /* 0x000ea80000100a00 */
[----:B-1----:R-:W2:Y:S04]  /*1ae60*/  LDL.64 R64, [R1+0x4280] ;  /* 0x0042800001407983 */ /* 0x002ea80000100a00 */
        /* <DEDUP_REMOVED lines=10> */
[----:B----4-:R1:W-:Y:S04]  /*1af10*/  LDGSTS.E [R15+0x40780], [R12.64], P2 ;  /* 0x407800000c0f7fae */ /* 0x0103e80009121844 */
[----:B-1----:R-:W3:Y:S01]  /*1af20*/  LDL.64 R12, [R1+0x3360] ;  /* 0x00336000010c7983 */ /* 0x002ee20000100a00 */
[----:B------:R-:W-:-:S04]  /*1af30*/  IMAD.WIDE R186, R2, 0x4, R186 ;  /* 0x0000000402ba7825 */ /* 0x000fc800078e02ba */
[----:B------:R-:W-:-:S04]  /*1af40*/  IMAD.WIDE R202, R2, 0x4, R202 ;  /* 0x0000000402ca7825 */ /* 0x000fc800078e02ca */
[----:B------:R-:W-:-:S04]  /*1af50*/  IMAD.WIDE R210, R2, 0x4, R210 ;  /* 0x0000000402d27825 */ /* 0x000fc800078e02d2 */
[----:B------:R-:W-:Y:S01]  /*1af60*/  IMAD.WIDE R214, R2, 0x4, R214 ;  /* 0x0000000402d67825 */ /* 0x000fe200078e02d6 */
[----:B--2---:R1:W-:Y:S04]  /*1af70*/  LDGSTS.E [R15+0x40f00], [R64.64], P5 ;  /* 0x40f00000400f7fae */ /* 0x0043e8000a921844 */
        /* <DEDUP_REMOVED lines=22> */
[----:B-1----:R-:W4:Y:S04]  /*1b0e0*/  LDL.LU.64 R64, [R1+0x6508] ;  /* 0x0065080001407983 */ /* 0x002f280000300a00 */
[----:B------:R1:W-:Y:S04]  /*1b0f0*/  LDGSTS.E [R15+0x46780], [R20.64], P2 ;  /* 0x46780000140f7fae */ /* 0x0003e80009121844 */
[----:B--2---:R-:W2:Y:S04]  /*1b100*/  LDL.LU.64 R62, [R1+0x6500] ;  /* 0x00650000013e7983 */ /* 0x004ea80000300a00 */
[----:B------:R1:W-:Y:S04]  /*1b110*/  LDGSTS.E [R15+0x46f00], [R18.64], P5 ;  /* 0x46f00000120f7fae */ /* 0x0003e8000a921844 */
[----:B---3--:R-:W3:Y:S04]  /*1b120*/  LDL.LU.64 R60, [R1+0x64f8] ;  /* 0x0064f800013c7983 */ /* 0x008ee80000300a00 */
[----:B------:R1:W-:Y:S04]  /*1b130*/  LDGSTS.E [R15+0x46f80], [R16.64], P2 ;  /* 0x46f80000100f7fae */ /* 0x0003e80009121844 */
[----:B------:R-:W2:Y:S04]  /*1b140*/  LDL.LU.64 R58, [R1+0x64f0] ;  /* 0x0064f000013a7983 */ /* 0x000ea80000300a00 */
[----:B------:R1:W-:Y:S04]  /*1b150*/  LDGSTS.E [R15+0x47700], [R6.64], P5 ;  /* 0x47700000060f7fae */ /* 0x0003e8000a921844 */
[----:B------:R-:W2:Y:S04]  /*1b160*/  LDL.LU.64 R56, [R1+0x64e8] ;  /* 0x0064e80001387983 */ /* 0x000ea80000300a00 */
[----:B------:R1:W-:Y:S04]  /*1b170*/  LDGSTS.E [R15+0x47780], [R8.64], P2 ;  /* 0x47780000080f7fae */ /* 0x0003e80009121844 */
[----:B------:R-:W2:Y:S04]  /*1b180*/  LDL.LU.64 R54, [R1+0x64e0] ;  /* 0x0064e00001367983 */ /* 0x000ea80000300a00 */
[----:B------:R1:W-:Y:S01]  /*1b190*/  LDGSTS.E [R15+0x47f00], [R10.64], P5 ;  /* 0x47f000000a0f7fae */ /* 0x0003e2000a921844 */
[----:B------:R-:W-:-:S03]  /*1b1a0*/  ISETP.GE.U32.AND P5, PT, R3, 0x7fffff6c, PT ;  /* 0x7fffff6c0300780c */ /* 0x000fc60003fa6070 */
[----:B------:R-:W2:Y:S04]  /*1b1b0*/  LDL.LU.64 R52, [R1+0x64d8] ;  /* 0x0064d80001347983 */ /* 0x000ea80000300a00 */
[----:B------:R-:W2:Y:S04]  /*1b1c0*/  LDL.LU.64 R50, [R1+0x64d0] ;  /* 0x0064d00001327983 */ /* 0x000ea80000300a00 */
[----:B------:R-:W1:Y:S04]  /*1b1d0*/  S2R R3, SR_TID.X ;  /* 0x0000000000037919 */ /* 0x000e680000002100 */
[----:B------:R-:W2:Y:S04]  /*1b1e0*/  LDL.LU.64 R48, [R1+0x64c8] ;  /* 0x0064c80001307983 */ /* 0x000ea80000300a00 */
[----:B------:R-:W2:Y:S04]  /*1b1f0*/  LDL.LU.64 R46, [R1+0x64c0] ;  /* 0x0064c000012e7983 */ /* 0x000ea80000300a00 */
[----:B------:R-:W2:Y:S04]  /*1b200*/  LDL.LU.64 R44, [R1+0x64b8] ;  /* 0x0064b800012c7983 */ /* 0x000ea80000300a00 */
[----:B------:R-:W2:Y:S04]  /*1b210*/  LDL.LU.64 R42, [R1+0x64b0] ;  /* 0x0064b000012a7983 */ /* 0x000ea80000300a00 */
[----:B------:R-:W2:Y:S04]  /*1b220*/  LDL.LU.64 R40, [R1+0x64a8] ;  /* 0x0064a80001287983 */ /* 0x000ea80000300a00 */
[----:B------:R-:W2:Y:S04]  /*1b230*/  LDL.LU.64 R38, [R1+0x64a0] ;  /* 0x0064a00001267983 */ /* 0x000ea80000300a00 */
[----:B------:R-:W2:Y:S04]  /*1b240*/  LDL.LU.64 R36, [R1+0x6498] ;  /* 0x0064980001247983 */ /* 0x000ea80000300a00 */
[----:B------:R-:W2:Y:S04]  /*1b250*/  LDL.LU.64 R34, [R1+0x6490] ;  /* 0x0064900001227983 */ /* 0x000ea80000300a00 */
[----:B------:R1:W-:Y:S04]  /*1b260*/  LDGSTS.E [R15+0x47f80], [R12.64], P2 ;  /* 0x47f800000c0f7fae */ /* 0x0003e80009121844 */
[----:B------:R-:W2:Y:S04]  /*1b270*/  LDL.LU.64 R32, [R1+0x6488] ;  /* 0x0064880001207983 */ /* 0x000ea80000300a00 */
[----:B------:R-:W0:Y:S04]  /*1b280*/  LDGDEPBAR ;  /* 0x00000000000079af */ /* 0x000e280000000000 */
[----:B------:R-:W2:Y:S04]  /*1b290*/  LDL.LU.64 R4, [R1+0x6480] ;  /* 0x0064800001047983 */ /* 0x000ea80000300a00 */
[----:B------:R-:W2:Y:S01]  /*1b2a0*/  LDL.LU.64 R30, [R1+0x6478] ;  /* 0x00647800011e7983 */ /* 0x000ea20000300a00 */
[----:B-1----:R-:W-:-:S03]  /*1b2b0*/  IMAD.WIDE R10, R2, 0x4, R188 ;  /* 0x00000004020a7825 */ /* 0x002fc600078e02bc */
[----:B------:R-:W2:Y:S01]  /*1b2c0*/  LDL.LU.64 R28, [R1+0x6470] ;  /* 0x00647000011c7983 */ /* 0x000ea20000300a00 */
[----:B------:R-:W-:-:S03]  /*1b2d0*/  IMAD.WIDE R8, R2, 0x4, R190 ;  /* 0x0000000402087825 */ /* 0x000fc600078e02be */
        /* <DEDUP_REMOVED lines=10> */
[----:B------:R-:W2:Y:S04]  /*1b380*/  LDL.LU.64 R16, [R1+0x6440] ;  /* 0x0064400001107983 */ /* 0x000ea80000300a00 */
[----:B------:R1:W-:Y:S01]  /*1b390*/  STL.64 [R1+0x3150], R186 ;  /* 0x003150ba01007387 */ /* 0x0003e20000100a00 */
[----:B------:R-:W-:-:S03]  /*1b3a0*/  IMAD.WIDE R200, R2, 0x4, R204 ;  /* 0x0000000402c87825 */ /* 0x000fc600078e02cc */
[----:B------:R1:W-:Y:S01]  /*1b3b0*/  STL.64 [R1+0x3178], R10 ;  /* 0x0031780a01007387 */ /* 0x0003e20000100a00 */
[----:B------:R-:W-:-:S03]  /*1b3c0*/  IMAD.WIDE R198, R2, 0x4, R206 ;  /* 0x0000000402c67825 */ /* 0x000fc600078e02ce */
[----:B------:R1:W-:Y:S01]  /*1b3d0*/  STL.64 [R1+0x3180], R8 ;  /* 0x0031800801007387 */ /* 0x0003e20000100a00 */
[----:B------:R-:W-:-:S03]  /*1b3e0*/  LOP3.LUT R3, R3, 0x1f, RZ, 0xc0, !PT ;  /* 0x0000001f03037812 */ /* 0x000fc600078ec0ff */
[----:B------:R1:W-:Y:S01]  /*1b3f0*/  STL.64 [R1+0x3188], R6 ;  /* 0x0031880601007387 */ /* 0x0003e20000100a00 */
[----:B------:R-:W-:-:S03]  /*1b400*/  IMAD.WIDE R196, R2, 0x4, R208 ;  /* 0x0000000402c47825 */ /* 0x000fc600078e02d0 */
[----:B------:R1:W-:Y:S01]  /*1b410*/  STL.64 [R1+0x3190], R14 ;  /* 0x0031900e01007387 */ /* 0x0003e20000100a00 */
[----:B------:R-:W-:-:S03]  /*1b420*/  IMAD.WIDE R194, R2, 0x4, R212 ;  /* 0x0000000402c27825 */ /* 0x000fc600078e02d4 */
[----:B------:R1:W-:Y:S04]  /*1b430*/  STL.64 [R1+0x3198], R192 ;  /* 0x003198c001007387 */ /* 0x0003e80000100a00 */
[----:B------:R1:W-:Y:S01]  /*1b440*/  STL.64 [R1+0x31a0], R12 ;  /* 0x0031a00c01007387 */ /* 0x0003e20000100a00 */
[----:B------:R-:W-:-:S03]  /*1b450*/  IMAD.SHL.U32 R3, R3, 0x4, RZ ;  /* 0x0000000403037824 */ /* 0x000fc600078e00ff */
[----:B------:R-:W-:Y:S01]  /*1b460*/  BAR.SYNC.DEFER_BLOCKING 0x0 ;  /* 0x0000000000007b1d */ /* 0x000fe20000010000 */
[----:B------:R-:W-:-:S05]  /*1b470*/  IMAD.WIDE R212, R2, 0x4, R216 ;  /* 0x0000000402d47825 */ /* 0x000fca00078e02d8 */
[----:B------:R1:W-:Y:S04]  /*1b480*/  STL.64 [R1+0x31a8], R188 ;  /* 0x0031a8bc01007387 */ /* 0x0003e80000100a00 */
[----:B------:R1:W-:Y:S04]  /*1b490*/  STL.64 [R1+0x31b0], R202 ;  /* 0x0031b0ca01007387 */ /* 0x0003e80000100a00 */
[----:B------:R1:W-:Y:S04]  /*1b4a0*/  STL.64 [R1+0x31b8], R200 ;  /* 0x0031b8c801007387 */ /* 0x0003e80000100a00 */
[----:B------:R-:W-:Y:S04]  /*1b4b0*/  STL.64 [R1+0x31c0], R198 ;  /* 0x0031c0c601007387 */ /* 0x000fe80000100a00 */
[----:B------:R1:W-:Y:S04]  /*1b4c0*/  STL.64 [R1+0x31c8], R196 ;  /* 0x0031c8c401007387 */ /* 0x0003e80000100a00 */
[----:B------:R1:W-:Y:S04]  /*1b4d0*/  STL.64 [R1+0x31d0], R210 ;  /* 0x0031d0d201007387 */ /* 0x0003e80000100a00 */
[----:B------:R1:W-:Y:S04]  /*1b4e0*/  STL.64 [R1+0x31d8], R194 ;  /* 0x0031d8c201007387 */ /* 0x0003e80000100a00 */
[----:B------:R-:W-:Y:S04]  /*1b4f0*/  STL.64 [R1+0x31e0], R214 ;  /* 0x0031e0d601007387 */ /* 0x000fe80000100a00 */
[----:B------:R-:W-:Y:S01]  /*1b500*/  @!PT LDS RZ, [RZ] ;  /* 0x00000000fffff984 */ /* 0x000fe20000000800 */
[----:B------:R-:W-:Y:S01]  /*1b510*/  @!PT LDS RZ, [RZ] ;  /* 0x00000000fffff984 */ /* 0x000fe20000000800 */
[----:B------:R-:W-:Y:S01]  /*1b520*/  @!PT LDS RZ, [RZ] ;  /* 0x00000000fffff984 */ /* 0x000fe20000000800 */
[----:B------:R1:W-:Y:S04]  /*1b530*/  LDGSTS.E [R3+0x20000], [R186.64], !P6 ;  /* 0x20000000ba037fae */ /* 0x0003e8000f121844 */
[----:B------:R2:W-:Y:S04]  /*1b540*/  STL.64 [R1+0x31e8], R212 ;  /* 0x0031e8d401007387 */ /* 0x0005e80000100a00 */
[----:B------:R1:W-:Y:S04]  /*1b550*/  LDGSTS.E [R3+0x20080], [R10.64], !P6 ;  /* 0x200800000a037fae */ /* 0x0003e8000f121844 */
[----:B-1----:R-:W2:Y:S04]  /*1b560*/  LDL.LU.64 R186, [R1+0x14e8] ;  /* 0x0014e80001ba7983 */ /* 0x002ea80000300a00 */
[----:B------:R1:W-:Y:S04]  /*1b570*/  LDGSTS.E [R3+0x20100], [R8.64], !P6 ;  /* 0x2010000008037fae */ /* 0x0003e8000f121844 */
[----:B------:R-:W3:Y:S04]  /*1b580*/  LDL.LU.64 R10, [R1+0x14e0] ;  /* 0x0014e000010a7983 */ /* 0x000ee80000300a00 */
[----:B------:R1:W-:Y:S04]  /*1b590*/  LDGSTS.E [R3+0x20180], [R6.64], !P6 ;  /* 0x2018000006037fae */ /* 0x0003e8000f121844 */
[----:B-1----:R-:W4:Y:S04]  /*1b5a0*/  LDL.LU.64 R8, [R1+0x14d8] ;  /* 0x0014d80001087983 */ /* 0x002f280000300a00 */
[----:B------:R-:W4:Y:S04]  /*1b5b0*/  LDL.LU.64 R190, [R1+0x14d0] ;  /* 0x0014d00001be7983 */ /* 0x000f280000300a00 */
[----:B------:R-:W4:Y:S04]  /*1b5c0*/  LDL.LU.64 R6, [R1+0x14c8] ;  /* 0x0014c80001067983 */ /* 0x000f280000300a00 */
[----:B------:R1:W-:Y:S04]  /*1b5d0*/  LDGSTS.E [R3+0x20200], [R14.64], !P6 ;  /* 0x202000000e037fae */ /* 0x0003e8000f121844 */
[----:B------:R1:W-:Y:S04]  /*1b5e0*/  LDGSTS.E [R3+0x20280], [R192.64], !P6 ;  /* 0x20280000c0037fae */ /* 0x0003e8000f121844 */
[----:B------:R1:W-:Y:S04]  /*1b5f0*/  LDGSTS.E [R3+0x20300], [R12.64], !P6 ;  /* 0x203000000c037fae */ /* 0x0003e8000f121844 */
[----:B-1----:R-:W4:Y:S04]  /*1b600*/  LDL.LU.64 R14, [R1+0x6438] ;  /* 0x00643800010e7983 */ /* 0x002f280000300a00 */
[----:B------:R-:W4:Y:S04]  /*1b610*/  LDL.LU.64 R208, [R1+0x14c0] ;  /* 0x0014c00001d07983 */ /* 0x000f280000300a00 */
[----:B------:R-:W4:Y:S04]  /*1b620*/  LDL.LU.64 R192, [R1+0x14b8] ;  /* 0x0014b80001c07983 */ /* 0x000f280000300a00 */
[----:B------:R-:W4:Y:S04]  /*1b630*/  LDL.LU.64 R12, [R1+0x6430] ;  /* 0x00643000010c7983 */ /* 0x000f280000300a00 */
[----:B------:R-:W4:Y:S04]  /*1b640*/  LDL.LU.64 R206, [R1+0x14b0] ;  /* 0x0014b00001ce7983 */ /* 0x000f280000300a00 */
[----:B------:R1:W-:Y:S04]  /*1b650*/  LDGSTS.E [R3+0x20380], [R188.64], !P6 ;  /* 0x20380000bc037fae */ /* 0x0003e8000f121844 */
[----:B------:R-:W4:Y:S04]  /*1b660*/  LDL.LU.64 R204, [R1+0x14a8] ;  /* 0x0014a80001cc7983 */ /* 0x000f280000300a00 */
[----:B------:R1:W-:Y:S04]  /*1b670*/  LDGSTS.E [R3+0x20400], [R202.64], !P6 ;  /* 0x20400000ca037fae */ /* 0x0003e8000f121844 */
[----:B-1----:R-:W4:Y:S04]  /*1b680*/  LDL.LU.64 R188, [R1+0x14a0] ;  /* 0x0014a00001bc7983 */ /* 0x002f280000300a00 */
[----:B------:R1:W-:Y:S04]  /*1b690*/  LDGSTS.E [R3+0x20480], [R200.64], !P6 ;  /* 0x20480000c8037fae */ /* 0x0003e8000f121844 */
[----:B------:R-:W4:Y:S04]  /*1b6a0*/  LDL.LU.64 R202, [R1+0x1498] ;  /* 0x0014980001ca7983 */ /* 0x000f280000300a00 */
[----:B------:R1:W-:Y:S04]  /*1b6b0*/  LDGSTS.E [R3+0x20500], [R198.64], !P6 ;  /* 0x20500000c6037fae */ /* 0x0003e8000f121844 */
[----:B-1----:R-:W4:Y:S04]  /*1b6c0*/  LDL.LU.64 R200, [R1+0x1310] ;  /* 0x0013100001c87983 */ /* 0x002f280000300a00 */
[----:B------:R1:W-:Y:S04]  /*1b6d0*/  LDGSTS.E [R3+0x20580], [R196.64], !P6 ;  /* 0x20580000c4037fae */ /* 0x0003e8000f121844 */
[----:B------:R1:W-:Y:S04]  /*1b6e0*/  LDGSTS.E [R3+0x20600], [R210.64], !P6 ;  /* 0x20600000d2037fae */ /* 0x0003e8000f121844 */
[----:B------:R1:W-:Y:S04]  /*1b6f0*/  LDGSTS.E [R3+0x20680], [R194.64], !P6 ;  /* 0x20680000c2037fae */ /* 0x0003e8000f121844 */
[----:B-1----:R-:W4:Y:S04]  /*1b700*/  LDL.LU.64 R196, [R1+0x1308] ;  /* 0x0013080001c47983 */ /* 0x002f280000300a00 */
[----:B------:R-:W4:Y:S04]  /*1b710*/  LDL.LU.64 R210, [R1+0x1300] ;  /* 0x0013000001d27983 */ /* 0x000f280000300a00 */
[----:B------:R-:W4:Y:S04]  /*1b720*/  LDL.LU.64 R198, [R1+0x12f8] ;  /* 0x0012f80001c67983 */ /* 0x000f280000300a00 */
[----:B------:R-:W4:Y:S04]  /*1b730*/  LDL.LU.64 R194, [R1+0x12f0] ;  /* 0x0012f00001c27983 */ /* 0x000f280000300a00 */
[----:B------:R1:W-:Y:S04]  /*1b740*/  LDGSTS.E [R3+0x20700], [R214.64], !P6 ;  /* 0x20700000d6037fae */ /* 0x0003e8000f121844 */
[----:B------:R1:W-:Y:S01]  /*1b750*/  LDGSTS.E [R3+0x20780], [R212.64], !P6 ;  /* 0x20780000d4037fae */ /* 0x0003e2000f121844 */
[----:B--2---:R-:W-:-:S04]  /*1b760*/  IMAD.WIDE R186, R2, 0x4, R186 ;  /* 0x0000000402ba7825 */ /* 0x004fc800078e02ba */
[C---:B---3--:R-:W-:Y:S01]  /*1b770*/  IMAD.WIDE R10, R2.reuse, 0x4, R10 ;  /* 0x00000004020a7825 */ /* 0x048fe200078e020a */
[----:B------:R2:W-:Y:S03]  /*1b780*/  STL.64 [R1+0x1ba0], R186 ;  /* 0x001ba0ba01007387 */ /* 0x0005e60000100a00 */
[C---:B----4-:R-:W-:Y:S01]  /*1b790*/  IMAD.WIDE R8, R2.reuse, 0x4, R8 ;  /* 0x0000000402087825 */ /* 0x050fe200078e0208 */
[----:B------:R3:W-:Y:S03]  /*1b7a0*/  STL.64 [R1+0x1ba8], R10 ;  /* 0x001ba80a01007387 */ /* 0x0007e60000100a00 */
[C---:B------:R-:W-:Y:S01]  /*1b7b0*/  IMAD.WIDE R190, R2.reuse, 0x4, R190 ;  /* 0x0000000402be7825 */ /* 0x040fe200078e02be */
[----:B------:R4:W-:Y:S03]  /*1b7c0*/  STL.64 [R1+0x1bb0], R8 ;  /* 0x001bb00801007387 */ /* 0x0009e60000100a00 */
[C---:B------:R-:W-:Y:S01]  /*1b7d0*/  IMAD.WIDE R6, R2.reuse, 0x4, R6 ;  /* 0x0000000402067825 */ /* 0x040fe200078e0206 */
[----:B------:R1:W-:Y:S04]  /*1b7e0*/  STL.64 [R1+0x1bb8], R190 ;  /* 0x001bb8be01007387 */ /* 0x0003e80000100a00 */
[----:B------:R1:W-:Y:S04]  /*1b7f0*/  STL.64 [R1+0x1bc0], R6 ;  /* 0x001bc00601007387 */ /* 0x0003e80000100a00 */
[----:B------:R2:W-:Y:S04]  /*1b800*/  LDGSTS.E [R3+0x22000], [R186.64], !P4 ;  /* 0x22000000ba037fae */ /* 0x0005e8000e121844 */
[----:B------:R3:W-:Y:S04]  /*1b810*/  LDGSTS.E [R3+0x22080], [R10.64], !P4 ;  /* 0x220800000a037fae */ /* 0x0007e8000e121844 */
[----:B------:R4:W-:Y:S01]  /*1b820*/  LDGSTS.E [R3+0x22100], [R8.64], !P4 ;  /* 0x2210000008037fae */ /* 0x0009e2000e121844 */
[----:B------:R-:W-:-:S03]  /*1b830*/  IMAD.WIDE R208, R2, 0x4, R208 ;  /* 0x0000000402d07825 */ /* 0x000fc600078e02d0 */
[----:B------:R1:W-:Y:S01]  /*1b840*/  LDGSTS.E [R3+0x22180], [R190.64], !P4 ;  /* 0x22180000be037fae */ /* 0x0003e2000e121844 */
        /* <DEDUP_REMOVED lines=11> */
[----:B------:R1:W-:Y:S04]  /*1b900*/  STL.64 [R1+0x1bf0], R202 ;  /* 0x001bf0ca01007387 */ /* 0x0003e80000100a00 */
[----:B------:R1:W-:Y:S04]  /*1b910*/  STL.64 [R1+0x1310], R200 ;  /* 0x001310c801007387 */ /* 0x0003e80000100a00 */
        /* <DEDUP_REMOVED lines=8> */
[----:B-1----:R-:W-:-:S03]  /*1b9a0*/  IMAD.WIDE R212, R2, 0x4, R194 ;  /* 0x0000000402d47825 */ /* 0x002fc600078e02c2 */
[----:B------:R1:W-:Y:S04]  /*1b9b0*/  STL.64 [R1+0x12f8], R198 ;  /* 0x0012f8c601007387 */ /* 0x0003e80000100a00 */
[----:B------:R1:W-:Y:S04]  /*1b9c0*/  STL.64 [R1+0x12f0], R212 ;  /* 0x0012f0d401007387 */ /* 0x0003e80000100a00 */
[----:B--2---:R-:W2:Y:S04]  /*1b9d0*/  LDL.LU.64 R186, [R1+0x11a0] ;  /* 0x0011a00001ba7983 */ /* 0x004ea80000300a00 */
[----:B---3--:R-:W3:Y:S04]  /*1b9e0*/  LDL.LU.64 R10, [R1+0x1198] ;  /* 0x00119800010a7983 */ /* 0x008ee80000300a00 */
[----:B----4-:R-:W4:Y:S04]  /*1b9f0*/  LDL.LU.64 R8, [R1+0x1190] ;  /* 0x0011900001087983 */ /* 0x010f280000300a00 */
[----:B------:R-:W4:Y:S04]  /*1ba00*/  LDL.LU.64 R194, [R1+0x1188] ;  /* 0x0011880001c27983 */ /* 0x000f280000300a00 */
[----:B------:R-:W4:Y:S04]  /*1ba10*/  LDL.LU.64 R190, [R1+0x1180] ;  /* 0x0011800001be7983 */ /* 0x000f280000300a00 */
[----:B------:R-:W4:Y:S04]  /*1ba20*/  LDL.LU.64 R6, [R1+0x1178] ;  /* 0x0011780001067983 */ /* 0x000f280000300a00 */
        /* <DEDUP_REMOVED lines=18> */
[----:B------:R-:W4:Y:S01]  /*1bb50*/  LDL.LU.64 R198, [R1+0x1128] ;  /* 0x0011280001c67983 */ /* 0x000f220000300a00 */
        /* <DEDUP_REMOVED lines=39> */
[----:B------:R2:W-:Y:S04]  /*1bdd0*/  STL.64 [R1+0x1c38], R210 ;  /* 0x001c38d201007387 */ /* 0x0005e80000100a00 */
[----:B------:R3:W-:Y:S04]  /*1bde0*/  STL.64 [R1+0x1c48], R212 ;  /* 0x001c48d401007387 */ /* 0x0007e80000100a00 */
[----:B-1----:R-:W4:Y:S04]  /*1bdf0*/  LDL.LU.64 R186, [R1+0x1020] ;  /* 0x0010200001ba7983 */ /* 0x002f280000300a00 */
[----:B--2---:R-:W2:Y:S04]  /*1be00*/  LDL.LU.64 R10, [R1+0x1018] ;  /* 0x00101800010a7983 */ /* 0x004ea80000300a00 */
[----:B---3--:R-:W3:Y:S04]  /*1be10*/  LDL.LU.64 R8, [R1+0x1010] ;  /* 0x0010100001087983 */ /* 0x008ee80000300a00 */
[----:B------:R-:W3:Y:S04]  /*1be20*/  LDL.LU.64 R198, [R1+0x1008] ;  /* 0x0010080001c67983 */ /* 0x000ee80000300a00 */
[----:B------:R-:W3:Y:S04]  /*1be30*/  LDL.LU.64 R194, [R1+0x1000] ;  /* 0x0010000001c27983 */ /* 0x000ee80000300a00 */
[----:B------:R-:W3:Y:S04]  /*1be40*/  LDL.LU.64 R190, [R1+0xff8] ;  /* 0x000ff80001be7983 */ /* 0x000ee80000300a00 */
[----:B------:R-:W3:Y:S04]  /*1be50*/  LDL.LU.64 R6, [R1+0xff0] ;  /* 0x000ff00001067983 */ /* 0x000ee80000300a00 */
[----:B------:R-:W3:Y:S04]  /*1be60*/  LDL.LU.64 R208, [R1+0xfe8] ;  /* 0x000fe80001d07983 */ /* 0x000ee80000300a00 */
[----:B------:R-:W3:Y:S04]  /*1be70*/  LDL.LU.64 R192, [R1+0xfe0] ;  /* 0x000fe00001c07983 */ /* 0x000ee80000300a00 */
[----:B------:R-:W3:Y:S04]  /*1be80*/  LDL.LU.64 R206, [R1+0xfd8] ;  /* 0x000fd80001ce7983 */ /* 0x000ee80000300a00 */
[----:B------:R1:W-:Y:S04]  /*1be90*/  LDGSTS.E [R3+0x24480], [R204.64], !P3 ;  /* 0x24480000cc037fae */ /* 0x0003e8000d921844 */
[----:B------:R1:W-:Y:S04]  /*1bea0*/  LDGSTS.E [R3+0x24500], [R188.64], !P3 ;  /* 0x24500000bc037fae */ /* 0x0003e8000d921844 */
[----:B------:R1:W-:Y:S04]  /*1beb0*/  LDGSTS.E [R3+0x24580], [R202.64], !P3 ;  /* 0x24580000ca037fae */ /* 0x0003e8000d921844 */
[----:B-1----:R-:W3:Y:S04]  /*1bec0*/  LDL.LU.64 R204, [R1+0xfd0] ;  /* 0x000fd00001cc7983 */ /* 0x002ee80000300a00 */
        /* <DEDUP_REMOVED lines=8> */
[----:B------:R1:W-:Y:S01]  /*1bf50*/  LDGSTS.E [R3+0x24780], [R212.64], !P3 ;  /* 0x24780000d4037fae */ /* 0x0003e2000d921844 */
[----:B----4-:R-:W-:-:S04]  /*1bf60*/  IMAD.WIDE R186, R2, 0x4, R186 ;  /* 0x0000000402ba7825 */ /* 0x010fc800078e02ba */
[C---:B--2---:R-:W-:Y:S01]  /*1bf70*/  IMAD.WIDE R10, R2.reuse, 0x4, R10 ;  /* 0x00000004020a7825 */ /* 0x044fe200078e020a */
[----:B------:R2:W-:Y:S03]  /*1bf80*/  STL.64 [R1+0x1c60], R186 ;  /* 0x001c60ba01007387 */ /* 0x0005e60000100a00 */
[C---:B---3--:R-:W-:Y:S01]  /*1bf90*/  IMAD.WIDE R8, R2.reuse, 0x4, R8 ;  /* 0x0000000402087825 */ /* 0x048fe200078e0208 */
        /* <DEDUP_REMOVED lines=186> */
[----:B------:R-:W4:Y:S01]  /*1cb40*/  LDL.LU.64 R202, [R1+0xb28] ;  /* 0x000b280001ca7983 */ /* 0x000f220000300a00 */
[----:B------:R-:W-:-:S03]  /*1cb50*/  ISETP.GE.U32.AND P2, PT, R0, 0x7fffff68, PT ;  /* 0x7fffff680000780c */ /* 0x000fc60003f46070 */
        /* <DEDUP_REMOVED lines=64> */
[----:B------:R-:W-:-:S03]  /*1cf60*/  IADD3 R0, R250, -0x5d, RZ ;  /* 0xffffffa3fa007810 */ /* 0x000fc60007ffe0ff */
[----:B------:R1:W-:Y:S01]  /*1cf70*/  LDGSTS.E [R3+0x2c780], [R212.64], !P2 ;  /* 0x2c780000d4037fae */ /* 0x0003e2000d121844 */
[----:B------:R-:W-:Y:S01]  /*1cf80*/  ISETP.GE.U32.AND P6, PT, R0, 0x7fffff64, PT ;  /* 0x7fffff640000780c */ /* 0x000fe20003fc6070 */
[----:B--2---:R-:W-:-:S04]  /*1cf90*/  IMAD.WIDE R186, R2, 0x4, R186 ;  /* 0x0000000402ba7825 */ /* 0x004fc800078e02ba */
[C---:B---3--:R-:W-:Y:S01]  /*1cfa0*/  IMAD.WIDE R10, R2.reuse, 0x4, R10 ;  /* 0x00000004020a7825 */ /* 0x048fe200078e020a */
[----:B------:R-:W-:Y:S03]  /*1cfb0*/  STL.64 [R1+0x2f78], R186 ;  /* 0x002f78ba01007387 */ /* 0x000fe60000100a00 */
        /* <DEDUP_REMOVED lines=35> */
[----:B------:R-:W4:Y:S04]  /*1d1f0*/  LDL.LU.64 R188, [R1+0x8a0] ;  /* 0x0008a00001bc7983 */ /* 0x000f280000300a00 */
[----:B--2---:R-:W2:Y:S04]  /*1d200*/  LDL.LU.64 R10, [R1+0x898] ;  /* 0x00089800010a7983 */ /* 0x004ea80000300a00 */
[----:B---3--:R-:W3:Y:S04]  /*1d210*/  LDL.LU.64 R8, [R1+0x890] ;  /* 0x0008900001087983 */ /* 0x008ee80000300a00 */
        /* <DEDUP_REMOVED lines=21> */
[----:B------:R-:W3:Y:S01]  /*1d370*/  LDL.LU.64 R204, [R1+0x828] ;  /* 0x0008280001cc7983 */ /* 0x000ee20000300a00 */
[----:B------:R-:W-:-:S03]  /*1d380*/  IADD3 R0, R250, -0x61, RZ ;  /* 0xffffff9ffa007810 */ /* 0x000fc60007ffe0ff */
[----:B------:R1:W-:Y:S01]  /*1d390*/  LDGSTS.E [R3+0x2e780], [R212.64], !P6 ;  /* 0x2e780000d4037fae */ /* 0x0003e2000f121844 */
[----:B------:R-:W-:Y:S01]  /*1d3a0*/  ISETP.GE.U32.AND P4, PT, R0, 0x7fffff60, PT ;  /* 0x7fffff600000780c */ /* 0x000fe20003f86070 */
        /* <DEDUP_REMOVED lines=291> */
[----:B-1----:R-:W-:-:S03]  /*1e5e0*/  IMAD.WIDE R212, R2, 0x4, R210 ;  /* 0x0000000402d47825 */ /* 0x002fc600078e02d2 */
[----:B------:R1:W-:Y:S01]  /*1e5f0*/  STL.64 [R1+0x3a80], R196 ;  /* 0x003a80c401007387 */ /* 0x0003e20000100a00 */
[----:B------:R-:W-:-:S03]  /*1e600*/  IMAD.WIDE R198, R2, 0x4, R198 ;  /* 0x0000000402c67825 */ /* 0x000fc600078e02c6 */
[----:B------:R-:W-:Y:S04]  /*1e610*/  STL.64 [R1+0x3a78], R212 ;  /* 0x003a78d401007387 */ /* 0x000fe80000100a00 */
[----:B------:R-:W-:Y:S04]  /*1e620*/  STL.64 [R1+0x3a70], R198 ;  /* 0x003a70c601007387 */ /* 0x000fe80000100a00 */
        /* <DEDUP_REMOVED lines=9> */
[----:B--2---:R-:W2:Y:S04]  /*1e6c0*/  LDL.LU.64 R10, [R1+0x60] ;  /* 0x00006000010a7983 */ /* 0x004ea80000300a00 */
[----:B---3--:R-:W3:Y:S04]  /*1e6d0*/  LDL.LU.64 R8, [R1+0x98] ;  /* 0x0000980001087983 */ /* 0x008ee80000300a00 */
[----:B------:R-:W3:Y:S04]  /*1e6e0*/  LDL.LU.64 R192, [R1+0x58] ;  /* 0x0000580001c07983 */ /* 0x000ee80000300a00 */
[----:B------:R-:W3:Y:S04]  /*1e6f0*/  LDL.LU.64 R210, [R1+0xa0] ;  /* 0x0000a00001d27983 */ /* 0x000ee80000300a00 */
[----:B----4-:R-:W4:Y:S04]  /*1e700*/  LDL.LU.64 R208, [R1+0x50] ;  /* 0x0000500001d07983 */ /* 0x010f280000300a00 */
[----:B------:R-:W4:Y:S04]  /*1e710*/  LDL.LU.64 R188, [R1+0xa8] ;  /* 0x0000a80001bc7983 */ /* 0x000f280000300a00 */
[----:B------:R-:W4:Y:S04]  /*1e720*/  LDL.LU.64 R206, [R1+0x48] ;  /* 0x0000480001ce7983 */ /* 0x000f280000300a00 */
[----:B-1----:R-:W4:Y:S04]  /*1e730*/  LDL.LU.64 R204, [R1+0xb0] ;  /* 0x0000b00001cc7983 */ /* 0x002f280000300a00 */
[----:B------:R-:W4:Y:S04]  /*1e740*/  LDL.LU.64 R186, [R1+0x40] ;  /* 0x0000400001ba7983 */ /* 0x000f280000300a00 */
[----:B------:R1:W-:Y:S04]  /*1e750*/  LDGSTS.E [R3+0x38480], [R200.64], !P5 ;  /* 0x38480000c8037fae */ /* 0x0003e8000e921844 */
[----:B------:R-:W4:Y:S04]  /*1e760*/  LDL.LU.64 R202, [R1+0xb8] ;  /* 0x0000b80001ca7983 */ /* 0x000f280000300a00 */
[----:B------:R1:W-:Y:S04]  /*1e770*/  LDGSTS.E [R3+0x38500], [R196.64], !P5 ;  /* 0x38500000c4037fae */ /* 0x0003e8000e921844 */
[----:B-1----:R-:W4:Y:S04]  /*1e780*/  LDL.LU.64 R200, [R1+0x38] ;  /* 0x0000380001c87983 */ /* 0x002f280000300a00 */
[----:B------:R1:W-:Y:S04]  /*1e790*/  LDGSTS.E [R3+0x38580], [R212.64], !P5 ;  /* 0x38580000d4037fae */ /* 0x0003e8000e921844 */
[----:B------:R1:W-:Y:S04]  /*1e7a0*/  LDGSTS.E [R3+0x38600], [R198.64], !P5 ;  /* 0x38600000c6037fae */ /* 0x0003e8000e921844 */
[----:B------:R-:W4:Y:S04]  /*1e7b0*/  LDL.LU.64 R196, [R1+0xc0] ;  /* 0x0000c00001c47983 */ /* 0x000f280000300a00 */
[----:B------:R1:W-:Y:S04]  /*1e7c0*/  LDGSTS.E [R3+0x38680], [R194.64], !P5 ;  /* 0x38680000c2037fae */ /* 0x0003e8000e921844 */
[----:B------:R1:W-:Y:S04]  /*1e7d0*/  LDGSTS.E [R3+0x38700], [R190.64], !P5 ;  /* 0x38700000be037fae */ /* 0x0003e8000e921844 */
[----:B------:R1:W-:Y:S04]  /*1e7e0*/  LDGSTS.E [R3+0x38780], [R6.64], !P5 ;  /* 0x3878000006037fae */ /* 0x0003e8000e921844 */
[----:B-1----:R-:W4:Y:S04]  /*1e7f0*/  LDL.LU.64 R194, [R1+0x30] ;  /* 0x0000300001c27983 */ /* 0x002f280000300a00 */
[----:B------:R-:W4:Y:S04]  /*1e800*/  LDL.LU.64 R198, [R1+0xc8] ;  /* 0x0000c80001c67983 */ /* 0x000f280000300a00 */
[----:B------:R-:W4:Y:S04]  /*1e810*/  LDL.LU.64 R190, [R1+0x28] ;  /* 0x0000280001be7983 */ /* 0x000f280000300a00 */
[----:B------:R-:W4:Y:S01]  /*1e820*/  LDL.LU.64 R6, [R1+0xd0] ;  /* 0x0000d00001067983 */ /* 0x000f220000300a00 */
[----:B------:R-:W-:-:S04]  /*1e830*/  IADD3 R0, R250, -0x75, RZ ;  /* 0xffffff8bfa007810 */ /* 0x000fc80007ffe0ff */
[----:B------:R-:W-:Y:S01]  /*1e840*/  ISETP.GE.U32.AND P2, PT, R0, 0x7fffff4c, PT ;  /* 0x7fffff4c0000780c */ /* 0x000fe20003f46070 */
[----:B--2---:R-:W-:-:S04]  /*1e850*/  IMAD.WIDE R10, R2, 0x4, R10 ;  /* 0x00000004020a7825 */ /* 0x004fc800078e020a */
[C---:B---3--:R-:W-:Y:S01]  /*1e860*/  IMAD.WIDE R8, R2.reuse, 0x4, R8 ;  /* 0x0000000402087825 */ /* 0x048fe200078e0208 */
[----:B------:R1:W-:Y:S03]  /*1e870*/  STL.64 [R1+0x3b50], R10 ;  /* 0x003b500a01007387 */ /* 0x0003e60000100a00 */
[C---:B------:R-:W-:Y:S01]  /*1e880*/  IMAD.WIDE R192, R2.reuse, 0x4, R192 ;  /* 0x0000000402c07825 */ /* 0x040fe200078e02c0 */
[----:B------:R2:W-:Y:S03]  /*1e890*/  STL.64 [R1+0x3b48], R8 ;  /* 0x003b480801007387 */ /* 0x0005e60000100a00 */
[C---:B------:R-:W-:Y:S01]  /*1e8a0*/  IMAD.WIDE R216, R2.reuse, 0x4, R210 ;  /* 0x0000000402d87825 */ /* 0x040fe200078e02d2 */
[----:B------:R3:W-:Y:S03]  /*1e8b0*/  STL.64 [R1+0x3c50], R192 ;  /* 0x003c50c001007387 */ /* 0x0007e60000100a00 */
[C---:B----4-:R-:W-:Y:S01]  /*1e8c0*/  IMAD.WIDE R214, R2.reuse, 0x4, R208 ;  /* 0x0000000402d67825 */ /* 0x050fe200078e02d0 */
[----:B------:R-:W-:Y:S03]  /*1e8d0*/  STL.64 [R1+0x3c48], R216 ;  /* 0x003c48d801007387 */ /* 0x000fe60000100a00 */
[C---:B------:R-:W-:Y:S01]  /*1e8e0*/  IMAD.WIDE R188, R2.reuse, 0x4, R188 ;  /* 0x0000000402bc7825 */ /* 0x040fe200078e02bc */
[----:B------:R-:W-:Y:S03]  /*1e8f0*/  STL.64 [R1+0x3c40], R214 ;  /* 0x003c40d601007387 */ /* 0x000fe60000100a00 */
[C---:B------:R-:W-:Y:S01]  /*1e900*/  IMAD.WIDE R212, R2.reuse, 0x4, R206 ;  /* 0x0000000402d47825 */ /* 0x040fe200078e02ce */
[----:B------:R2:W-:Y:S03]  /*1e910*/  STL.64 [R1+0x3c38], R188 ;  /* 0x003c38bc01007387 */ /* 0x0005e60000100a00 */
[C---:B------:R-:W-:Y:S01]  /*1e920*/  IMAD.WIDE R210, R2.reuse, 0x4, R204 ;  /* 0x0000000402d27825 */ /* 0x040fe200078e02cc */
[----:B------:R-:W-:Y:S03]  /*1e930*/  STL.64 [R1+0x3c30], R212 ;  /* 0x003c30d401007387 */ /* 0x000fe60000100a00 */
[C---:B------:R-:W-:Y:S01]  /*1e940*/  IMAD.WIDE R186, R2.reuse, 0x4, R186 ;  /* 0x0000000402ba7825 */ /* 0x040fe200078e02ba */
[----:B------:R-:W-:Y:S04]  /*1e950*/  STL.64 [R1+0x3c28], R210 ;  /* 0x003c28d201007387 */ /* 0x000fe80000100a00 */
[----:B------:R1:W-:Y:S01]  /*1e960*/  STL.64 [R1+0x3c20], R186 ;  /* 0x003c20ba01007387 */ /* 0x0003e20000100a00 */
[----:B------:R-:W-:-:S03]  /*1e970*/  IMAD.WIDE R208, R2, 0x4, R202 ;  /* 0x0000000402d07825 */ /* 0x000fc600078e02ca */
[----:B------:R1:W-:Y:S04]  /*1e980*/  LDGSTS.E [R3+0x3a000], [R10.64], !P2 ;  /* 0x3a0000000a037fae */ /* 0x0003e8000d121844 */
[----:B------:R2:W-:Y:S01]  /*1e990*/  LDGSTS.E [R3+0x3a080], [R8.64], !P2 ;  /* 0x3a08000008037fae */ /* 0x0005e2000d121844 */
[----:B------:R-:W-:-:S03]  /*1e9a0*/  IMAD.WIDE R206, R2, 0x4, R200 ;  /* 0x0000000402ce7825 */ /* 0x000fc600078e02c8 */
[----:B------:R3:W-:Y:S04]  /*1e9b0*/  LDGSTS.E [R3+0x3a100], [R192.64], !P2 ;  /* 0x3a100000c0037fae */ /* 0x0007e8000d121844 */
[----:B------:R1:W-:Y:S04]  /*1e9c0*/  LDGSTS.E [R3+0x3a180], [R216.64], !P2 ;  /* 0x3a180000d8037fae */ /* 0x0003e8000d121844 */
[----:B------:R1:W-:Y:S01]  /*1e9d0*/  LDGSTS.E [R3+0x3a200], [R214.64], !P2 ;  /* 0x3a200000d6037fae */ /* 0x0003e2000d121844 */
[----:B------:R-:W-:-:S03]  /*1e9e0*/  IMAD.WIDE R204, R2, 0x4, R196 ;  /* 0x0000000402cc7825 */ /* 0x000fc600078e02c4 */
[----:B------:R2:W-:Y:S04]  /*1e9f0*/  LDGSTS.E [R3+0x3a280], [R188.64], !P2 ;  /* 0x3a280000bc037fae */ /* 0x0005e8000d121844 */
[----:B------:R-:W4:Y:S04]  /*1ea00*/  LDL.LU.64 R196, [R1+0xe0] ;  /* 0x0000e00001c47983 */ /* 0x000f280000300a00 */
[----:B------:R-:W-:Y:S04]  /*1ea10*/  STL.64 [R1+0x3c18], R208 ;  /* 0x003c18d001007387 */ /* 0x000fe80000100a00 */
[----:B------:R-:W-:Y:S01]  /*1ea20*/  STL.64 [R1+0x3c10], R206 ;  /* 0x003c10ce01007387 */ /* 0x000fe20000100a00 */
[----:B------:R-:W-:-:S03]  /*1ea30*/  IMAD.WIDE R202, R2, 0x4, R194 ;  /* 0x0000000402ca7825 */ /* 0x000fc600078e02c2 */
[----:B------:R1:W-:Y:S01]  /*1ea40*/  LDGSTS.E [R3+0x3a300], [R212.64], !P2 ;  /* 0x3a300000d4037fae */ /* 0x0003e2000d121844 */
[----:B------:R-:W-:-:S03]  /*1ea50*/  IMAD.WIDE R198, R2, 0x4, R198 ;  /* 0x0000000402c67825 */ /* 0x000fc600078e02c6 */
[----:B------:R-:W4:Y:S01]  /*1ea60*/  LDL.LU.64 R194, [R1+0xe8] ;  /* 0x0000e80001c27983 */ /* 0x000f220000300a00 */
[----:B------:R-:W-:-:S03]  /*1ea70*/  IMAD.WIDE R190, R2, 0x4, R190 ;  /* 0x0000000402be7825 */ /* 0x000fc600078e02be */
[----:B------:R-:W-:Y:S01]  /*1ea80*/  STL.64 [R1+0x3c08], R204 ;  /* 0x003c08cc01007387 */ /* 0x000fe20000100a00 */
[----:B------:R-:W-:-:S03]  /*1ea90*/  IMAD.WIDE R6, R2, 0x4, R6 ;  /* 0x0000000402067825 */ /* 0x000fc600078e0206 */
[----:B------:R-:W-:Y:S04]  /*1eaa0*/  STL.64 [R1+0x3c00], R202 ;  /* 0x003c00ca01007387 */ /* 0x000fe80000100a00 */
[----:B------:R-:W4:Y:S04]  /*1eab0*/  LDL.LU.64 R200, [R1+0xf0] ;  /* 0x0000f00001c87983 */ /* 0x000f280000300a00 */
[----:B------:R2:W-:Y:S04]  /*1eac0*/  STL.64 [R1+0x3bf8], R198 ;  /* 0x003bf8c601007387 */ /* 0x0005e80000100a00 */
[----:B-1----:R-:W4:Y:S04]  /*1ead0*/  LDL.LU.64 R10, [R1+0x6428] ;  /* 0x00642800010a7983 */ /* 0x002f280000300a00 */
[----:B------:R1:W-:Y:S04]  /*1eae0*/  STL.64 [R1+0x3bf0], R190 ;  /* 0x003bf0be01007387 */ /* 0x0003e80000100a00 */
[----:B--2---:R-:W2:Y:S04]  /*1eaf0*/  LDL.LU.64 R8, [R1+0x6420] ;  /* 0x0064200001087983 */ /* 0x004ea80000300a00 */
[----:B------:R1:W-:Y:S04]  /*1eb00*/  STL.64 [R1+0x3be8], R6 ;  /* 0x003be80601007387 */ /* 0x0003e80000100a00 */
[----:B---3--:R-:W3:Y:S04]  /*1eb10*/  LDL.LU.64 R192, [R1+0xf8] ;  /* 0x0000f80001c07983 */ /* 0x008ee80000300a00 */
[----:B------:R1:W-:Y:S04]  /*1eb20*/  LDGSTS.E [R3+0x3a380], [R210.64], !P2 ;  /* 0x3a380000d2037fae */ /* 0x0003e8000d121844 */
[----:B------:R-:W2:Y:S04]  /*1eb30*/  LDL.LU.64 R188, [R1+0x100] ;  /* 0x0001000001bc7983 */ /* 0x000ea80000300a00 */
[----:B------:R1:W-:Y:S04]  /*1eb40*/  LDGSTS.E [R3+0x3a400], [R186.64], !P2 ;  /* 0x3a400000ba037fae */ /* 0x0003e8000d121844 */
[----:B------:R2:W-:Y:S04]  /*1eb50*/  LDGSTS.E [R3+0x3a480], [R208.64], !P2 ;  /* 0x3a480000d0037fae */ /* 0x0005e8000d121844 */
[----:B------:R2:W-:Y:S04]  /*1eb60*/  LDGSTS.E [R3+0x3a500], [R206.64], !P2 ;  /* 0x3a500000ce037fae */ /* 0x0005e8000d121844 */
[----:B-1----:R-:W2:Y:S04]  /*1eb70*/  LDL.LU.64 R186, [R1+0x108] ;  /* 0x0001080001ba7983 */ /* 0x002ea80000300a00 */
[----:B------:R1:W-:Y:S04]  /*1eb80*/  LDGSTS.E [R3+0x3a580], [R204.64], !P2 ;  /* 0x3a580000cc037fae */ /* 0x0003e8000d121844 */
[----:B------:R2:W-:Y:S04]  /*1eb90*/  LDGSTS.E [R3+0x3a600], [R202.64], !P2 ;  /* 0x3a600000ca037fae */ /* 0x0005e8000d121844 */
[----:B------:R1:W-:Y:S04]  /*1eba0*/  LDGSTS.E [R3+0x3a680], [R198.64], !P2 ;  /* 0x3a680000c6037fae */ /* 0x0003e8000d121844 */
[----:B------:R1:W-:Y:S01]  /*1ebb0*/  LDGSTS.E [R3+0x3a700], [R190.64], !P2 ;  /* 0x3a700000be037fae */ /* 0x0003e2000d121844 */
[----:B------:R-:W-:-:S03]  /*1ebc0*/  IADD3 R0, R250, -0x79, RZ ;  /* 0xffffff87fa007810 */ /* 0x000fc60007ffe0ff */
[----:B------:R1:W-:Y:S04]  /*1ebd0*/  LDGSTS.E [R3+0x3a780], [R6.64], !P2 ;  /* 0x3a78000006037fae */ /* 0x0003e8000d121844 */
[----:B-1----:R-:W2:Y:S04]  /*1ebe0*/  LDL.LU.64 R198, [R1+0x110] ;  /* 0x0001100001c67983 */ /* 0x002ea80000300a00 */
[----:B------:R-:W2:Y:S01]  /*1ebf0*/  LDL.LU.64 R190, [R1+0x118] ;  /* 0x0001180001be7983 */ /* 0x000ea20000300a00 */
[----:B-----5:R-:W-:-:S04]  /*1ec00*/  IMAD.WIDE R220, R2, 0x4, R220 ;  /* 0x0000000402dc7825 */ /* 0x020fc800078e02dc */
[----:B------:R-:W-:Y:S01]  /*1ec10*/  IMAD.WIDE R6, R2, 0x4, R218 ;  /* 0x0000000402067825 */ /* 0x000fe200078e02da */
[----:B------:R-:W-:-:S03]  /*1ec20*/  ISETP.GE.U32.AND P6, PT, R0, 0x7fffff48, PT ;  /* 0x7fffff480000780c */ /* 0x000fc60003fc6070 */
[C---:B------:R-:W-:Y:S01]  /*1ec30*/  IMAD.WIDE R204, R2.reuse, 0x4, R224 ;  /* 0x0000000402cc7825 */ /* 0x040fe200078e02e0 */
[----:B------:R1:W-:Y:S03]  /*1ec40*/  STL.64 [R1+0x3be0], R6 ;  /* 0x003be00601007387 */ /* 0x0003e60000100a00 */
[----:B------:R-:W-:-:S04]  /*1ec50*/  IMAD.WIDE R212, R2, 0x4, R226 ;  /* 0x0000000402d47825 */ /* 0x000fc800078e02e2 */
[C---:B------:R-:W-:Y:S02]  /*1ec60*/  IMAD.WIDE R210, R2.reuse, 0x4, R228 ;  /* 0x0000000402d27825 */ /* 0x040fe400078e02e4 */
[----:B------:R1:W-:Y:S02]  /*1ec70*/  LDGSTS.E [R3+0x3c000], [R6.64], !P6 ;  /* 0x3c00000006037fae */ /* 0x0003e4000f121844 */
[----:B----4-:R-:W-:-:S05]  /*1ec80*/  IMAD.WIDE R196, R2, 0x4, R196 ;  /* 0x0000000402c47825 */ /* 0x010fca00078e02c4 */
[----:B------:R4:W-:Y:S04]  /*1ec90*/  STL.64 [R1+0x3bd8], R196 ;  /* 0x003bd8c401007387 */ /* 0x0009e80000100a00 */
[----:B------:R-:W-:Y:S04]  /*1eca0*/  STL.64 [R1+0x3bd0], R220 ;  /* 0x003bd0dc01007387 */ /* 0x000fe80000100a00 */
[----:B------:R4:W-:Y:S01]  /*1ecb0*/  LDGSTS.E [R3+0x3c080], [R196.64], !P6 ;  /* 0x3c080000c4037fae */ /* 0x0009e2000f121844 */
[----:B------:R-:W-:-:S03]  /*1ecc0*/  IMAD.WIDE R218, R2, 0x4, R194 ;  /* 0x0000000402da7825 */ /* 0x000fc600078e02c2 */
[----:B------:R1:W-:Y:S01]  /*1ecd0*/  LDGSTS.E [R3+0x3c100], [R220.64], !P6 ;  /* 0x3c100000dc037fae */ /* 0x0003e2000f121844 */
[----:B------:R-:W-:-:S03]  /*1ece0*/  IMAD.WIDE R194, R2, 0x4, R222 ;  /* 0x0000000402c27825 */ /* 0x000fc600078e02de */
[----:B------:R-:W-:Y:S01]  /*1ecf0*/  STL.64 [R1+0x3bc8], R218 ;  /* 0x003bc8da01007387 */ /* 0x000fe20000100a00 */
[----:B------:R-:W-:-:S03]  /*1ed00*/  IMAD.WIDE R216, R2, 0x4, R200 ;  /* 0x0000000402d87825 */ /* 0x000fc600078e02c8 */
[----:B------:R1:W-:Y:S04]  /*1ed10*/  STL.64 [R1+0x3bc0], R194 ;  /* 0x003bc0c201007387 */ /* 0x0003e80000100a00 */
[----:B------:R-:W-:Y:S04]  /*1ed20*/  STL.64 [R1+0x3bb8], R216 ;  /* 0x003bb8d801007387 */ /* 0x000fe80000100a00 */
[----:B------:R1:W-:Y:S01]  /*1ed30*/  STL.64 [R1+0x3bb0], R204 ;  /* 0x003bb0cc01007387 */ /* 0x0003e20000100a00 */
[----:B------:R-:W-:-:S03]  /*1ed40*/  IMAD.WIDE R200, R2, 0x4, R232 ;  /* 0x0000000402c87825 */ /* 0x000fc600078e02e8 */
[----:B------:R1:W-:Y:S04]  /*1ed50*/  LDGSTS.E [R3+0x3c180], [R218.64], !P6 ;  /* 0x3c180000da037fae */ /* 0x0003e8000f121844 */
[----:B------:R1:W-:Y:S04]  /*1ed60*/  LDGSTS.E [R3+0x3c200], [R194.64], !P6 ;  /* 0x3c200000c2037fae */ /* 0x0003e8000f121844 */
[----:B------:R1:W-:Y:S01]  /*1ed70*/  LDGSTS.E [R3+0x3c280], [R216.64], !P6 ;  /* 0x3c280000d8037fae */ /* 0x0003e2000f121844 */
[----:B---3--:R-:W-:-:S03]  /*1ed80*/  IMAD.WIDE R214, R2, 0x4, R192 ;  /* 0x0000000402d67825 */ /* 0x008fc600078e02c0 */
[----:B------:R3:W-:Y:S04]  /*1ed90*/  LDGSTS.E [R3+0x3c300], [R204.64], !P6 ;  /* 0x3c300000cc037fae */ /* 0x0007e8000f121844 */
[----:B------:R-:W-:Y:S01]  /*1eda0*/  STL.64 [R1+0x3ba8], R214 ;  /* 0x003ba8d601007387 */ /* 0x000fe20000100a00 */
[----:B--2---:R-:W-:-:S03]  /*1edb0*/  IMAD.WIDE R202, R2, 0x4, R188 ;  /* 0x0000000402ca7825 */ /* 0x004fc600078e02bc */
[----:B------:R-:W-:Y:S01]  /*1edc0*/  STL.64 [R1+0x3ba0], R212 ;  /* 0x003ba0d401007387 */ /* 0x000fe20000100a00 */
[----:B------:R-:W-:-:S03]  /*1edd0*/  IMAD.WIDE R192, R2, 0x4, R230 ;  /* 0x0000000402c07825 */ /* 0x000fc600078e02e6 */
[----:B------:R-:W2:Y:S04]  /*1ede0*/  LDL.LU.64 R188, [R1+0x128] ;  /* 0x0001280001bc7983 */ /* 0x000ea80000300a00 */
[----:B------:R1:W-:Y:S04]  /*1edf0*/  STL.64 [R1+0x3b98], R202 ;  /* 0x003b98ca01007387 */ /* 0x0003e80000100a00 */
[----:B------:R1:W-:Y:S01]  /*1ee00*/  LDGSTS.E [R3+0x3c380], [R214.64], !P6 ;  /* 0x3c380000d6037fae */ /* 0x0003e2000f121844 */
[----:B------:R-:W-:-:S03]  /*1ee10*/  IMAD.WIDE R208, R2, 0x4, R186 ;  /* 0x0000000402d07825 */ /* 0x000fc600078e02ba */
[----:B------:R1:W-:Y:S04]  /*1ee20*/  LDGSTS.E [R3+0x3c400], [R212.64], !P6 ;  /* 0x3c400000d4037fae */ /* 0x0003e8000f121844 */
[----:B------:R-:W2:Y:S04]  /*1ee30*/  LDL.LU.64 R186, [R1+0x160] ;  /* 0x0001600001ba7983 */ /* 0x000ea80000300a00 */
[----:B------:R-:W-:Y:S04]  /*1ee40*/  STL.64 [R1+0x3b90], R210 ;  /* 0x003b90d201007387 */ /* 0x000fe80000100a00 */
[----:B------:R-:W-:Y:S04]  /*1ee50*/  STL.64 [R1+0x3b88], R208 ;  /* 0x003b88d001007387 */ /* 0x000fe80000100a00 */
[----:B------:R1:W-:Y:S04]  /*1ee60*/  LDGSTS.E [R3+0x3c480], [R202.64], !P6 ;  /* 0x3c480000ca037fae */ /* 0x0003e8000f121844 */
[----:B------:R1:W-:Y:S01]  /*1ee70*/  LDGSTS.E [R3+0x3c500], [R210.64], !P6 ;  /* 0x3c500000d2037fae */ /* 0x0003e2000f121844 */
[----:B------:R-:W-:-:S03]  /*1ee80*/  IMAD.WIDE R206, R2, 0x4, R198 ;  /* 0x0000000402ce7825 */ /* 0x000fc600078e02c6 */
[----:B------:R1:W-:Y:S01]  /*1ee90*/  LDGSTS.E [R3+0x3c580], [R208.64], !P6 ;  /* 0x3c580000d0037fae */ /* 0x0003e2000f121844 */
[----:B------:R-:W-:-:S03]  /*1eea0*/  IMAD.WIDE R190, R2, 0x4, R190 ;  /* 0x0000000402be7825 */ /* 0x000fc600078e02be */
[----:B------:R-:W2:Y:S04]  /*1eeb0*/  LDL.LU.64 R198, [R1+0x130] ;  /* 0x0001300001c67983 */ /* 0x000ea80000300a00 */
[----:B------:R3:W-:Y:S04]  /*1eec0*/  STL.64 [R1+0x3b80], R192 ;  /* 0x003b80c001007387 */ /* 0x0007e80000100a00 */
[----:B------:R-:W-:Y:S04]  /*1eed0*/  STL.64 [R1+0x3b78], R206 ;  /* 0x003b78ce01007387 */ /* 0x000fe80000100a00 */
[----:B-1----:R-:W2:Y:S04]  /*1eee0*/  LDL.LU.64 R6, [R1+0x6418] ;  /* 0x0064180001067983 */ /* 0x002ea80000300a00 */
[----:B------:R-:W-:Y:S04]  /*1eef0*/  STL.64 [R1+0x3b70], R200 ;  /* 0x003b70c801007387 */ /* 0x000fe80000100a00 */
[----:B----4-:R-:W4:Y:S04]  /*1ef00*/  LDL.LU.64 R196, [R1+0x138] ;  /* 0x0001380001c47983 */ /* 0x010f280000300a00 */
[----:B------:R1:W-:Y:S04]  /*1ef10*/  STL.64 [R1+0x3b68], R190 ;  /* 0x003b68be01007387 */ /* 0x0003e80000100a00 */
[----:B------:R-:W4:Y:S04]  /*1ef20*/  LDL.LU.64 R194, [R1+0x140] ;  /* 0x0001400001c27983 */ /* 0x000f280000300a00 */
[----:B---3--:R-:W3:Y:S04]  /*1ef30*/  LDL.LU.64 R204, [R1+0x148] ;  /* 0x0001480001cc7983 */ /* 0x008ee80000300a00 */
[----:B------:R-:W3:Y:S04]  /*1ef40*/  LDL.LU.64 R202, [R1+0x150] ;  /* 0x0001500001ca7983 */ /* 0x000ee80000300a00 */
[----:B------:R1:W-:Y:S04]  /*1ef50*/  LDGSTS.E [R3+0x3c600], [R192.64], !P6 ;  /* 0x3c600000c0037fae */ /* 0x0003e8000f121844 */
[----:B------:R1:W-:Y:S04]  /*1ef60*/  LDGSTS.E [R3+0x3c680], [R206.64], !P6 ;  /* 0x3c680000ce037fae */ /* 0x0003e8000f121844 */
[----:B------:R2:W-:Y:S04]  /*1ef70*/  LDGSTS.E [R3+0x3c700], [R200.64], !P6 ;  /* 0x3c700000c8037fae */ /* 0x0005e8000f121844 */
[----:B-1----:R-:W3:Y:S04]  /*1ef80*/  LDL.LU.64 R192, [R1+0x158] ;  /* 0x0001580001c07983 */ /* 0x002ee80000300a00 */
[----:B------:R1:W-:Y:S01]  /*1ef90*/  LDGSTS.E [R3+0x3c780], [R190.64], !P6 ;  /* 0x3c780000be037fae */ /* 0x0003e2000f121844 */
[----:B------:R-:W-:Y:S01]  /*1efa0*/  IADD3 R0, R250, -0x7d, RZ ;  /* 0xffffff83fa007810 */ /* 0x000fe20007ffe0ff */
[----:B------:R-:W-:-:S04]  /*1efb0*/  IMAD.WIDE R210, R2, 0x4, R238 ;  /* 0x0000000402d27825 */ /* 0x000fc800078e02ee */
[----:B-1----:R-:W-:Y:S01]  /*1efc0*/  IMAD.WIDE R190, R2, 0x4, R234 ;  /* 0x0000000402be7825 */ /* 0x002fe200078e02ea */
[----:B------:R-:W-:-:S04]  /*1efd0*/  ISETP.GE.U32.AND P4, PT, R0, 0x7fffff44, PT ;  /* 0x7fffff440000780c */ /* 0x000fc80003f86070 */
[----:B------:R1:W-:Y:S01]  /*1efe0*/  STL.64 [R1+0x3b60], R190 ;  /* 0x003b60be01007387 */ /* 0x0003e20000100a00 */
[----:B------:R-:W-:-:S04]  /*1eff0*/  IMAD.WIDE R216, R2, 0x4, R242 ;  /* 0x0000000402d87825 */ /* 0x000fc800078e02f2 */
[----:B------:R-:W-:-:S04]  /*1f000*/  IMAD.WIDE R212, R2, 0x4, R244 ;  /* 0x0000000402d47825 */ /* 0x000fc800078e02f4 */
[C---:B------:R-:W-:Y:S01]  /*1f010*/  IMAD.WIDE R206, R2.reuse, 0x4, R246 ;  /* 0x0000000402ce7825 */ /* 0x040fe200078e02f6 */
[----:B------:R1:W-:Y:S03]  /*1f020*/  LDGSTS.E [R3+0x3e000], [R190.64], !P4 ;  /* 0x3e000000be037fae */ /* 0x0003e6000e121844 */
[----:B--2---:R-:W-:-:S05]  /*1f030*/  IMAD.WIDE R188, R2, 0x4, R188 ;  /* 0x0000000402bc7825 */ /* 0x004fca00078e02bc */
[----:B------:R2:W-:Y:S04]  /*1f040*/  STL.64 [R1+0x3b58], R188 ;  /* 0x003b58bc01007387 */ /* 0x0005e80000100a00 */
[----:B------:R2:W-:Y:S01]  /*1f050*/  LDGSTS.E [R3+0x3e080], [R188.64], !P4 ;  /* 0x3e080000bc037fae */ /* 0x0005e2000e121844 */
[----:B------:R-:W-:-:S04]  /*1f060*/  IMAD.WIDE R218, R2, 0x4, R186 ;  /* 0x0000000402da7825 */ /* 0x000fc800078e02ba */
[C---:B------:R-:W-:Y:S01]  /*1f070*/  IMAD.WIDE R186, R2.reuse, 0x4, R236 ;  /* 0x0000000402ba7825 */ /* 0x040fe200078e02ec */
[----:B------:R-:W-:Y:S04]  /*1f080*/  STL.64 [R1+0x3ad8], R218 ;  /* 0x003ad8da01007387 */ /* 0x000fe80000100a00 */
[----:B------:R1:W-:Y:S04]  /*1f090*/  STL.64 [R1+0x3b40], R186 ;  /* 0x003b40ba01007387 */ /* 0x0003e80000100a00 */
[----:B------:R1:W-:Y:S01]  /*1f0a0*/  LDGSTS.E [R3+0x3e100], [R186.64], !P4 ;  /* 0x3e100000ba037fae */ /* 0x0003e2000e121844 */
[----:B------:R-:W-:-:S05]  /*1f0b0*/  IMAD.WIDE R200, R2, 0x4, R198 ;  /* 0x0000000402c87825 */ /* 0x000fca00078e02c6 */
[----:B------:R1:W-:Y:S04]  /*1f0c0*/  STL.64 [R1+0x3b38], R200 ;  /* 0x003b38c801007387 */ /* 0x0003e80000100a00 */
[----:B------:R1:W-:Y:S04]  /*1f0d0*/  STL.64 [R1+0x3b30], R210 ;  /* 0x003b30d201007387 */ /* 0x0003e80000100a00 */
[----:B------:R1:W-:Y:S04]  /*1f0e0*/  LDGSTS.E [R3+0x3e180], [R200.64], !P4 ;  /* 0x3e180000c8037fae */ /* 0x0003e8000e121844 */
[----:B------:R1:W-:Y:S01]  /*1f0f0*/  LDGSTS.E [R3+0x3e200], [R210.64], !P4 ;  /* 0x3e200000d2037fae */ /* 0x0003e2000e121844 */
[----:B----4-:R-:W-:-:S04]  /*1f100*/  IMAD.WIDE R198, R2, 0x4, R196 ;  /* 0x0000000402c67825 */ /* 0x010fc800078e02c4 */
[C---:B------:R-:W-:Y:S01]  /*1f110*/  IMAD.WIDE R196, R2.reuse, 0x4, R240 ;  /* 0x0000000402c47825 */ /* 0x040fe200078e02f0 */
[----:B------:R4:W-:Y:S03]  /*1f120*/  STL.64 [R1+0x3b28], R198 ;  /* 0x003b28c601007387 */ /* 0x0009e60000100a00 */
[C---:B------:R-:W-:Y:S01]  /*1f130*/  IMAD.WIDE R194, R2.reuse, 0x4, R194 ;  /* 0x0000000402c27825 */ /* 0x040fe200078e02c2 */
[----:B------:R1:W-:Y:S03]  /*1f140*/  STL.64 [R1+0x3b20], R196 ;  /* 0x003b20c401007387 */ /* 0x0003e60000100a00 */
[C---:B---3--:R-:W-:Y:S01]  /*1f150*/  IMAD.WIDE R214, R2.reuse, 0x4, R204 ;  /* 0x0000000402d67825 */ /* 0x048fe200078e02cc */
[----:B------:R2:W-:Y:S03]  /*1f160*/  STL.64 [R1+0x3b18], R194 ;  /* 0x003b18c201007387 */ /* 0x0005e60000100a00 */
[C---:B------:R-:W-:Y:S01]  /*1f170*/  IMAD.WIDE R208, R2.reuse, 0x4, R202 ;  /* 0x0000000402d07825 */ /* 0x040fe200078e02ca */
[----:B------:R1:W-:Y:S03]  /*1f180*/  STL.64 [R1+0x3b10], R216 ;  /* 0x003b10d801007387 */ /* 0x0003e60000100a00 */
[C---:B------:R-:W-:Y:S01]  /*1f190*/  IMAD.WIDE R202, R2.reuse, 0x4, R248 ;  /* 0x0000000402ca7825 */ /* 0x040fe200078e02f8 */
[----:B------:R1:W-:Y:S04]  /*1f1a0*/  STL.64 [R1+0x3b08], R214 ;  /* 0x003b08d601007387 */ /* 0x0003e80000100a00 */
[----:B------:R1:W-:Y:S04]  /*1f1b0*/  STL.64 [R1+0x3b00], R212 ;  /* 0x003b00d401007387 */ /* 0x0003e80000100a00 */
[----:B------:R1:W-:Y:S01]  /*1f1c0*/  STL.64 [R1+0x3af8], R208 ;  /* 0x003af8d001007387 */ /* 0x0003e20000100a00 */
[----:B------:R-:W-:-:S03]  /*1f1d0*/  IMAD.WIDE R204, R2, 0x4, R192 ;  /* 0x0000000402cc7825 */ /* 0x000fc600078e02c0 */
[----:B------:R1:W-:Y:S04]  /*1f1e0*/  STL.64 [R1+0x3af0], R206 ;  /* 0x003af0ce01007387 */ /* 0x0003e80000100a00 */
[----:B------:R1:W-:Y:S04]  /*1f1f0*/  STL.64 [R1+0x3ae8], R204 ;  /* 0x003ae8cc01007387 */ /* 0x0003e80000100a00 */
[----:B------:R2:W-:Y:S04]  /*1f200*/  STL.64 [R1+0x3ae0], R202 ;  /* 0x003ae0ca01007387 */ /* 0x0005e80000100a00 */
[----:B------:R-:W3:Y:S04]  /*1f210*/  LDL.LU.64 R192, [R1+0x1490] ;  /* 0x0014900001c07983 */ /* 0x000ee80000300a00 */
[----:B-1----:R-:W3:Y:S04]  /*1f220*/  LDL.LU.64 R190, [R1+0x1488] ;  /* 0x0014880001be7983 */ /* 0x002ee80000300a00 */
[----:B--2---:R-:W2:Y:S04]  /*1f230*/  LDL.LU.64 R188, [R1+0x1480] ;  /* 0x0014800001bc7983 */ /* 0x004ea80000300a00 */
[----:B------:R-:W2:Y:S04]  /*1f240*/  LDL.LU.64 R186, [R1+0x1478] ;  /* 0x0014780001ba7983 */ /* 0x000ea80000300a00 */
[----:B------:R-:W2:Y:S04]  /*1f250*/  LDL.LU.64 R200, [R1+0x1470] ;  /* 0x0014700001c87983 */ /* 0x000ea80000300a00 */
[----:B------:R-:W2:Y:S04]  /*1f260*/  LDL.LU.64 R210, [R1+0x1468] ;  /* 0x0014680001d27983 */ /* 0x000ea80000300a00 */
[----:B------:R4:W-:Y:S04]  /*1f270*/  LDGSTS.E [R3+0x3e280], [R198.64], !P4 ;  /* 0x3e280000c6037fae */ /* 0x0009e8000e121844 */
[----:B------:R1:W-:Y:S04]  /*1f280*/  LDGSTS.E [R3+0x3e300], [R196.64], !P4 ;  /* 0x3e300000c4037fae */ /* 0x0003e8000e121844 */
[----:B------:R1:W-:Y:S04]  /*1f290*/  LDGSTS.E [R3+0x3e380], [R194.64], !P4 ;  /* 0x3e380000c2037fae */ /* 0x0003e8000e121844 */
[----:B----4-:R-:W4:Y:S04]  /*1f2a0*/  LDL.LU.64 R198, [R1+0x1460] ;  /* 0x0014600001c67983 */ /* 0x010f280000300a00 */
[----:B-1----:R-:W4:Y:S04]  /*1f2b0*/  LDL.LU.64 R196, [R1+0x1458] ;  /* 0x0014580001c47983 */ /* 0x002f280000300a00 */
        /* <DEDUP_REMOVED lines=14> */
[----:B------:R-:W-:-:S03]  /*1f3a0*/  IADD3 R0, R250, -0x42, RZ ;  /* 0xffffffbefa007810 */ /* 0x000fc60007ffe0ff */
[----:B------:R2:W-:Y:S04]  /*1f3b0*/  LDGSTS.E [R3+0x3e780], [R218.64], !P4 ;  /* 0x3e780000da037fae */ /* 0x0005e8000e121844 */
[----:B-1----:R-:W4:Y:S01]  /*1f3c0*/  LDL.LU.64 R202, [R1+0x1418] ;  /* 0x0014180001ca7983 */ /* 0x002f220000300a00 */
[----:B------:R-:W-:Y:S01]  /*1f3d0*/  ISETP.GE.U32.AND P3, PT, R0, 0x7fffff7f, PT ;  /* 0x7fffff7f0000780c */ /* 0x000fe20003f66070 */
[----:B---3--:R-:W-:-:S04]  /*1f3e0*/  IMAD.WIDE R192, R2, 0x4, R192 ;  /* 0x0000000402c07825 */ /* 0x008fc800078e02c0 */
[C---:B------:R-:W-:Y:S01]  /*1f3f0*/  IMAD.WIDE R190, R2.reuse, 0x4, R190 ;  /* 0x0000000402be7825 */ /* 0x040fe200078e02be */
[----:B------:R1:W-:Y:S03]  /*1f400*/  STL.64 [R1+0x3a0], R192 ;  /* 0x0003a0c001007387 */ /* 0x0003e60000100a00 */
[C---:B--2---:R-:W-:Y:S01]  /*1f410*/  IMAD.WIDE R188, R2.reuse, 0x4, R188 ;  /* 0x0000000402bc7825 */ /* 0x044fe200078e02bc */
        /* <DEDUP_REMOVED lines=10> */
[----:B----4-:R-:W-:-:S03]  /*1f4c0*/  IMAD.WIDE R198, R2, 0x4, R198 ;  /* 0x0000000402c67825 */ /* 0x010fc600078e02c6 */
        /* <DEDUP_REMOVED lines=27> */
[----:B------:R2:W-:Y:S04]  /*1f680*/  LDGSTS.E [R252+0x20d80], [R212.64], !P3 ;  /* 0x20d80000d4fc7fae */ /* 0x0005e8000d921844 */
        /* <DEDUP_REMOVED lines=663> */
[----:B------:R-:W3:Y:S04]  /*22000*/  LDL.LU.64 R210, [R1+0x390] ;  /* 0x0003900001d27983 */ /* 0x000ee80000300a00 */
        /* <DEDUP_REMOVED lines=22> */
[C---:B------:R-:W-:Y:S01]  /*22170*/  IMAD.WIDE R210, R2.reuse, 0x4, R210 ;  /* 0x0000000402d27825 */ /* 0x040fe200078e02d2 */
        /* <DEDUP_REMOVED lines=9> */
[C---:B-1----:R-:W-:Y:S01]  /*22210*/  IMAD.WIDE R218, R2.reuse, 0x4, R216 ;  /* 0x0000000402da7825 */ /* 0x042fe200078e02d8 */
[----:B------:R1:W-:Y:S03]  /*22220*/  STL.64 [R1+0x34e0], R188 ;  /* 0x0034e0bc01007387 */ /* 0x0003e60000100a00 */
[C---:B------:R-:W-:Y:S01]  /*22230*/  IMAD.WIDE R216, R2.reuse, 0x4, R214 ;  /* 0x0000000402d87825 */ /* 0x040fe200078e02d6 */
[----:B------:R-:W-:Y:S03]  /*22240*/  STL.64 [R1+0x34d8], R218 ;  /* 0x0034d8da01007387 */ /* 0x000fe60000100a00 */
[C---:B------:R-:W-:Y:S01]  /*22250*/  IMAD.WIDE R214, R2.reuse, 0x4, R212 ;  /* 0x0000000402d67825 */ /* 0x040fe200078e02d4 */
[----:B------:R-:W-:Y:S03]  /*22260*/  STL.64 [R1+0x34d0], R216 ;  /* 0x0034d0d801007387 */ /* 0x000fe60000100a00 */
[C---:B------:R-:W-:Y:S01]  /*22270*/  IMAD.WIDE R208, R2.reuse, 0x4, R208 ;  /* 0x0000000402d07825 */ /* 0x040fe200078e02d0 */
[----:B------:R-:W-:Y:S03]  /*22280*/  STL.64 [R1+0x34c8], R214 ;  /* 0x0034c8d601007387 */ /* 0x000fe60000100a00 */
[C---:B------:R-:W-:Y:S01]  /*22290*/  IMAD.WIDE R206, R2.reuse, 0x4, R206 ;  /* 0x0000000402ce7825 */ /* 0x040fe200078e02ce */
[----:B------:R-:W-:Y:S03]  /*222a0*/  STL.64 [R1+0x34c0], R208 ;  /* 0x0034c0d001007387 */ /* 0x000fe60000100a00 */
[C---:B------:R-:W-:Y:S01]  /*222b0*/  IMAD.WIDE R204, R2.reuse, 0x4, R204 ;  /* 0x0000000402cc7825 */ /* 0x040fe200078e02cc */
[----:B------:R-:W-:Y:S04]  /*222c0*/  STL.64 [R1+0x34b8], R206 ;  /* 0x0034b8ce01007387 */ /* 0x000fe80000100a00 */
[----:B------:R-:W-:Y:S04]  /*222d0*/  STL.64 [R1+0x34b0], R204 ;  /* 0x0034b0cc01007387 */ /* 0x000fe80000100a00 */
[----:B------:R2:W-:Y:S04]  /*222e0*/  LDGSTS.E [R252+0x36800], [R198.64], !P2 ;  /* 0x36800000c6fc7fae */ /* 0x0005e8000d121844 */
[----:B------:R3:W-:Y:S01]  /*222f0*/  LDGSTS.E [R252+0x36880], [R196.64], !P2 ;  /* 0x36880000c4fc7fae */ /* 0x0007e2000d121844 */
[----:B------:R-:W-:-:S03]  /*22300*/  IMAD.WIDE R202, R2, 0x4, R202 ;  /* 0x0000000402ca7825 */ /* 0x000fc600078e02ca */
[----:B------:R4:W-:Y:S01]  /*22310*/  LDGSTS.E [R252+0x36900], [R210.64], !P2 ;  /* 0x36900000d2fc7fae */ /* 0x0009e2000d121844 */
[----:B------:R-:W-:-:S03]  /*22320*/  IMAD.WIDE R186, R2, 0x4, R186 ;  /* 0x0000000402ba7825 */ /* 0x000fc600078e02ba */
[----:B------:R-:W-:Y:S01]  /*22330*/  STL.64 [R1+0x34a8], R202 ;  /* 0x0034a8ca01007387 */ /* 0x000fe20000100a00 */
[----:B------:R-:W-:-:S03]  /*22340*/  IMAD.WIDE R200, R2, 0x4, R200 ;  /* 0x0000000402c87825 */ /* 0x000fc600078e02c8 */
[----:B--2---:R-:W2:Y:S04]  /*22350*/  LDL.LU.64 R198, [R1+0x220] ;  /* 0x0002200001c67983 */ /* 0x004ea80000300a00 */
[----:B------:R1:W-:Y:S04]  /*22360*/  STL.64 [R1+0x34a0], R186 ;  /* 0x0034a0ba01007387 */ /* 0x0003e80000100a00 */
[----:B------:R1:W-:Y:S04]  /*22370*/  STL.64 [R1+0x3498], R200 ;  /* 0x003498c801007387 */ /* 0x0003e80000100a00 */
[----:B---3--:R-:W3:Y:S04]  /*22380*/  LDL.LU.64 R196, [R1+0x218] ;  /* 0x0002180001c47983 */ /* 0x008ee80000300a00 */
[----:B------:R-:W3:Y:S04]  /*22390*/  LDL.LU.64 R212, [R1+0x210] ;  /* 0x0002100001d47983 */ /* 0x000ee80000300a00 */
[----:B----4-:R-:W4:Y:S04]  /*223a0*/  LDL.LU.64 R210, [R1+0x208] ;  /* 0x0002080001d27983 */ /* 0x010f280000300a00 */
[----:B------:R1:W-:Y:S04]  /*223b0*/  LDGSTS.E [R252+0x36980], [R194.64], !P2 ;  /* 0x36980000c2fc7fae */ /* 0x0003e8000d121844 */
[----:B------:R1:W-:Y:S04]  /*223c0*/  LDGSTS.E [R252+0x36a00], [R192.64], !P2 ;  /* 0x36a00000c0fc7fae */ /* 0x0003e8000d121844 */
[----:B------:R1:W-:Y:S04]  /*223d0*/  LDGSTS.E [R252+0x36a80], [R190.64], !P2 ;  /* 0x36a80000befc7fae */ /* 0x0003e8000d121844 */
[----:B-1----:R-:W4:Y:S04]  /*223e0*/  LDL.LU.64 R194, [R1+0x200] ;  /* 0x0002000001c27983 */ /* 0x002f280000300a00 */
[----:B------:R-:W4:Y:S04]  /*223f0*/  LDL.LU.64 R192, [R1+0x1f8] ;  /* 0x0001f80001c07983 */ /* 0x000f280000300a00 */
[----:B------:R1:W-:Y:S04]  /*22400*/  LDGSTS.E [R252+0x36b00], [R188.64], !P2 ;  /* 0x36b00000bcfc7fae */ /* 0x0003e8000d121844 */
[----:B------:R-:W4:Y:S04]  /*22410*/  LDL.LU.64 R190, [R1+0x1f0] ;  /* 0x0001f00001be7983 */ /* 0x000f280000300a00 */
[----:B------:R2:W-:Y:S04]  /*22420*/  LDGSTS.E [R252+0x36b80], [R218.64], !P2 ;  /* 0x36b80000dafc7fae */ /* 0x0005e8000d121844 */
[----:B------:R2:W-:Y:S04]  /*22430*/  LDGSTS.E [R252+0x36c00], [R216.64], !P2 ;  /* 0x36c00000d8fc7fae */ /* 0x0005e8000d121844 */
[----:B-1----:R-:W4:Y:S04]  /*22440*/  LDL.LU.64 R188, [R1+0x1e8] ;  /* 0x0001e80001bc7983 */ /* 0x002f280000300a00 */
[----:B------:R1:W-:Y:S04]  /*22450*/  LDGSTS.E [R252+0x36c80], [R214.64], !P2 ;  /* 0x36c80000d6fc7fae */ /* 0x0003e8000d121844 */
[----:B------:R1:W-:Y:S04]  /*22460*/  LDGSTS.E [R252+0x36d00], [R208.64], !P2 ;  /* 0x36d00000d0fc7fae */ /* 0x0003e8000d121844 */
[----:B------:R1:W-:Y:S04]  /*22470*/  LDGSTS.E [R252+0x36d80], [R206.64], !P2 ;  /* 0x36d80000cefc7fae */ /* 0x0003e8000d121844 */
[----:B------:R1:W-:Y:S04]  /*22480*/  LDGSTS.E [R252+0x36e00], [R204.64], !P2 ;  /* 0x36e00000ccfc7fae */ /* 0x0003e8000d121844 */
        /* <DEDUP_REMOVED lines=8> */
[----:B------:R-:W4:Y:S01]  /*22510*/  LDL.LU.64 R200, [R1+0x1b8] ;  /* 0x0001b80001c87983 */ /* 0x000f220000300a00 */
[----:B--2---:R-:W-:-:S03]  /*22520*/  IMAD.WIDE R226, R2, 0x4, R198 ;  /* 0x0000000402e27825 */ /* 0x004fc600078e02c6 */
[----:B------:R-:W2:Y:S01]  /*22530*/  LDL.LU.64 R198, [R1+0x1b0] ;  /* 0x0001b00001c67983 */ /* 0x000ea20000300a00 */
[----:B---3--:R-:W-:-:S03]  /*22540*/  IMAD.WIDE R224, R2, 0x4, R196 ;  /* 0x0000000402e07825 */ /* 0x008fc600078e02c4 */
[----:B------:R-:W3:Y:S01]  /*22550*/  LDL.LU.64 R196, [R1+0x1a8] ;  /* 0x0001a80001c47983 */ /* 0x000ee20000300a00 */
[----:B------:R-:W-:-:S03]  /*22560*/  IMAD.WIDE R222, R2, 0x4, R212 ;  /* 0x0000000402de7825 */ /* 0x000fc600078e02d4 */
[----:B------:R-:W-:Y:S01]  /*22570*/  STL.64 [R1+0x38d0], R226 ;  /* 0x0038d0e201007387 */ /* 0x000fe20000100a00 */
[----:B----4-:R-:W-:-:S03]  /*22580*/  IMAD.WIDE R220, R2, 0x4, R210 ;  /* 0x0000000402dc7825 */ /* 0x010fc600078e02d2 */
[----:B------:R-:W-:Y:S04]  /*22590*/  STL.64 [R1+0x38c8], R224 ;  /* 0x0038c8e001007387 */ /* 0x000fe80000100a00 */
[----:B------:R-:W-:Y:S04]  /*225a0*/  STL.64 [R1+0x38c0], R222 ;  /* 0x0038c0de01007387 */ /* 0x000fe80000100a00 */
[----:B------:R-:W-:Y:S01]  /*225b0*/  STL.64 [R1+0x38b8], R220 ;  /* 0x0038b8dc01007387 */ /* 0x000fe20000100a00 */
[----:B------:R-:W-:-:S04]  /*225c0*/  IMAD.WIDE R218, R2, 0x4, R194 ;  /* 0x0000000402da7825 */ /* 0x000fc800078e02c2 */
[C---:B------:R-:W-:Y:S01]  /*225d0*/  IMAD.WIDE R216, R2.reuse, 0x4, R192 ;  /* 0x0000000402d87825 */ /* 0x040fe200078e02c0 */
[----:B------:R-:W-:Y:S04]  /*225e0*/  STL.64 [R1+0x38b0], R218 ;  /* 0x0038b0da01007387 */ /* 0x000fe80000100a00 */
[----:B------:R-:W4:Y:S01]  /*225f0*/  LDL.LU.64 R194, [R1+0x20] ;  /* 0x0000200001c27983 */ /* 0x000f220000300a00 */
[----:B------:R-:W-:-:S03]  /*22600*/  IMAD.WIDE R214, R2, 0x4, R190 ;  /* 0x0000000402d67825 */ /* 0x000fc600078e02be */
[----:B------:R1:W-:Y:S04]  /*22610*/  STL.64 [R1+0x38a8], R216 ;  /* 0x0038a8d801007387 */ /* 0x0003e80000100a00 */
[----:B------:R-:W4:Y:S04]  /*22620*/  LDL.LU.64 R192, [R1+0x18] ;  /* 0x0000180001c07983 */ /* 0x000f280000300a00 */
[----:B------:R1:W-:Y:S01]  /*22630*/  STL.64 [R1+0x38a0], R214 ;  /* 0x0038a0d601007387 */ /* 0x0003e20000100a00 */
[----:B------:R-:W-:-:S03]  /*22640*/  IMAD.WIDE R212, R2, 0x4, R188 ;  /* 0x0000000402d47825 */ /* 0x000fc600078e02bc */
[----:B------:R-:W4:Y:S04]  /*22650*/  LDL.LU.64 R190, [R1+0x10] ;  /* 0x0000100001be7983 */ /* 0x000f280000300a00 */
[----:B------:R1:W-:Y:S04]  /*22660*/  STL.64 [R1+0x3898], R212 ;  /* 0x003898d401007387 */ /* 0x0003e80000100a00 */
[----:B------:R-:W4:Y:S01]  /*22670*/  LDL.LU.64 R188, [R1+0x8] ;  /* 0x0000080001bc7983 */ /* 0x000f220000300a00 */
[----:B------:R-:W-:-:S03]  /*22680*/  IMAD.WIDE R210, R2, 0x4, R186 ;  /* 0x0000000402d27825 */ /* 0x000fc600078e02ba */
[----:B------:R-:W4:Y:S01]  /*22690*/  LDL.LU.64 R186, [R1] ;  /* 0x0000000001ba7983 */ /* 0x000f220000300a00 */
[----:B------:R-:W-:-:S04]  /*226a0*/  IMAD.WIDE R208, R2, 0x4, R208 ;  /* 0x0000000402d07825 */ /* 0x000fc800078e02d0 */
        /* <DEDUP_REMOVED lines=8> */
[----:B------:R1:W-:Y:S01]  /*22730*/  STL.64 [R1+0x3870], R202 ;  /* 0x003870ca01007387 */ /* 0x0003e20000100a00 */
[----:B------:R-:W-:-:S03]  /*22740*/  IMAD.WIDE R184, R2, 0x4, R184 ;  /* 0x0000000402b87825 */ /* 0x000fc600078e02b8 */
[----:B------:R1:W-:Y:S01]  /*22750*/  STL.64 [R1+0x3868], R200 ;  /* 0x003868c801007387 */ /* 0x0003e20000100a00 */
[----:B------:R-:W-:-:S04]  /*22760*/  IMAD.WIDE R182, R2, 0x4, R182 ;  /* 0x0000000402b67825 */ /* 0x000fc800078e02b6 */
        /* <DEDUP_REMOVED lines=19> */
[----:B------:R-:W-:Y:S01]  /*228a0*/  IMAD.WIDE R142, R2, 0x4, R142 ;  /* 0x00000004028e7825 */ /* 0x000fe200078e028e */
[----:B------:R-:W-:-:S03]  /*228b0*/  IADD3 R0, R250, -0x72, RZ ;  /* 0xffffff8efa007810 */ /* 0x000fc60007ffe0ff */
[----:B------:R-:W-:-:S04]  /*228c0*/  IMAD.WIDE R140, R2, 0x4, R140 ;  /* 0x00000004028c7825 */ /* 0x000fc800078e028c */
[----:B------:R-:W-:-:S04]  /*228d0*/  IMAD.WIDE R138, R2, 0x4, R138 ;  /* 0x00000004028a7825 */ /* 0x000fc800078e028a */
[----:B------:R-:W-:-:S04]  /*228e0*/  IMAD.WIDE R136, R2, 0x4, R136 ;  /* 0x0000000402887825 */ /* 0x000fc800078e0288 */
[----:B------:R-:W-:Y:S01]  /*228f0*/  IMAD.WIDE R134, R2, 0x4, R134 ;  /* 0x0000000402867825 */ /* 0x000fe200078e0286 */
[----:B------:R-:W-:-:S03]  /*22900*/  ISETP.GE.U32.AND P6, PT, R0, 0x7fffff4f, PT ;  /* 0x7fffff4f0000780c */ /* 0x000fc60003fc6070 */
        /* <DEDUP_REMOVED lines=9> */
[----:B--2---:R-:W-:-:S04]  /*229a0*/  IMAD.WIDE R198, R2, 0x4, R198 ;  /* 0x0000000402c67825 */ /* 0x004fc800078e02c6 */
[C---:B---3--:R-:W-:Y:S01]  /*229b0*/  IMAD.WIDE R196, R2.reuse, 0x4, R196 ;  /* 0x0000000402c47825 */ /* 0x048fe200078e02c4 */
[----:B------:R2:W-:Y:S04]  /*229c0*/  STL.64 [R1+0x3860], R198 ;  /* 0x003860c601007387 */ /* 0x0005e80000100a00 */
[----:B------:R3:W-:Y:S01]  /*229d0*/  STL.64 [R1+0x3858], R196 ;  /* 0x003858c401007387 */ /* 0x0007e20000100a00 */
[----:B----4-:R-:W-:-:S04]  /*229e0*/  IMAD.WIDE R194, R2, 0x4, R194 ;  /* 0x0000000402c27825 */ /* 0x010fc800078e02c2 */
[C---:B------:R-:W-:Y:S01]  /*229f0*/  IMAD.WIDE R192, R2.reuse, 0x4, R192 ;  /* 0x0000000402c07825 */ /* 0x040fe200078e02c0 */
[----:B------:R2:W-:Y:S03]  /*22a00*/  STL.64 [R1+0x3a50], R194 ;  /* 0x003a50c201007387 */ /* 0x0005e60000100a00 */
[C---:B------:R-:W-:Y:S01]  /*22a10*/  IMAD.WIDE R190, R2.reuse, 0x4, R190 ;  /* 0x0000000402be7825 */ /* 0x040fe200078e02be */
[----:B------:R1:W-:Y:S03]  /*22a20*/  STL.64 [R1+0x3a48], R192 ;  /* 0x003a48c001007387 */ /* 0x0003e60000100a00 */
[C---:B------:R-:W-:Y:S01]  /*22a30*/  IMAD.WIDE R188, R2.reuse, 0x4, R188 ;  /* 0x0000000402bc7825 */ /* 0x040fe200078e02bc */
[----:B------:R1:W-:Y:S04]  /*22a40*/  STL.64 [R1+0x3a40], R190 ;  /* 0x003a40be01007387 */ /* 0x0003e80000100a00 */
[----:B------:R1:W-:Y:S01]  /*22a50*/  STL.64 [R1+0x3a38], R188 ;  /* 0x003a38bc01007387 */ /* 0x0003e20000100a00 */
[----:B------:R-:W-:-:S04]  /*22a60*/  IMAD.WIDE R186, R2, 0x4, R186 ;  /* 0x0000000402ba7825 */ /* 0x000fc800078e02ba */
[C---:B------:R-:W-:Y:S01]  /*22a70*/  IMAD.WIDE R116, R2.reuse, 0x4, R116 ;  /* 0x0000000402747825 */ /* 0x040fe200078e0274 */
[----:B------:R1:W-:Y:S04]  /*22a80*/  STL.64 [R1+0x3a30], R186 ;  /* 0x003a30ba01007387 */ /* 0x0003e80000100a00 */
[----:B------:R-:W-:Y:S04]  /*22a90*/  STL.64 [R1+0x3a28], R184 ;  /* 0x003a28b801007387 */ /* 0x000fe80000100a00 */
        /* <DEDUP_REMOVED lines=26> */
[----:B------:R1:W-:Y:S01]  /*22c40*/  STL.64 [R1+0x3950], R130 ;  /* 0x0039508201007387 */ /* 0x0003e20000100a00 */
[----:B------:R-:W-:-:S03]  /*22c50*/  IMAD.WIDE R114, R2, 0x4, R114 ;  /* 0x0000000402727825 */ /* 0x000fc600078e0272 */
[----:B------:R1:W-:Y:S01]  /*22c60*/  STL.64 [R1+0x3948], R128 ;  /* 0x0039488001007387 */ /* 0x0003e20000100a00 */
[----:B------:R-:W-:-:S03]  /*22c70*/  IMAD.WIDE R112, R2, 0x4, R112 ;  /* 0x0000000402707825 */ /* 0x000fc600078e0270 */
[----:B------:R-:W-:Y:S01]  /*22c80*/  STL.64 [R1+0x38d8], R100 ;  /* 0x0038d86401007387 */ /* 0x000fe20000100a00 */
[----:B------:R-:W-:-:S03]  /*22c90*/  IMAD.WIDE R110, R2, 0x4, R110 ;  /* 0x00000004026e7825 */ /* 0x000fc600078e026e */
[----:B------:R1:W-:Y:S01]  /*22ca0*/  STL.64 [R1+0x3940], R126 ;  /* 0x0039407e01007387 */ /* 0x0003e20000100a00 */
[----:B------:R-:W-:-:S03]  /*22cb0*/  IMAD.WIDE R108, R2, 0x4, R108 ;  /* 0x00000004026c7825 */ /* 0x000fc600078e026c */
[----:B------:R1:W-:Y:S01]  /*22cc0*/  STL.64 [R1+0x3938], R124 ;  /* 0x0039387c01007387 */ /* 0x0003e20000100a00 */
[----:B------:R-:W-:-:S03]  /*22cd0*/  IMAD.WIDE R106, R2, 0x4, R106 ;  /* 0x00000004026a7825 */ /* 0x000fc600078e026a */
[----:B------:R1:W-:Y:S01]  /*22ce0*/  STL.64 [R1+0x3930], R122 ;  /* 0x0039307a01007387 */ /* 0x0003e20000100a00 */
[----:B------:R-:W-:-:S03]  /*22cf0*/  IADD3 R0, R250, -0x76, RZ ;  /* 0xffffff8afa007810 */ /* 0x000fc60007ffe0ff */
[----:B------:R1:W-:Y:S01]  /*22d00*/  STL.64 [R1+0x3928], R120 ;  /* 0x0039287801007387 */ /* 0x0003e20000100a00 */
[----:B------:R-:W-:-:S03]  /*22d10*/  IMAD.WIDE R104, R2, 0x4, R104 ;  /* 0x0000000402687825 */ /* 0x000fc600078e0268 */
[----:B------:R1:W-:Y:S01]  /*22d20*/  STL.64 [R1+0x3920], R118 ;  /* 0x0039207601007387 */ /* 0x0003e20000100a00 */
[----:B------:R-:W-:-:S03]  /*22d30*/  IMAD.WIDE R102, R2, 0x4, R102 ;  /* 0x0000000402667825 */ /* 0x000fc600078e0266 */
[----:B------:R1:W-:Y:S04]  /*22d40*/  STL.64 [R1+0x3918], R116 ;  /* 0x0039187401007387 */ /* 0x0003e80000100a00 */
[----:B------:R1:W-:Y:S01]  /*22d50*/  STL.64 [R1+0x3910], R114 ;  /* 0x0039107201007387 */ /* 0x0003e20000100a00 */
[----:B------:R-:W-:-:S03]  /*22d60*/  ISETP.GE.U32.AND P4, PT, R0, 0x7fffff4b, PT ;  /* 0x7fffff4b0000780c */ /* 0x000fc60003f86070 */
[----:B------:R1:W-:Y:S04]  /*22d70*/  LDGSTS.E [R252+0x38800], [R226.64], !P6 ;  /* 0x38800000e2fc7fae */ /* 0x0003e8000f121844 */
[----:B------:R1:W-:Y:S04]  /*22d80*/  STL.64 [R1+0x3908], R112 ;  /* 0x0039087001007387 */ /* 0x0003e80000100a00 */
        /* <DEDUP_REMOVED lines=11> */
[----:B-1----:R-:W4:Y:S04]  /*22e40*/  LDL.LU.64 R216, [R1+0x1410] ;  /* 0x0014100001d87983 */ /* 0x002f280000300a00 */
[----:B------:R1:W-:Y:S04]  /*22e50*/  LDGSTS.E [R252+0x38b80], [R212.64], !P6 ;  /* 0x38b80000d4fc7fae */ /* 0x0003e8000f121844 */
[----:B--2---:R-:W2:Y:S04]  /*22e60*/  LDL.LU.64 R214, [R1+0x1408] ;  /* 0x0014080001d67983 */ /* 0x004ea80000300a00 */
[----:B------:R3:W-:Y:S04]  /*22e70*/  LDGSTS.E [R252+0x38c00], [R210.64], !P6 ;  /* 0x38c00000d2fc7fae */ /* 0x0007e8000f121844 */
[----:B-1----:R-:W2:Y:S04]  /*22e80*/  LDL.LU.64 R212, [R1+0x1400] ;  /* 0x0014000001d47983 */ /* 0x002ea80000300a00 */
[----:B------:R1:W-:Y:S04]  /*22e90*/  LDGSTS.E [R252+0x38c80], [R208.64], !P6 ;  /* 0x38c80000d0fc7fae */ /* 0x0003e8000f121844 */
[----:B---3--:R-:W3:Y:S04]  /*22ea0*/  LDL.LU.64 R210, [R1+0x13f8] ;  /* 0x0013f80001d27983 */ /* 0x008ee80000300a00 */
[----:B------:R1:W-:Y:S04]  /*22eb0*/  LDGSTS.E [R252+0x38d00], [R206.64], !P6 ;  /* 0x38d00000cefc7fae */ /* 0x0003e8000f121844 */
[----:B-1----:R-:W3:Y:S04]  /*22ec0*/  LDL.LU.64 R208, [R1+0x13f0] ;  /* 0x0013f00001d07983 */ /* 0x002ee80000300a00 */
[----:B------:R1:W-:Y:S04]  /*22ed0*/  LDGSTS.E [R252+0x38d80], [R204.64], !P6 ;  /* 0x38d80000ccfc7fae */ /* 0x0003e8000f121844 */
[----:B------:R-:W3:Y:S04]  /*22ee0*/  LDL.LU.64 R206, [R1+0x13e8] ;  /* 0x0013e80001ce7983 */ /* 0x000ee80000300a00 */
        /* <DEDUP_REMOVED lines=17> */
[----:B-1----:R-:W3:Y:S01]  /*23000*/  LDL.LU.64 R188, [R1+0x13a0] ;  /* 0x0013a00001bc7983 */ /* 0x002ee20000300a00 */
[----:B------:R-:W-:-:S03]  /*23010*/  IADD3 R0, R250, -0x7a, RZ ;  /* 0xffffff86fa007810 */ /* 0x000fc60007ffe0ff */
[----:B------:R1:W-:Y:S04]  /*23020*/  LDGSTS.E [R252+0x3aa80], [R184.64], !P4 ;  /* 0x3aa80000b8fc7fae */ /* 0x0003e8000e121844 */
[----:B------:R-:W3:Y:S01]  /*23030*/  LDL.LU.64 R186, [R1+0x1398] ;  /* 0x0013980001ba7983 */ /* 0x000ee20000300a00 */
[----:B------:R-:W-:-:S03]  /*23040*/  ISETP.GE.U32.AND P3, PT, R0, 0x7fffff47, PT ;  /* 0x7fffff470000780c */ /* 0x000fc60003f66070 */
[----:B------:R1:W-:Y:S04]  /*23050*/  LDGSTS.E [R252+0x3ab00], [R182.64], !P4 ;  /* 0x3ab00000b6fc7fae */ /* 0x0003e8000e121844 */
[----:B------:R1:W-:Y:S04]  /*23060*/  LDGSTS.E [R252+0x3ab80], [R180.64], !P4 ;  /* 0x3ab80000b4fc7fae */ /* 0x0003e8000e121844 */
[----:B------:R1:W-:Y:S04]  /*23070*/  LDGSTS.E [R252+0x3ac00], [R178.64], !P4 ;  /* 0x3ac00000b2fc7fae */ /* 0x0003e8000e121844 */
[----:B------:R1:W-:Y:S04]  /*23080*/  LDGSTS.E [R252+0x3ac80], [R176.64], !P4 ;  /* 0x3ac80000b0fc7fae */ /* 0x0003e8000e121844 */
[----:B------:R1:W-:Y:S04]  /*23090*/  LDGSTS.E [R252+0x3ad00], [R174.64], !P4 ;  /* 0x3ad00000aefc7fae */ /* 0x0003e8000e121844 */
[----:B------:R1:W-:Y:S01]  /*230a0*/  LDGSTS.E [R252+0x3ad80], [R172.64], !P4 ;  /* 0x3ad80000acfc7fae */ /* 0x0003e2000e121844 */
[----:B------:R-:W-:-:S03]  /*230b0*/  IADD3 R0, R250, -0x7e, RZ ;  /* 0xffffff82fa007810 */ /* 0x000fc60007ffe0ff */
[----:B------:R1:W-:Y:S04]  /*230c0*/  LDGSTS.E [R252+0x3ae00], [R170.64], !P4 ;  /* 0x3ae00000aafc7fae */ /* 0x0003e8000e121844 */
[----:B------:R1:W-:Y:S04]  /*230d0*/  LDGSTS.E [R252+0x3ae80], [R168.64], !P4 ;  /* 0x3ae80000a8fc7fae */ /* 0x0003e8000e121844 */
[----:B------:R1:W-:Y:S04]  /*230e0*/  LDGSTS.E [R252+0x3af00], [R166.64], !P4 ;  /* 0x3af00000a6fc7fae */ /* 0x0003e8000e121844 */
[----:B------:R1:W-:Y:S01]  /*230f0*/  LDGSTS.E [R252+0x3af80], [R164.64], !P4 ;  /* 0x3af80000a4fc7fae */ /* 0x0003e2000e121844 */
[----:B------:R-:W-:-:S03]  /*23100*/  ISETP.GE.U32.AND P1, PT, R0, 0x7fffff43, PT ;  /* 0x7fffff430000780c */ /* 0x000fc60003f26070 */
        /* <DEDUP_REMOVED lines=32> */
[----:B----4-:R-:W-:-:S04]  /*23310*/  IMAD.WIDE R130, R2, 0x4, R216 ;  /* 0x0000000402827825 */ /* 0x010fc800078e02d8 */
[C---:B--2---:R-:W-:Y:S01]  /*23320*/  IMAD.WIDE R128, R2.reuse, 0x4, R214 ;  /* 0x0000000402807825 */ /* 0x044fe200078e02d6 */
[----:B------:R2:W-:Y:S03]  /*23330*/  STL.64 [R1+0x380], R130 ;  /* 0x0003808201007387 */ /* 0x0005e60000100a00 */
[C---:B-1----:R-:W-:Y:S01]  /*23340*/  IMAD.WIDE R126, R2.reuse, 0x4, R212 ;  /* 0x00000004027e7825 */ /* 0x042fe200078e02d4 */
        /* <DEDUP_REMOVED lines=25> */
[----:B------:R-:W-:Y:S01]  /*234e0*/  IMAD.WIDE R100, R2, 0x4, R186 ;  /* 0x0000000402647825 */ /* 0x000fe200078e02ba */
[----:B------:R1:W-:Y:S04]  /*234f0*/  STL.64 [R1+0x158], R102 ;  /* 0x0001586601007387 */ /* 0x0003e80000100a00 */
[----:B------:R1:W-:Y:S04]  /*23500*/  STL.64 [R1+0x150], R100 ;  /* 0x0001506401007387 */ /* 0x0003e80000100a00 */
[----:B------:R-:W2:Y:S04]  /*23510*/  LDL.LU.64 R216, [R1+0x1268] ;  /* 0x0012680001d87983 */ /* 0x000ea80000300a00 */
[----:B------:R-:W1:Y:S04]  /*23520*/  LDL.LU.64 R214, [R1+0x1260] ;  /* 0x0012600001d67983 */ /* 0x000e680000300a00 */
[----:B------:R-:W3:Y:S04]  /*23530*/  LDL.LU.64 R212, [R1+0x1258] ;  /* 0x0012580001d47983 */ /* 0x000ee80000300a00 */
        /* <DEDUP_REMOVED lines=12> */
[----:B------:R-:W4:Y:S01]  /*23600*/  LDL.LU.64 R186, [R1+0x11f0] ;  /* 0x0011f00001ba7983 */ /* 0x000f220000300a00 */
[----:B------:R-:W-:-:S04]  /*23610*/  IADD3 R0, R250, -0x43, RZ ;  /* 0xffffffbdfa007810 */ /* 0x000fc80007ffe0ff */
[----:B------:R-:W-:-:S13]  /*23620*/  ISETP.GE.U32.AND P0, PT, R0, 0x7fffff7e, PT ;  /* 0x7fffff7e0000780c */ /* 0x000fda0003f06070 */
        /* <DEDUP_REMOVED lines=16> */
[----:B--2---:R-:W-:-:S04]  /*23730*/  IMAD.WIDE R130, R2, 0x4, R216 ;  /* 0x0000000402827825 */ /* 0x004fc800078e02d8 */
[C---:B-1----:R-:W-:Y:S01]  /*23740*/  IMAD.WIDE R128, R2.reuse, 0x4, R214 ;  /* 0x0000000402807825 */ /* 0x042fe200078e02d6 */
[----:B------:R1:W-:Y:S03]  /*23750*/  STL.64 [R1+0x148], R130 ;  /* 0x0001488201007387 */ /* 0x0003e60000100a00 */
        /* <DEDUP_REMOVED lines=29> */
[----:B------:R-:W1:Y:S04]  /*23930*/  LDL.LU.64 R216, [R1+0x10a0] ;  /* 0x0010a00001d87983 */ /* 0x000e680000300a00 */
[----:B------:R-:W2:Y:S04]  /*23940*/  LDL.LU.64 R214, [R1+0x1098] ;  /* 0x0010980001d67983 */ /* 0x000ea80000300a00 */
        /* <DEDUP_REMOVED lines=31> */
[----:B------:R1:W-:Y:S02]  /*23b40*/  LDGSTS.E [R251+0x23780], [R100.64], !P5 ;  /* 0x2378000064fb7fae */ /* 0x0003e4000e921844 */
[----:B-1----:R-:W-:-:S04]  /*23b50*/  IMAD.WIDE R130, R2, 0x4, R216 ;  /* 0x0000000402827825 */ /* 0x002fc800078e02d8 */
[C---:B--2---:R-:W-:Y:S01]  /*23b60*/  IMAD.WIDE R128, R2.reuse, 0x4, R214 ;  /* 0x0000000402807825 */ /* 0x044fe200078e02d6 */
        /* <DEDUP_REMOVED lines=656> */
[----:B------:R-:W-:-:S03]  /*26470*/  IMAD.WIDE R98, R2, 0x4, R98 ;  /* 0x0000000402627825 */ /* 0x000fc600078e0262 */
[----:B------:R1:W-:Y:S01]  /*26480*/  LDGSTS.E [R251+0x37700], [R102.64], !P4 ;  /* 0x3770000066fb7fae */ /* 0x0003e2000e121844 */
[----:B------:R-:W-:-:S03]  /*26490*/  IMAD.WIDE R96, R2, 0x4, R96 ;  /* 0x0000000402607825 */ /* 0x000fc600078e0260 */
[----:B------:R1:W-:Y:S01]  /*264a0*/  LDGSTS.E [R251+0x37780], [R100.64], !P4 ;  /* 0x3778000064fb7fae */ /* 0x0003e2000e121844 */
        /* <DEDUP_REMOVED lines=29> */
[----:B-1----:R-:W-:-:S04]  /*26680*/  IMAD.WIDE R130, R2, 0x4, R216 ;  /* 0x0000000402827825 */ /* 0x002fc800078e02d8 */
[C---:B--2---:R-:W-:Y:S01]  /*26690*/  IMAD.WIDE R128, R2.reuse, 0x4, R214 ;  /* 0x0000000402807825 */ /* 0x044fe200078e02d6 */
[----:B------:R1:W-:Y:S03]  /*266a0*/  STL.64 [R1+0x3650], R130 ;  /* 0x0036508201007387 */ /* 0x0003e60000100a00 */
[C---:B---3--:R-:W-:Y:S01]  /*266b0*/  IMAD.WIDE R126, R2.reuse, 0x4, R212 ;  /* 0x00000004027e7825 */ /* 0x048fe200078e02d4 */
        /* <DEDUP_REMOVED lines=50> */
[----:B------:R-:W-:Y:S01]  /*269e0*/  STL.64 [R1+0x3750], R54 ;  /* 0x0037503601007387 */ /* 0x000fe20000100a00 */
        /* <DEDUP_REMOVED lines=35> */
[----:B------:R-:W-:Y:S04]  /*26c20*/  STL.64 [R1+0x3838], R18 ;  /* 0x0038381201007387 */ /* 0x000fe80000100a00 */
[----:B------:R-:W-:Y:S04]  /*26c30*/  STL.64 [R1+0x3830], R16 ;  /* 0x0038301001007387 */ /* 0x000fe80000100a00 */
[----:B------:R-:W-:Y:S04]  /*26c40*/  STL.64 [R1+0x3828], R14 ;  /* 0x0038280e01007387 */ /* 0x000fe80000100a00 */
[----:B------:R-:W-:Y:S04]  /*26c50*/  STL.64 [R1+0x3820], R12 ;  /* 0x0038200c01007387 */ /* 0x000fe80000100a00 */
[----:B------:R-:W-:Y:S04]  /*26c60*/  STL.64 [R1+0x3818], R10 ;  /* 0x0038180a01007387 */ /* 0x000fe80000100a00 */
[----:B------:R-:W-:Y:S04]  /*26c70*/  STL.64 [R1+0x3810], R8 ;  /* 0x0038100801007387 */ /* 0x000fe80000100a00 */
[----:B------:R1:W-:Y:S04]  /*26c80*/  STL.64 [R1+0x3788], R6 ;  /* 0x0037880601007387 */ /* 0x0003e80000100a00 */
        /* <DEDUP_REMOVED lines=16> */
[----:B--2---:R-:W-:-:S04]  /*26d90*/  IMAD.WIDE R234, R2, 0x4, R216 ;  /* 0x0000000402ea7825 */ /* 0x004fc800078e02d8 */
[----:B---3--:R-:W-:-:S04]  /*26da0*/  IMAD.WIDE R232, R2, 0x4, R214 ;  /* 0x0000000402e87825 */ /* 0x008fc800078e02d6 */
[----:B----4-:R-:W-:-:S04]  /*26db0*/  IMAD.WIDE R230, R2, 0x4, R212 ;  /* 0x0000000402e67825 */ /* 0x010fc800078e02d4 */
[----:B------:R-:W-:-:S04]  /*26dc0*/  IMAD.WIDE R228, R2, 0x4, R210 ;  /* 0x0000000402e47825 */ /* 0x000fc800078e02d2 */
[----:B------:R-:W-:-:S04]  /*26dd0*/  IMAD.WIDE R226, R2, 0x4, R208 ;  /* 0x0000000402e27825 */ /* 0x000fc800078e02d0 */
[----:B------:R-:W-:-:S04]  /*26de0*/  IMAD.WIDE R224, R2, 0x4, R206 ;  /* 0x0000000402e07825 */ /* 0x000fc800078e02ce */
[C---:B------:R-:W-:Y:S02]  /*26df0*/  IMAD.WIDE R220, R2.reuse, 0x4, R202 ;  /* 0x0000000402dc7825 */ /* 0x040fe400078e02ca */
[----:B------:R-:W2:Y:S02]  /*26e00*/  LDL.LU.64 R202, [R1+0x11e8] ;  /* 0x0011e80001ca7983 */ /* 0x000ea40000300a00 */
[C---:B------:R-:W-:Y:S02]  /*26e10*/  IMAD.WIDE R218, R2.reuse, 0x4, R200 ;  /* 0x0000000402da7825 */ /* 0x040fe400078e02c8 */
[----:B------:R-:W3:Y:S02]  /*26e20*/  LDL.LU.64 R200, [R1+0x11e0] ;  /* 0x0011e00001c87983 */ /* 0x000ee40000300a00 */
[C---:B------:R-:W-:Y:S02]  /*26e30*/  IMAD.WIDE R216, R2.reuse, 0x4, R198 ;  /* 0x0000000402d87825 */ /* 0x040fe400078e02c6 */
[----:B------:R-:W4:Y:S02]  /*26e40*/  LDL.LU.64 R198, [R1+0x11d8] ;  /* 0x0011d80001c67983 */ /* 0x000f240000300a00 */
[----:B------:R-:W-:-:S02]  /*26e50*/  IMAD.WIDE R214, R2, 0x4, R196 ;  /* 0x0000000402d67825 */ /* 0x000fc400078e02c4 */
[----:B------:R-:W2:Y:S02]  /*26e60*/  LDL.LU.64 R196, [R1+0x11d0] ;  /* 0x0011d00001c47983 */ /* 0x000ea40000300a00 */
[C---:B------:R-:W-:Y:S02]  /*26e70*/  IMAD.WIDE R212, R2.reuse, 0x4, R194 ;  /* 0x0000000402d47825 */ /* 0x040fe400078e02c2 */
[----:B------:R-:W2:Y:S02]  /*26e80*/  LDL.LU.64 R194, [R1+0x11c8] ;  /* 0x0011c80001c27983 */ /* 0x000ea40000300a00 */
[C---:B------:R-:W-:Y:S02]  /*26e90*/  IMAD.WIDE R210, R2.reuse, 0x4, R192 ;  /* 0x0000000402d27825 */ /* 0x040fe400078e02c0 */
[----:B------:R-:W2:Y:S02]  /*26ea0*/  LDL.LU.64 R192, [R1+0x11c0] ;  /* 0x0011c00001c07983 */ /* 0x000ea40000300a00 */
[----:B------:R-:W-:-:S02]  /*26eb0*/  IMAD.WIDE R208, R2, 0x4, R190 ;  /* 0x0000000402d07825 */ /* 0x000fc400078e02be */
[----:B------:R-:W2:Y:S02]  /*26ec0*/  LDL.LU.64 R190, [R1+0x11b8] ;  /* 0x0011b80001be7983 */ /* 0x000ea40000300a00 */
[----:B------:R-:W-:-:S04]  /*26ed0*/  IMAD.WIDE R222, R2, 0x4, R204 ;  /* 0x0000000402de7825 */ /* 0x000fc800078e02cc */
[C---:B------:R-:W-:Y:S02]  /*26ee0*/  IMAD.WIDE R206, R2.reuse, 0x4, R188 ;  /* 0x0000000402ce7825 */ /* 0x040fe400078e02bc */
[----:B------:R-:W2:Y:S02]  /*26ef0*/  LDL.LU.64 R188, [R1+0x11b0] ;  /* 0x0011b00001bc7983 */ /* 0x000ea40000300a00 */
[C---:B------:R-:W-:Y:S02]  /*26f00*/  IMAD.WIDE R204, R2.reuse, 0x4, R186 ;  /* 0x0000000402cc7825 */ /* 0x040fe400078e02ba */
[----:B------:R-:W2:Y:S04]  /*26f10*/  LDL.LU.64 R186, [R1+0x11a8] ;  /* 0x0011a80001ba7983 */ /* 0x000ea80000300a00 */
[----:B------:R-:W2:Y:S04]  /*26f20*/  LDL.LU.64 R248, [R1+0x14f0] ;  /* 0x0014f00001f87983 */ /* 0x000ea80000300a00 */
[----:B------:R-:W3:Y:S04]  /*26f30*/  LDL.LU.64 R246, [R1+0x14f8] ;  /* 0x0014f80001f67983 */ /* 0x000ee80000300a00 */
[----:B------:R-:W4:Y:S04]  /*26f40*/  LDL.LU.64 R244, [R1+0x1500] ;  /* 0x0015000001f47983 */ /* 0x000f280000300a00 */
[----:B------:R-:W4:Y:S04]  /*26f50*/  LDL.LU.64 R242, [R1+0x1508] ;  /* 0x0015080001f27983 */ /* 0x000f280000300a00 */
[----:B------:R-:W4:Y:S04]  /*26f60*/  LDL.LU.64 R240, [R1+0x1510] ;  /* 0x0015100001f07983 */ /* 0x000f280000300a00 */
[----:B------:R-:W4:Y:S04]  /*26f70*/  LDL.LU.64 R238, [R1+0x1518] ;  /* 0x0015180001ee7983 */ /* 0x000f280000300a00 */
[----:B------:R-:W4:Y:S04]  /*26f80*/  LDL.LU.64 R236, [R1+0x1520] ;  /* 0x0015200001ec7983 */ /* 0x000f280000300a00 */
        /* <DEDUP_REMOVED lines=29> */
[----:B----4-:R-:W-:-:S03]  /*27160*/  IMAD.WIDE R180, R2, 0x4, R244 ;  /* 0x0000000402b47825 */ /* 0x010fc600078e02f4 */
[----:B------:R-:W3:Y:S01]  /*27170*/  LDL.LU.64 R244, [R1+0x1580] ;  /* 0x0015800001f47983 */ /* 0x000ee20000300a00 */
[----:B------:R-:W-:-:S03]  /*27180*/  IMAD.WIDE R178, R2, 0x4, R242 ;  /* 0x0000000402b27825 */ /* 0x000fc600078e02f2 */
[----:B------:R-:W3:Y:S01]  /*27190*/  LDL.LU.64 R242, [R1+0x1588] ;  /* 0x0015880001f27983 */ /* 0x000ee20000300a00 */
[----:B------:R-:W-:-:S03]  /*271a0*/  IMAD.WIDE R176, R2, 0x4, R240 ;  /* 0x0000000402b07825 */ /* 0x000fc600078e02f0 */
[----:B------:R-:W3:Y:S01]  /*271b0*/  LDL.LU.64 R240, [R1+0x1590] ;  /* 0x0015900001f07983 */ /* 0x000ee20000300a00 */
[----:B------:R-:W-:-:S03]  /*271c0*/  IMAD.WIDE R174, R2, 0x4, R238 ;  /* 0x0000000402ae7825 */ /* 0x000fc600078e02ee */
[----:B------:R-:W3:Y:S01]  /*271d0*/  LDL.LU.64 R238, [R1+0x1598] ;  /* 0x0015980001ee7983 */ /* 0x000ee20000300a00 */
[----:B------:R-:W-:-:S03]  /*271e0*/  IMAD.WIDE R172, R2, 0x4, R236 ;  /* 0x0000000402ac7825 */ /* 0x000fc600078e02ec */
[----:B------:R-:W3:Y:S01]  /*271f0*/  LDL.LU.64 R236, [R1+0x15a0] ;  /* 0x0015a00001ec7983 */ /* 0x000ee20000300a00 */
[----:B------:R-:W-:Y:S01]  /*27200*/  IADD3 R0, R250, -0x73, RZ ;  /* 0xffffff8dfa007810 */ /* 0x000fe20007ffe0ff */
[----:B------:R-:W-:-:S03]  /*27210*/  IMAD.WIDE R202, R2, 0x4, R202 ;  /* 0x0000000402ca7825 */ /* 0x000fc600078e02ca */
[----:B------:R-:W-:Y:S01]  /*27220*/  ISETP.GE.U32.AND P3, PT, R0, 0x7fffff4e, PT ;  /* 0x7fffff4e0000780c */ /* 0x000fe20003f66070 */
        /* <DEDUP_REMOVED lines=15> */
[----:B------:R1:W-:Y:S04]  /*27320*/  LDGSTS.E [R251+0x39000], [R130.64], !P3 ;  /* 0x3900000082fb7fae */ /* 0x0003e8000d921844 */
        /* <DEDUP_REMOVED lines=18> */
[----:B------:R-:W4:Y:S04]  /*27450*/  LDL.LU.64 R134, [R1+0x15a8] ;  /* 0x0015a80001867983 */ /* 0x000f280000300a00 */
[----:B------:R1:W-:Y:S04]  /*27460*/  LDGSTS.E [R251+0x39500], [R110.64], !P3 ;  /* 0x395000006efb7fae */ /* 0x0003e8000d921844 */
[----:B------:R-:W4:Y:S04]  /*27470*/  LDL.LU.64 R132, [R1+0x15b0] ;  /* 0x0015b00001847983 */ /* 0x000f280000300a00 */
[----:B------:R2:W-:Y:S04]  /*27480*/  LDGSTS.E [R251+0x39580], [R108.64], !P3 ;  /* 0x395800006cfb7fae */ /* 0x0005e8000d921844 */
[----:B-1----:R-:W4:Y:S04]  /*27490*/  LDL.LU.64 R130, [R1+0x15b8] ;  /* 0x0015b80001827983 */ /* 0x002f280000300a00 */
[----:B------:R1:W-:Y:S04]  /*274a0*/  LDGSTS.E [R251+0x39600], [R106.64], !P3 ;  /* 0x396000006afb7fae */ /* 0x0003e8000d921844 */
[----:B------:R-:W4:Y:S01]  /*274b0*/  LDL.LU.64 R128, [R1+0x15c0] ;  /* 0x0015c00001807983 */ /* 0x000f220000300a00 */
[----:B------:R-:W-:-:S03]  /*274c0*/  IMAD.WIDE R150, R2, 0x4, R168 ;  /* 0x0000000402967825 */ /* 0x000fc600078e02a8 */
[----:B------:R1:W-:Y:S04]  /*274d0*/  LDGSTS.E [R251+0x39680], [R104.64], !P3 ;  /* 0x3968000068fb7fae */ /* 0x0003e8000d921844 */
[----:B------:R-:W4:Y:S04]  /*274e0*/  LDL.LU.64 R122, [R1+0x15c8] ;  /* 0x0015c800017a7983 */ /* 0x000f280000300a00 */
[----:B------:R1:W-:Y:S04]  /*274f0*/  LDGSTS.E [R251+0x39700], [R102.64], !P3 ;  /* 0x3970000066fb7fae */ /* 0x0003e8000d921844 */
[----:B------:R-:W4:Y:S04]  /*27500*/  LDL.LU.64 R124, [R1+0x15d0] ;  /* 0x0015d000017c7983 */ /* 0x000f280000300a00 */
[----:B------:R1:W-:Y:S04]  /*27510*/  LDGSTS.E [R251+0x39780], [R100.64], !P3 ;  /* 0x3978000064fb7fae */ /* 0x0003e8000d921844 */
[----:B------:R-:W4:Y:S04]  /*27520*/  LDL.LU.64 R126, [R1+0x15d8] ;  /* 0x0015d800017e7983 */ /* 0x000f280000300a00 */
[----:B-1----:R-:W4:Y:S04]  /*27530*/  LDL.LU.64 R100, [R1+0x15e0] ;  /* 0x0015e00001647983 */ /* 0x002f280000300a00 */
[----:B------:R-:W4:Y:S01]  /*27540*/  LDL.LU.64 R168, [R1+0x15e8] ;  /* 0x0015e80001a87983 */ /* 0x000f220000300a00 */
[----:B--2---:R-:W-:-:S03]  /*27550*/  IMAD.WIDE R148, R2, 0x4, R248 ;  /* 0x0000000402947825 */ /* 0x004fc600078e02f8 */
[----:B------:R-:W2:Y:S01]  /*27560*/  LDL.LU.64 R248, [R1+0x15f0] ;  /* 0x0015f00001f87983 */ /* 0x000ea20000300a00 */
[----:B---3--:R-:W-:-:S03]  /*27570*/  IMAD.WIDE R146, R2, 0x4, R246 ;  /* 0x0000000402927825 */ /* 0x008fc600078e02f6 */
        /* <DEDUP_REMOVED lines=11> */
[----:B------:R-:W-:-:S04]  /*27630*/  IADD3 R0, R250, -0x77, RZ ;  /* 0xffffff89fa007810 */ /* 0x000fc80007ffe0ff */
[----:B------:R-:W-:Y:S01]  /*27640*/  ISETP.GE.U32.AND P1, PT, R0, 0x7fffff4a, PT ;  /* 0x7fffff4a0000780c */ /* 0x000fe20003f26070 */
[----:B------:R-:W-:Y:S01]  /*27650*/  IMAD.WIDE R166, R2, 0x4, R166 ;  /* 0x0000000402a67825 */ /* 0x000fe200078e02a6 */
[----:B------:R-:W-:-:S03]  /*27660*/  IADD3 R0, R250, -0x7b, RZ ;  /* 0xffffff85fa007810 */ /* 0x000fc60007ffe0ff */
[C---:B------:R-:W-:Y:S01]  /*27670*/  IMAD.WIDE R164, R2.reuse, 0x4, R164 ;  /* 0x0000000402a47825 */ /* 0x040fe200078e02a4 */
[----:B------:R-:W-:Y:S03]  /*27680*/  STL.64 [R1+0x6030], R166 ;  /* 0x006030a601007387 */ /* 0x000fe60000100a00 */
[----:B------:R-:W-:Y:S01]  /*27690*/  IMAD.WIDE R162, R2, 0x4, R162 ;  /* 0x0000000402a27825 */ /* 0x000fe200078e02a2 */
[----:B------:R-:W-:-:S03]  /*276a0*/  ISETP.GE.U32.AND P0, PT, R0, 0x7fffff46, PT ;  /* 0x7fffff460000780c */ /* 0x000fc60003f06070 */
        /* <DEDUP_REMOVED lines=8> */
[----:B------:R-:W-:Y:S01]  /*27730*/  STL.64 [R1+0x6038], R164 ;  /* 0x006038a401007387 */ /* 0x000fe20000100a00 */
[----:B------:R-:W-:-:S03]  /*27740*/  IMAD.WIDE R152, R2, 0x4, R152 ;  /* 0x0000000402987825 */ /* 0x000fc600078e0298 */
        /* <DEDUP_REMOVED lines=29> */
[----:B------:R-:W3:Y:S01]  /*27920*/  LDL.LU.64 R108, [R1+0x1628] ;  /* 0x00162800016c7983 */ /* 0x000ee20000300a00 */
[----:B----4-:R-:W-:-:S03]  /*27930*/  IMAD.WIDE R118, R2, 0x4, R122 ;  /* 0x0000000402767825 */ /* 0x010fc600078e027a */
[----:B------:R1:W-:Y:S04]  /*27940*/  LDGSTS.E [R251+0x3d180], [R60.64], !P0 ;  /* 0x3d1800003cfb7fae */ /* 0x0003e8000c121844 */
[----:B------:R-:W4:Y:S01]  /*27950*/  LDL.LU.64 R110, [R1+0x1920] ;  /* 0x00192000016e7983 */ /* 0x000f220000300a00 */
[----:B------:R-:W-:-:S03]  /*27960*/  IMAD.WIDE R116, R2, 0x4, R124 ;  /* 0x0000000402747825 */ /* 0x000fc600078e027c */
[----:B------:R1:W-:Y:S04]  /*27970*/  LDGSTS.E [R251+0x3d200], [R58.64], !P0 ;  /* 0x3d2000003afb7fae */ /* 0x0003e8000c121844 */
[----:B------:R-:W3:Y:S01]  /*27980*/  LDL.LU.64 R112, [R1+0x1918] ;  /* 0x0019180001707983 */ /* 0x000ee20000300a00 */
[----:B------:R-:W-:-:S03]  /*27990*/  IMAD.WIDE R102, R2, 0x4, R126 ;  /* 0x0000000402667825 */ /* 0x000fc600078e027e */
[----:B------:R1:W-:Y:S04]  /*279a0*/  LDGSTS.E [R251+0x3d280], [R56.64], !P0 ;  /* 0x3d28000038fb7fae */ /* 0x0003e8000c121844 */
[----:B------:R-:W3:Y:S04]  /*279b0*/  LDL.LU.64 R114, [R1+0x1910] ;  /* 0x0019100001727983 */ /* 0x000ee80000300a00 */
[----:B------:R1:W-:Y:S04]  /*279c0*/  LDGSTS.E [R251+0x3d300], [R54.64], !P0 ;  /* 0x3d30000036fb7fae */ /* 0x0003e8000c121844 */
[----:B------:R-:W3:Y:S04]  /*279d0*/  LDL.LU.64 R120, [R1+0x1908] ;  /* 0x0019080001787983 */ /* 0x000ee80000300a00 */
[----:B------:R1:W-:Y:S04]  /*279e0*/  LDGSTS.E [R251+0x3d380], [R52.64], !P0 ;  /* 0x3d38000034fb7fae */ /* 0x0003e8000c121844 */
[----:B------:R-:W3:Y:S04]  /*279f0*/  LDL.LU.64 R122, [R1+0x1900] ;  /* 0x00190000017a7983 */ /* 0x000ee80000300a00 */
[----:B------:R1:W-:Y:S04]  /*27a00*/  LDGSTS.E [R251+0x3d400], [R50.64], !P0 ;  /* 0x3d40000032fb7fae */ /* 0x0003e8000c121844 */
[----:B------:R-:W3:Y:S04]  /*27a10*/  LDL.LU.64 R124, [R1+0x18f8] ;  /* 0x0018f800017c7983 */ /* 0x000ee80000300a00 */
[----:B------:R2:W-:Y:S01]  /*27a20*/  LDGSTS.E [R251+0x3d480], [R48.64], !P0 ;  /* 0x3d48000030fb7fae */ /* 0x0005e2000c121844 */
[----:B-1----:R-:W-:-:S03]  /*27a30*/  IMAD.WIDE R50, R2, 0x4, R168 ;  /* 0x0000000402327825 */ /* 0x002fc600078e02a8 */
[----:B------:R-:W3:Y:S04]  /*27a40*/  LDL.LU.64 R126, [R1+0x18f0] ;  /* 0x0018f000017e7983 */ /* 0x000ee80000300a00 */
[----:B------:R1:W-:Y:S04]  /*27a50*/  LDGSTS.E [R251+0x3d500], [R46.64], !P0 ;  /* 0x3d5000002efb7fae */ /* 0x0003e8000c121844 */
[----:B------:R-:W3:Y:S04]  /*27a60*/  LDL.LU.64 R168, [R1+0x18e8] ;  /* 0x0018e80001a87983 */ /* 0x000ee80000300a00 */
[----:B------:R1:W-:Y:S04]  /*27a70*/  LDGSTS.E [R251+0x3d580], [R44.64], !P0 ;  /* 0x3d5800002cfb7fae */ /* 0x0003e8000c121844 */
[----:B------:R1:W-:Y:S04]  /*27a80*/  LDGSTS.E [R251+0x3d600], [R42.64], !P0 ;  /* 0x3d6000002afb7fae */ /* 0x0003e8000c121844 */
[----:B------:R1:W-:Y:S04]  /*27a90*/  LDGSTS.E [R251+0x3d680], [R40.64], !P0 ;  /* 0x3d68000028fb7fae */ /* 0x0003e8000c121844 */
[----:B------:R1:W-:Y:S04]  /*27aa0*/  LDGSTS.E [R251+0x3d700], [R38.64], !P0 ;  /* 0x3d70000026fb7fae */ /* 0x0003e8000c121844 */
[----:B------:R1:W-:Y:S01]  /*27ab0*/  LDGSTS.E [R251+0x3d780], [R36.64], !P0 ;  /* 0x3d78000024fb7fae */ /* 0x0003e2000c121844 */
[----:B--2---:R-:W-:-:S03]  /*27ac0*/  IMAD.WIDE R48, R2, 0x4, R248 ;  /* 0x0000000402307825 */ /* 0x004fc600078e02f8 */
        /* <DEDUP_REMOVED lines=25> */
[----:B------:R-:W-:Y:S04]  /*27c60*/  STL.64 [R1+0x60d8], R116 ;  /* 0x0060d87401007387 */ /* 0x000fe80000100a00 */
[----:B------:R-:W-:Y:S04]  /*27c70*/  STL.64 [R1+0x60e0], R102 ;  /* 0x0060e06601007387 */ /* 0x000fe80000100a00 */
[----:B------:R-:W-:Y:S04]  /*27c80*/  STL.64 [R1+0x60e8], R100 ;  /* 0x0060e86401007387 */ /* 0x000fe80000100a00 */
        /* <DEDUP_REMOVED lines=25> */
[C---:B---3--:R-:W-:Y:S01]  /*27e20*/  IMAD.WIDE R32, R2.reuse, 0x4, R112 ;  /* 0x0000000402207825 */ /* 0x048fe200078e0270 */
[----:B------:R1:W-:Y:S03]  /*27e30*/  STL.64 [R1+0x68], R34 ;  /* 0x0000682201007387 */ /* 0x0003e60000100a00 */
[C---:B-1----:R-:W-:Y:S01]  /*27e40*/  IMAD.WIDE R30, R2.reuse, 0x4, R114 ;  /* 0x00000004021e7825 */ /* 0x042fe200078e0272 */
        /* <DEDUP_REMOVED lines=10> */
[----:B------:R1:W-:Y:S03]  /*27ef0*/  STL.64 [R1+0x120], R22 ;  /* 0x0001201601007387 */ /* 0x0003e60000100a00 */
[C---:B------:R-:W-:Y:S01]  /*27f00*/  IMAD.WIDE R6, R2.reuse, 0x4, R108 ;  /* 0x0000000402067825 */ /* 0x040fe200078e026c */
[----:B------:R1:W-:Y:S03]  /*27f10*/  STL.64 [R1+0x168], R20 ;  /* 0x0001681401007387 */ /* 0x0003e60000100a00 */
[----:B--2---:R-:W-:-:S04]  /*27f20*/  IMAD.WIDE R18, R2, 0x4, R248 ;  /* 0x0000000402127825 */ /* 0x004fc800078e02f8 */
[C---:B------:R-:W-:Y:S01]  /*27f30*/  IMAD.WIDE R16, R2.reuse, 0x4, R246 ;  /* 0x0000000402107825 */ /* 0x040fe200078e02f6 */
[----:B------:R2:W-:Y:S03]  /*27f40*/  STL.64 [R1+0x2a8], R18 ;  /* 0x0002a81201007387 */ /* 0x0005e60000100a00 */
[C---:B------:R-:W-:Y:S01]  /*27f50*/  IMAD.WIDE R14, R2.reuse, 0x4, R244 ;  /* 0x00000004020e7825 */ /* 0x040fe200078e02f4 */
[----:B------:R1:W-:Y:S03]  /*27f60*/  STL.64 [R1+0x2b0], R16 ;  /* 0x0002b01001007387 */ /* 0x0003e60000100a00 */
[C---:B------:R-:W-:Y:S01]  /*27f70*/  IMAD.WIDE R12, R2.reuse, 0x4, R242 ;  /* 0x00000004020c7825 */ /* 0x040fe200078e02f2 */
[----:B------:R1:W-:Y:S03]  /*27f80*/  STL.64 [R1+0x2b8], R14 ;  /* 0x0002b80e01007387 */ /* 0x0003e60000100a00 */
[C---:B------:R-:W-:Y:S01]  /*27f90*/  IMAD.WIDE R10, R2.reuse, 0x4, R240 ;  /* 0x00000004020a7825 */ /* 0x040fe200078e02f0 */
[----:B------:R-:W-:Y:S03]  /*27fa0*/  STL.64 [R1+0x2c0], R12 ;  /* 0x0002c00c01007387 */ /* 0x000fe60000100a00 */
[C---:B------:R-:W-:Y:S01]  /*27fb0*/  IMAD.WIDE R8, R2.reuse, 0x4, R238 ;  /* 0x0000000402087825 */ /* 0x040fe200078e02ee */
[----:B------:R-:W-:Y:S03]  /*27fc0*/  STL.64 [R1+0x2c8], R10 ;  /* 0x0002c80a01007387 */ /* 0x000fe60000100a00 */
[----:B------:R-:W-:Y:S01]  /*27fd0*/  IMAD.WIDE R4, R2, 0x4, R236 ;  /* 0x0000000402047825 */ /* 0x000fe200078e02ec */
[----:B------:R1:W-:Y:S04]  /*27fe0*/  STL.64 [R1+0x6130], R6 ;  /* 0x0061300601007387 */ /* 0x0003e80000100a00 */
[----:B------:R1:W-:Y:S04]  /*27ff0*/  STL.64 [R1+0x2d0], R8 ;  /* 0x0002d00801007387 */ /* 0x0003e80000100a00 */
[----:B------:R1:W-:Y:S04]  /*28000*/  STL.64 [R1+0x2d8], R4 ;  /* 0x0002d80401007387 */ /* 0x0003e80000100a00 */
[----:B------:R-:W1:Y:S04]  /*28010*/  LDL.LU.64 R108, [R1+0x18a8] ;  /* 0x0018a800016c7983 */ /* 0x000e680000300a00 */
[----:B------:R-:W1:Y:S04]  /*28020*/  LDL.LU.64 R110, [R1+0x18a0] ;  /* 0x0018a000016e7983 */ /* 0x000e680000300a00 */
[----:B------:R-:W4:Y:S04]  /*28030*/  LDL.LU.64 R112, [R1+0x1898] ;  /* 0x0018980001707983 */ /* 0x000f280000300a00 */
        /* <DEDUP_REMOVED lines=13> */
[----:B------:R-:W3:Y:S01]  /*28110*/  S2R R251, SR_TID.X ;  /* 0x0000000000fb7919 */ /* 0x000ee20000002100 */
[----:B------:R-:W-:-:S04]  /*28120*/  IADD3 R0, R250, -0x44, RZ ;  /* 0xffffffbcfa007810 */ /* 0x000fc80007ffe0ff */
[----:B------:R-:W-:Y:S02]  /*28130*/  ISETP.GE.U32.AND P2, PT, R0, 0x7fffff7d, PT ;  /* 0x7fffff7d0000780c */ /* 0x000fe40003f46070 */
[----:B------:R-:W-:Y:S02]  /*28140*/  IADD3 R0, R250, -0x48, RZ ;  /* 0xffffffb8fa007810 */ /* 0x000fe40007ffe0ff */
[----:B---3--:R-:W-:-:S04]  /*28150*/  LOP3.LUT R251, R251, 0x1f, RZ, 0xc0, !PT ;  /* 0x0000001ffbfb7812 */ /* 0x008fc800078ec0ff */
[----:B------:R-:W-:-:S04]  /*28160*/  SHF.L.U32 R171, R251, 0x2, RZ ;  /* 0x00000002fbab7819 */ /* 0x000fc800000006ff */
[----:B------:R-:W-:Y:S02]  /*28170*/  LOP3.LUT R170, R171, 0x60, RZ, 0x3c, !PT ;  /* 0x00000060abaa7812 */ /* 0x000fe400078e3cff */
        /* <DEDUP_REMOVED lines=75> */
[----:B-1----:R-:W-:-:S03]  /*28630*/  IMAD.WIDE R34, R2, 0x4, R108 ;  /* 0x0000000402227825 */ /* 0x002fc600078e026c */
[----:B------:R1:W-:Y:S01]  /*28640*/  LDGSTS.E [R170+0x29a00], [R28.64], !P1 ;  /* 0x29a000001caa7fae */ /* 0x0003e2000c921844 */
[----:B--2---:R-:W-:-:S03]  /*28650*/  IMAD.WIDE R32, R2, 0x4, R110 ;  /* 0x0000000402207825 */ /* 0x004fc600078e026e */
[----:B------:R2:W-:Y:S01]  /*28660*/  LDGSTS.E [R170+0x29a80], [R26.64], !P1 ;  /* 0x29a800001aaa7fae */ /* 0x0005e2000c921844 */
[----:B----4-:R-:W-:-:S03]  /*28670*/  IMAD.WIDE R30, R2, 0x4, R112 ;  /* 0x00000004021e7825 */ /* 0x010fc600078e0270 */
[----:B------:R4:W-:Y:S01]  /*28680*/  LDGSTS.E [R170+0x29b00], [R24.64], !P1 ;  /* 0x29b0000018aa7fae */ /* 0x0009e2000c921844 */
[----:B-1----:R-:W-:-:S03]  /*28690*/  IMAD.WIDE R28, R2, 0x4, R114 ;  /* 0x00000004021c7825 */ /* 0x002fc600078e0272 */
[----:B------:R1:W-:Y:S01]  /*286a0*/  LDGSTS.E [R170+0x29b80], [R22.64], !P1 ;  /* 0x29b8000016aa7fae */ /* 0x0003e2000c921844 */
[----:B--2---:R-:W-:-:S03]  /*286b0*/  IMAD.WIDE R26, R2, 0x4, R120 ;  /* 0x00000004021a7825 */ /* 0x004fc600078e0278 */
[----:B------:R2:W-:Y:S01]  /*286c0*/  STL.64 [R1+0x2e0], R34 ;  /* 0x0002e02201007387 */ /* 0x0005e20000100a00 */
[----:B----4-:R-:W-:-:S03]  /*286d0*/  IMAD.WIDE R24, R2, 0x4, R122 ;  /* 0x0000000402187825 */ /* 0x010fc600078e027a */
        /* <DEDUP_REMOVED lines=15> */
[----:B------:R1:W-:Y:S01]  /*287d0*/  LDGSTS.E [R170+0x29e80], [R10.64], !P1 ;  /* 0x29e800000aaa7fae */ /* 0x0003e2000c921844 */
[----:B------:R-:W-:-:S03]  /*287e0*/  IMAD.WIDE R6, R2, 0x4, R238 ;  /* 0x0000000402067825 */ /* 0x000fc600078e02ee */
[----:B------:R2:W-:Y:S01]  /*287f0*/  STL.64 [R1+0x310], R22 ;  /* 0x0003101601007387 */ /* 0x0005e20000100a00 */
[----:B----4-:R-:W-:-:S03]  /*28800*/  IMAD.WIDE R12, R2, 0x4, R244 ;  /* 0x00000004020c7825 */ /* 0x010fc600078e02f4 */
[----:B------:R4:W-:Y:S04]  /*28810*/  LDGSTS.E [R170+0x29f00], [R8.64], !P1 ;  /* 0x29f0000008aa7fae */ /* 0x0009e8000c921844 */
[----:B------:R2:W-:Y:S01]  /*28820*/  STL.64 [R1+0x318], R20 ;  /* 0x0003181401007387 */ /* 0x0005e20000100a00 */
[----:B-1----:R-:W-:-:S03]  /*28830*/  IMAD.WIDE R10, R2, 0x4, R242 ;  /* 0x00000004020a7825 */ /* 0x002fc600078e02f2 */
[----:B------:R1:W-:Y:S01]  /*28840*/  STL.64 [R1+0x320], R18 ;  /* 0x0003201201007387 */ /* 0x0003e20000100a00 */
[----:B----4-:R-:W-:-:S03]  /*28850*/  IMAD.WIDE R8, R2, 0x4, R240 ;  /* 0x0000000402087825 */ /* 0x010fc600078e02f0 */
[----:B------:R4:W-:Y:S04]  /*28860*/  STL.64 [R1+0x728], R16 ;  /* 0x0007281001007387 */ /* 0x0009e80000100a00 */
[----:B------:R1:W-:Y:S04]  /*28870*/  LDGSTS.E [R170+0x29f80], [R4.64], !P1 ;  /* 0x29f8000004aa7fae */ /* 0x0003e8000c921844 */
[----:B------:R2:W-:Y:S04]  /*28880*/  STL.64 [R1+0x730], R14 ;  /* 0x0007300e01007387 */ /* 0x0005e80000100a00 */
[----:B------:R2:W-:Y:S01]  /*28890*/  STL.64 [R1+0x738], R12 ;  /* 0x0007380c01007387 */ /* 0x0005e20000100a00 */
[----:B-1----:R-:W-:-:S03]  /*288a0*/  IMAD.WIDE R4, R2, 0x4, R236 ;  /* 0x0000000402047825 */ /* 0x002fc600078e02ec */
[----:B------:R1:W-:Y:S04]  /*288b0*/  STL.64 [R1+0x740], R10 ;  /* 0x0007400a01007387 */ /* 0x0003e80000100a00 */
[----:B------:R1:W-:Y:S04]  /*288c0*/  STL.64 [R1+0x748], R8 ;  /* 0x0007480801007387 */ /* 0x0003e80000100a00 */
[----:B------:R1:W-:Y:S04]  /*288d0*/  STL.64 [R1+0x750], R6 ;  /* 0x0007500601007387 */ /* 0x0003e80000100a00 */
[----:B------:R-:W2:Y:S04]  /*288e0*/  LDL.LU.64 R108, [R1+0x1828] ;  /* 0x00182800016c7983 */ /* 0x000ea80000300a00 */
[----:B------:R1:W-:Y:S04]  /*288f0*/  STL.64 [R1+0x758], R4 ;  /* 0x0007580401007387 */ /* 0x0003e80000100a00 */
        /* <DEDUP_REMOVED lines=11> */
[----:B------:R-:W1:Y:S04]  /*289b0*/  LDL.LU.64 R242, [R1+0x17c8] ;  /* 0x0017c80001f27983 */ /* 0x000e680000300a00 */
        /* <DEDUP_REMOVED lines=67> */
[----:B------:R-:W4:Y:S04]  /*28df0*/  LDL.LU.64 R238, [R1+0x1738] ;  /* 0x0017380001ee7983 */ /* 0x000f280000300a00 */
[----:B------:R-:W4:Y:S01]  /*28e00*/  LDL.LU.64 R236, [R1+0x1730] ;  /* 0x0017300001ec7983 */ /* 0x000f220000300a00 */
[----:B------:R-:W-:-:S05]  /*28e10*/  IMAD.MOV.U32 R61, RZ, RZ, c[0x0][0x180] ;  /* 0x00006000ff3d7624 */ /* 0x000fca00078e00ff */
[----:B------:R-:W-:-:S04]  /*28e20*/  IADD3 R0, R61, -0x5c, RZ ;  /* 0xffffffa43d007810 */ /* 0x000fc80007ffe0ff */
[----:B------:R-:W-:Y:S02]  /*28e30*/  ISETP.GE.U32.AND P5, PT, R0, 0x7fffff65, PT ;  /* 0x7fffff650000780c */ /* 0x000fe40003fa6070 */
[----:B------:R-:W-:-:S04]  /*28e40*/  IADD3 R0, R61, -0x60, RZ ;  /* 0xffffffa03d007810 */ /* 0x000fc80007ffe0ff */
[----:B------:R-:W-:-:S07]  /*28e50*/  ISETP.GE.U32.AND P2, PT, R0, 0x7fffff61, PT ;  /* 0x7fffff610000780c */ /* 0x000fce0003f46070 */
        /* <DEDUP_REMOVED lines=16> */
[----:B------:R-:W-:-:S04]  /*28f60*/  IADD3 R250, R250, -0x40, RZ ;  /* 0xffffffc0fafa7810 */ /* 0x000fc80007ffe0ff */
[C---:B------:R-:W-:Y:S02]  /*28f70*/  ISETP.GE.AND P5, PT, R251.reuse, R250, PT ;  /* 0x000000fafb00720c */ /* 0x040fe40003fa6270 */
[----:B------:R-:W-:Y:S01]  /*28f80*/  LOP3.LUT R251, R251, 0x20, RZ, 0xfc, !PT ;  /* 0x00000020fbfb7812 */ /* 0x000fe200078efcff */
        /* <DEDUP_REMOVED lines=30> */
[----:B------:R2:W-:Y:S04]  /*29170*/  LDGSTS.E [R170+0x2f800], [R34.64], !P2 ;  /* 0x2f80000022aa7fae */ /* 0x0005e8000d121844 */
[----:B------:R1:W-:Y:S04]  /*29180*/  STL.64 [R1+0xa50], R6 ;  /* 0x000a500601007387 */ /* 0x0003e80000100a00 */
[----:B------:R3:W-:Y:S04]  /*29190*/  LDGSTS.E [R170+0x2f880], [R32.64], !P2 ;  /* 0x2f88000020aa7fae */ /* 0x0007e8000d121844 */
[----:B------:R1:W-:Y:S04]  /*291a0*/  STL.64 [R1+0xa58], R4 ;  /* 0x000a580401007387 */ /* 0x0003e80000100a00 */
[----:B------:R4:W-:Y:S04]  /*291b0*/  LDGSTS.E [R170+0x2f900], [R30.64], !P2 ;  /* 0x2f9000001eaa7fae */ /* 0x0009e8000d121844 */
[----:B------:R-:W2:Y:S04]  /*291c0*/  LDL.LU.64 R110, [R1+0x1728] ;  /* 0x00172800016e7983 */ /* 0x000ea80000300a00 */
[----:B------:R1:W-:Y:S04]  /*291d0*/  LDGSTS.E [R170+0x2f980], [R28.64], !P2 ;  /* 0x2f9800001caa7fae */ /* 0x0003e8000d121844 */
[----:B------:R-:W3:Y:S04]  /*291e0*/  LDL.LU.64 R112, [R1+0x1720] ;  /* 0x0017200001707983 */ /* 0x000ee80000300a00 */
[----:B------:R1:W-:Y:S04]  /*291f0*/  LDGSTS.E [R170+0x2fa00], [R26.64], !P2 ;  /* 0x2fa000001aaa7fae */ /* 0x0003e8000d121844 */
[----:B------:R-:W4:Y:S04]  /*29200*/  LDL.LU.64 R114, [R1+0x1718] ;  /* 0x0017180001727983 */ /* 0x000f280000300a00 */
[----:B------:R1:W-:Y:S04]  /*29210*/  LDGSTS.E [R170+0x2fa80], [R24.64], !P2 ;  /* 0x2fa8000018aa7fae */ /* 0x0003e8000d121844 */
[----:B------:R-:W4:Y:S04]  /*29220*/  LDL.LU.64 R120, [R1+0x1710] ;  /* 0x0017100001787983 */ /* 0x000f280000300a00 */
[----:B------:R1:W-:Y:S04]  /*29230*/  LDGSTS.E [R170+0x2fb00], [R22.64], !P2 ;  /* 0x2fb0000016aa7fae */ /* 0x0003e8000d121844 */
[----:B------:R-:W1:Y:S04]  /*29240*/  LDL.LU.64 R122, [R1+0x1708] ;  /* 0x00170800017a7983 */ /* 0x000e680000300a00 */
[----:B------:R1:W-:Y:S04]  /*29250*/  LDGSTS.E [R170+0x2fb80], [R20.64], !P2 ;  /* 0x2fb8000014aa7fae */ /* 0x0003e8000d121844 */
[----:B------:R-:W4:Y:S04]  /*29260*/  LDL.LU.64 R124, [R1+0x1700] ;  /* 0x00170000017c7983 */ /* 0x000f280000300a00 */
        /* <DEDUP_REMOVED lines=14> */
[----:B------:R1:W-:Y:S01]  /*29350*/  LDGSTS.E [R170+0x2ff80], [R4.64], !P2 ;  /* 0x2ff8000004aa7fae */ /* 0x0003e2000d121844 */
[----:B------:R-:W-:-:S03]  /*29360*/  ISETP.GE.AND P2, PT, R251, R250, PT ;  /* 0x000000fafb00720c */ /* 0x000fc60003f46270 */
[----:B------:R-:W4:Y:S04]  /*29370*/  LDL.LU.64 R238, [R1+0x16c0] ;  /* 0x0016c00001ee7983 */ /* 0x000f280000300a00 */
[----:B------:R-:W4:Y:S04]  /*29380*/  LDL.LU.64 R236, [R1+0x16b8] ;  /* 0x0016b80001ec7983 */ /* 0x000f280000300a00 */
[----:B------:R-:W4:Y:S01]  /*29390*/  LDL.LU.64 R250, [R1+0x16b0] ;  /* 0x0016b00001fa7983 */ /* 0x000f220000300a00 */
[----:B--2---:R-:W-:-:S04]  /*293a0*/  IMAD.WIDE R36, R2, 0x4, R110 ;  /* 0x0000000402247825 */ /* 0x004fc800078e026e */
[C---:B---3--:R-:W-:Y:S01]  /*293b0*/  IMAD.WIDE R34, R2.reuse, 0x4, R112 ;  /* 0x0000000402227825 */ /* 0x048fe200078e0270 */
[----:B------:R-:W-:Y:S03]  /*293c0*/  STL.64 [R1+0xa60], R36 ;  /* 0x000a602401007387 */ /* 0x000fe60000100a00 */
[C---:B----4-:R-:W-:Y:S01]  /*293d0*/  IMAD.WIDE R32, R2.reuse, 0x4, R114 ;  /* 0x0000000402207825 */ /* 0x050fe200078e0272 */
        /* <DEDUP_REMOVED lines=30> */
[----:B------:R-:W1:Y:S04]  /*295c0*/  LDL.LU.64 R114, [R1+0x1698] ;  /* 0x0016980001727983 */ /* 0x000e680000300a00 */
        /* <DEDUP_REMOVED lines=25> */
[----:B------:R1:W-:Y:S01]  /*29760*/  LDGSTS.E [R170+0x31c80], [R18.64], !P6 ;  /* 0x31c8000012aa7fae */ /* 0x0003e2000f121844 */
[----:B------:R-:W-:-:S03]  /*29770*/  IADD3 R4, R61, -0x7c, RZ ;  /* 0xffffff843d047810 */ /* 0x000fc60007ffe0ff */
[----:B------:R1:W-:Y:S04]  /*29780*/  LDGSTS.E [R170+0x31d00], [R16.64], !P6 ;  /* 0x31d0000010aa7fae */ /* 0x0003e8000f121844 */
[----:B------:R1:W-:Y:S01]  /*29790*/  LDGSTS.E [R170+0x31d80], [R14.64], !P6 ;  /* 0x31d800000eaa7fae */ /* 0x0003e2000f121844 */
[----:B------:R-:W-:-:S03]  /*297a0*/  SEL R3, RZ, 0x4, P2 ;  /* 0x00000004ff037807 */ /* 0x000fc60001000000 */
[----:B------:R1:W-:Y:S01]  /*297b0*/  LDGSTS.E [R170+0x31e00], [R12.64], !P6 ;  /* 0x31e000000caa7fae */ /* 0x0003e2000f121844 */
[----:B------:R-:W-:-:S03]  /*297c0*/  ISETP.GE.U32.AND P2, PT, R4, 0x7fffff45, PT ;  /* 0x7fffff450400780c */ /* 0x000fc60003f46070 */
[----:B------:R1:W-:Y:S04]  /*297d0*/  LDGSTS.E [R170+0x31e80], [R10.64], !P6 ;  /* 0x31e800000aaa7fae */ /* 0x0003e8000f121844 */
[----:B------:R1:W-:Y:S04]  /*297e0*/  LDGSTS.E [R170+0x31f00], [R8.64], !P6 ;  /* 0x31f0000008aa7fae */ /* 0x0003e8000f121844 */
[----:B------:R1:W-:Y:S01]  /*297f0*/  LDGSTS.E [R170+0x31f80], [R6.64], !P6 ;  /* 0x31f8000006aa7fae */ /* 0x0003e2000f121844 */
[----:B------:R-:W-:Y:S01]  /*29800*/  ISETP.GE.U32.AND P6, PT, R5, 0x7fffff49, PT ;  /* 0x7fffff490500780c */ /* 0x000fe20003fc6070 */
[----:B--2---:R-:W-:-:S04]  /*29810*/  IMAD.WIDE R34, R2, 0x4, R110 ;  /* 0x0000000402227825 */ /* 0x004fc800078e026e */
[C---:B---3--:R-:W-:Y:S01]  /*29820*/  IMAD.WIDE R32, R2.reuse, 0x4, R112 ;  /* 0x0000000402207825 */ /* 0x048fe200078e0270 */
[----:B------:R2:W-:Y:S03]  /*29830*/  STL.64 [R1+0x1320], R34 ;  /* 0x0013202201007387 */ /* 0x0005e60000100a00 */
[C---:B-1----:R-:W-:Y:S01]  /*29840*/  IMAD.WIDE R30, R2.reuse, 0x4, R114 ;  /* 0x00000004021e7825 */ /* 0x042fe200078e0272 */
        /* <DEDUP_REMOVED lines=28> */
[----:B------:R-:W-:Y:S04]  /*29a10*/  STL [R1+0x29b0], RZ ;  /* 0x0029b0ff01007387 */ /* 0x000fe80000100800 */
        /* <DEDUP_REMOVED lines=114> */
[----:B------:R-:W-:Y:S01]  /*2a140*/  STL [R1+0xc4c], RZ ;  /* 0x000c4cff01007387 */ /* 0x000fe20000100800 */
[----:B------:R-:W-:-:S03]  /*2a150*/  CS2R R124, SRZ ;  /* 0x00000000007c7805 */ /* 0x000fc6000001ff00 */
[----:B------:R-:W-:Y:S01]  /*2a160*/  STL [R1+0xc30], RZ ;  /* 0x000c30ff01007387 */ /* 0x000fe20000100800 */
[----:B------:R-:W-:-:S03]  /*2a170*/  CS2R R126, SRZ ;  /* 0x00000000007e7805 */ /* 0x000fc6000001ff00 */
[----:B------:R-:W-:Y:S04]  /*2a180*/  STL [R1+0xc34], RZ ;  /* 0x000c34ff01007387 */ /* 0x000fe80000100800 */
[----:B------:R-:W-:Y:S04]  /*2a190*/  STL [R1+0xc38], RZ ;  /* 0x000c38ff01007387 */ /* 0x000fe80000100800 */
[----:B------:R-:W-:Y:S04]  /*2a1a0*/  STL [R1+0xc3c], RZ ;  /* 0x000c3cff01007387 */ /* 0x000fe80000100800 */
[----:B------:R-:W-:Y:S04]  /*2a1b0*/  STL [R1+0xc50], RZ ;  /* 0x000c50ff01007387 */ /* 0x000fe80000100800 */
[----:B------:R-:W-:Y:S04]  /*2a1c0*/  STL [R1+0xc54], RZ ;  /* 0x000c54ff01007387 */ /* 0x000fe80000100800 */
[----:B------:R-:W-:Y:S04]  /*2a1d0*/  STL [R1+0xc58], RZ ;  /* 0x000c58ff01007387 */ /* 0x000fe80000100800 */
[----:B------:R-:W-:Y:S04]  /*2a1e0*/  STL [R1+0xc5c], RZ ;  /* 0x000c5cff01007387 */ /* 0x000fe80000100800 */
[----:B------:R-:W-:Y:S04]  /*2a1f0*/  STL.64 [R1+0x6138], R124 ;  /* 0x0061387c01007387 */ /* 0x000fe80000100a00 */
[----:B------:R-:W-:Y:S04]  /*2a200*/  STL.64 [R1+0x6140], R126 ;  /* 0x0061407e01007387 */ /* 0x000fe80000100a00 */
        /* <DEDUP_REMOVED lines=749> */
[----:B------:R-:W-:Y:S01]  /*2d0e0*/  STL [R1], RZ ;  /* 0x000000ff01007387 */ /* 0x000fe20000100800 */
[----:B------:R-:W-:-:S03]  /*2d0f0*/  CS2R R242, SRZ ;  /* 0x0000000000f27805 */ /* 0x000fc6000001ff00 */
[----:B------:R-:W-:Y:S01]  /*2d100*/  STL [R1+0x4], RZ ;  /* 0x000004ff01007387 */ /* 0x000fe20000100800 */
[----:B------:R-:W-:-:S03]  /*2d110*/  CS2R R236, SRZ ;  /* 0x0000000000ec7805 */ /* 0x000fc6000001ff00 */
[----:B------:R-:W-:Y:S01]  /*2d120*/  STL [R1+0x8], RZ ;  /* 0x000008ff01007387 */ /* 0x000fe20000100800 */
[----:B------:R-:W-:-:S03]  /*2d130*/  CS2R R238, SRZ ;  /* 0x0000000000ee7805 */ /* 0x000fc6000001ff00 */
[----:B------:R-:W-:Y:S01]  /*2d140*/  STL [R1+0xc], RZ ;  /* 0x00000cff01007387 */ /* 0x000fe20000100800 */
[----:B------:R-:W-:-:S03]  /*2d150*/  CS2R R92, SRZ ;  /* 0x00000000005c7805 */ /* 0x000fc6000001ff00 */
[----:B------:R-:W-:Y:S01]  /*2d160*/  STL.64 [R1+0x6198], R248 ;  /* 0x006198f801007387 */ /* 0x000fe20000100a00 */
[----:B------:R-:W-:-:S03]  /*2d170*/  CS2R R94, SRZ ;  /* 0x00000000005e7805 */ /* 0x000fc6000001ff00 */
        /* <DEDUP_REMOVED lines=853> */
[----:B------:R-:W2:Y:S04]  /*306d0*/  LDL.LU.64 R62, [R1+0x1928] ;  /* 0x00192800013e7983 */ /* 0x000ea80000300a00 */
[----:B------:R-:W3:Y:S04]  /*306e0*/  LDL.LU.64 R64, [R1+0x1940] ;  /* 0x0019400001407983 */ /* 0x000ee80000300a00 */
[----:B------:R-:W1:Y:S04]  /*306f0*/  LDL.LU.64 R66, [R1+0x1948] ;  /* 0x0019480001427983 */ /* 0x000e680000300a00 */
[----:B------:R-:W4:Y:S04]  /*30700*/  LDL.LU.64 R68, [R1+0x1960] ;  /* 0x0019600001447983 */ /* 0x000f280000300a00 */
[----:B------:R-:W-:Y:S04]  /*30710*/  STL [R1+0xf70], RZ ;  /* 0x000f70ff01007387 */ /* 0x000fe80000100800 */
[----:B------:R-:W-:Y:S04]  /*30720*/  STL [R1+0xf74], RZ ;  /* 0x000f74ff01007387 */ /* 0x000fe80000100800 */
[----:B------:R-:W-:Y:S04]  /*30730*/  STL [R1+0xf78], RZ ;  /* 0x000f78ff01007387 */ /* 0x000fe80000100800 */
[----:B------:R-:W-:Y:S04]  /*30740*/  STL [R1+0xf7c], RZ ;  /* 0x000f7cff01007387 */ /* 0x000fe80000100800 */
[----:B------:R-:W4:Y:S04]  /*30750*/  LDL.LU.64 R70, [R1+0x1968] ;  /* 0x0019680001467983 */ /* 0x000f280000300a00 */
[----:B------:R-:W4:Y:S04]  /*30760*/  LDL.LU.64 R72, [R1+0x1980] ;  /* 0x0019800001487983 */ /* 0x000f280000300a00 */
[----:B------:R-:W4:Y:S04]  /*30770*/  LDL.LU.64 R74, [R1+0x1988] ;  /* 0x00198800014a7983 */ /* 0x000f280000300a00 */
        /* <DEDUP_REMOVED lines=16> */
[----:B------:R-:W4:Y:S01]  /*30880*/  LDL.LU.64 R168, [R1+0x1b20] ;  /* 0x001b200001a87983 */ /* 0x000f220000300a00 */
[----:B------:R-:W-:-:S04]  /*30890*/  IADD3 R0, R61, -0x68, RZ ;  /* 0xffffff983d007810 */ /* 0x000fc80007ffe0ff */
[----:B------:R-:W-:Y:S01]  /*308a0*/  ISETP.GE.U32.AND P4, PT, R0, 0x7fffff59, PT ;  /* 0x7fffff590000780c */ /* 0x000fe20003f86070 */
[----:B------:R-:W-:Y:S04]  /*308b0*/  STL [R1+0xf40], RZ ;  /* 0x000f40ff01007387 */ /* 0x000fe80000100800 */
[----:B------:R-:W-:Y:S04]  /*308c0*/  STL [R1+0xf44], RZ ;  /* 0x000f44ff01007387 */ /* 0x000fe80000100800 */
[----:B------:R-:W-:Y:S04]  /*308d0*/  STL [R1+0xf48], RZ ;  /* 0x000f48ff01007387 */ /* 0x000fe80000100800 */
[----:B------:R3:W-:Y:S04]  /*308e0*/  LDGSTS.E [R170+0x33800], [R34.64], !P4 ;  /* 0x3380000022aa7fae */ /* 0x0007e8000e121844 */
[----:B------:R1:W-:Y:S04]  /*308f0*/  LDGSTS.E [R170+0x33880], [R32.64], !P4 ;  /* 0x3388000020aa7fae */ /* 0x0003e8000e121844 */
[----:B------:R4:W-:Y:S04]  /*30900*/  LDGSTS.E [R170+0x33900], [R30.64], !P4 ;  /* 0x339000001eaa7fae */ /* 0x0009e8000e121844 */
[----:B------:R1:W-:Y:S04]  /*30910*/  LDGSTS.E [R170+0x33980], [R28.64], !P4 ;  /* 0x339800001caa7fae */ /* 0x0003e8000e121844 */
[----:B------:R1:W-:Y:S04]  /*30920*/  LDGSTS.E [R170+0x33a00], [R26.64], !P4 ;  /* 0x33a000001aaa7fae */ /* 0x0003e8000e121844 */
[----:B------:R-:W-:Y:S04]  /*30930*/  STL [R1+0xf4c], RZ ;  /* 0x000f4cff01007387 */ /* 0x000fe80000100800 */
        /* <DEDUP_REMOVED lines=10> */
[----:B--2---:R-:W-:Y:S01]  /*309e0*/  IMAD.WIDE R36, R2, 0x4, R62 ;  /* 0x0000000402247825 */ /* 0x004fe200078e023e */
[----:B------:R-:W-:-:S02]  /*309f0*/  IADD3 R0, R61, -0x6c, RZ ;  /* 0xffffff943d007810 */ /* 0x000fc40007ffe0ff */
[----:B------:R2:W-:Y:S01]  /*30a00*/  LDGSTS.E [R170+0x33f80], [R4.64], !P4 ;  /* 0x33f8000004aa7fae */ /* 0x0005e2000e121844 */
[----:B---3--:R-:W-:-:S04]  /*30a10*/  IMAD.WIDE R34, R2, 0x4, R64 ;  /* 0x0000000402227825 */ /* 0x008fc800078e0240 */
[C---:B-1----:R-:W-:Y:S01]  /*30a20*/  IMAD.WIDE R32, R2.reuse, 0x4, R66 ;  /* 0x0000000402207825 */ /* 0x042fe200078e0242 */
[----:B------:R1:W-:Y:S03]  /*30a30*/  STL.64 [R1+0x1e08], R36 ;  /* 0x001e082401007387 */ /* 0x0003e60000100a00 */
[C---:B----4-:R-:W-:Y:S01]  /*30a40*/  IMAD.WIDE R30, R2.reuse, 0x4, R68 ;  /* 0x00000004021e7825 */ /* 0x050fe200078e0244 */
[----:B------:R3:W-:Y:S04]  /*30a50*/  STL.64 [R1+0x1e10], R34 ;  /* 0x001e102201007387 */ /* 0x0007e80000100a00 */
[----:B------:R4:W-:Y:S04]  /*30a60*/  STL.64 [R1+0x1e30], R32 ;  /* 0x001e302001007387 */ /* 0x0009e80000100a00 */
[----:B------:R1:W-:Y:S01]  /*30a70*/  STL.64 [R1+0x1e68], R30 ;  /* 0x001e681e01007387 */ /* 0x0003e20000100a00 */
[----:B------:R-:W-:-:S04]  /*30a80*/  IMAD.WIDE R28, R2, 0x4, R70 ;  /* 0x00000004021c7825 */ /* 0x000fc800078e0246 */
        /* <DEDUP_REMOVED lines=20> */
[----:B------:R-:W-:Y:S01]  /*30bd0*/  IMAD.WIDE R6, R2, 0x4, R168 ;  /* 0x0000000402067825 */ /* 0x000fe200078e02a8 */
[----:B------:R1:W-:Y:S04]  /*30be0*/  STL.64 [R1+0x1ff8], R8 ;  /* 0x001ff80801007387 */ /* 0x0003e80000100a00 */
[----:B------:R-:W1:Y:S04]  /*30bf0*/  LDL.LU.64 R62, [R1+0x2f68] ;  /* 0x002f6800013e7983 */ /* 0x000e680000300a00 */
        /* <DEDUP_REMOVED lines=34> */
[----:B------:R-:W-:Y:S02]  /*30e20*/  ISETP.GE.U32.AND P1, PT, R0, 0x7fffff51, PT ;  /* 0x7fffff510000780c */ /* 0x000fe40003f26070 */
[C---:B------:R-:W-:Y:S02]  /*30e30*/  IADD3 R0, R61.reuse, -0x74, RZ ;  /* 0xffffff8c3d007810 */ /* 0x040fe40007ffe0ff */
[----:B------:R-:W-:Y:S02]  /*30e40*/  IADD3 R252, R61, 0x3f, RZ ;  /* 0x0000003f3dfc7810 */ /* 0x000fe40007ffe0ff */
[----:B------:R-:W-:Y:S02]  /*30e50*/  ISETP.GE.U32.AND P0, PT, R0, 0x7fffff4d, PT ;  /* 0x7fffff4d0000780c */ /* 0x000fe40003f06070 */
[----:B------:R-:W-:Y:S02]  /*30e60*/  SEL R0, RZ, 0x4, P5 ;  /* 0x00000004ff007807 */ /* 0x000fe40002800000 */
[----:B------:R-:W-:Y:S01]  /*30e70*/  ISETP.GT.AND P5, PT, R252, 0x7f, PT ;  /* 0x0000007ffc00780c */ /* 0x000fe20003fa4270 */
[----:B------:R-:W-:-:S03]  /*30e80*/  IMAD.MOV.U32 R60, RZ, RZ, c[0x0][0x18c] ;  /* 0x00006300ff3c7624 */ /* 0x000fc600078e00ff */
[----:B------:R-:W-:Y:S02]  /*30e90*/  SEL R0, R0, RZ, P5 ;  /* 0x000000ff00007207 */ /* 0x000fe40002800000 */
[----:B------:R-:W-:Y:S01]  /*30ea0*/  SEL R3, R3, RZ, P5 ;  /* 0x000000ff03037207 */ /* 0x000fe20002800000 */
[----:B--2---:R-:W-:Y:S01]  /*30eb0*/  IMAD.SHL.U32 R4, R60, 0x40, RZ ;  /* 0x000000403c047824 */ /* 0x004fe200078e00ff */
[----:B------:R-:W-:Y:S02]  /*30ec0*/  ISETP.NE.U32.AND P5, PT, R0, RZ, PT ;  /* 0x000000ff0000720c */ /* 0x000fe40003fa5070 */
[----:B------:R-:W-:Y:S01]  /*30ed0*/  IADD3 R0, R61, -0x80, RZ ;  /* 0xffffff803d007810 */ /* 0x000fe20007ffe0ff */
[----:B-1----:R-:W-:-:S04]  /*30ee0*/  IMAD.WIDE R36, R2, 0x4, R62 ;  /* 0x0000000402247825 */ /* 0x002fc800078e023e */
[C---:B---3--:R-:W-:Y:S01]  /*30ef0*/  IMAD.WIDE R34, R2.reuse, 0x4, R64 ;  /* 0x0000000402227825 */ /* 0x048fe200078e0240 */
[----:B------:R-:W-:Y:S03]  /*30f00*/  STL.64 [R1+0x3350], R36 ;  /* 0x0033502401007387 */ /* 0x000fe60000100a00 */
[C---:B----4-:R-:W-:Y:S01]  /*30f10*/  IMAD.WIDE R32, R2.reuse, 0x4, R66 ;  /* 0x0000000402207825 */ /* 0x050fe200078e0242 */
        /* <DEDUP_REMOVED lines=25> */
[----:B------:R-:W-:Y:S01]  /*310b0*/  IMAD.WIDE R6, R2, 0x4, R168 ;  /* 0x0000000402067825 */ /* 0x000fe200078e02a8 */
[----:B------:R-:W-:Y:S04]  /*310c0*/  STL.64 [R1+0x2f48], R8 ;  /* 0x002f480801007387 */ /* 0x000fe80000100a00 */
        /* <DEDUP_REMOVED lines=18> */
[----:B------:R-:W4:Y:S04]  /*311f0*/  LDL.LU.64 R66, [R1+0x3d18] ;  /* 0x003d180001427983 */ /* 0x000f280000300a00 */
[----:B------:R1:W-:Y:S04]  /*31200*/  LDGSTS.E [R170+0x37900], [R32.64], !P1 ;  /* 0x3790000020aa7fae */ /* 0x0003e8000c921844 */
        /* <DEDUP_REMOVED lines=17> */
[----:B------:R1:W-:Y:S02]  /*31320*/  LDGSTS.E [R170+0x37f80], [R6.64], !P1 ;  /* 0x37f8000006aa7fae */ /* 0x0003e4000c921844 */
[----:B-1----:R-:W-:-:S04]  /*31330*/  IMAD.WIDE R6, R4, 0x4, R52 ;  /* 0x0000000404067825 */ /* 0x002fc800078e0234 */
[C---:B--2---:R-:W-:Y:S01]  /*31340*/  IMAD.WIDE R10, R4.reuse, 0x4, R54 ;  /* 0x00000004040a7825 */ /* 0x044fe200078e0236 */
[----:B------:R4:W-:Y:S03]  /*31350*/  STL.64 [R1+0x58a0], R6 ;  /* 0x0058a00601007387 */ /* 0x0009e60000100a00 */
[C---:B---3--:R-:W-:Y:S01]  /*31360*/  IMAD.WIDE R8, R4.reuse, 0x4, R56 ;  /* 0x0000000404087825 */ /* 0x048fe200078e0238 */
[----:B------:R1:W-:Y:S03]  /*31370*/  STL.64 [R1+0x5898], R10 ;  /* 0x0058980a01007387 */ /* 0x0003e60000100a00 */
[C---:B----4-:R-:W-:Y:S02]  /*31380*/  IMAD.WIDE R6, R4.reuse, 0x4, R82 ;  /* 0x0000000404067825 */ /* 0x050fe400078e0252 */
[----:B------:R-:W2:Y:S02]  /*31390*/  LDL.LU.64 R82, [R1+0x3c58] ;  /* 0x003c580001527983 */ /* 0x000ea40000300a00 */
[----:B-1----:R-:W-:-:S02]  /*313a0*/  IMAD.WIDE R10, R4, 0x4, R72 ;  /* 0x00000004040a7825 */ /* 0x002fc400078e0248 */
[----:B------:R1:W-:Y:S04]  /*313b0*/  STL.64 [R1+0x5908], R8 ;  /* 0x0059080801007387 */ /* 0x0003e80000100a00 */
[----:B------:R3:W-:Y:S04]  /*313c0*/  STL.64 [R1+0x5900], R6 ;  /* 0x0059000601007387 */ /* 0x0007e80000100a00 */
[----:B------:R-:W-:Y:S01]  /*313d0*/  STL.64 [R1+0x59f0], R10 ;  /* 0x0059f00a01007387 */ /* 0x000fe20000100a00 */
[----:B-1----:R-:W-:-:S03]  /*313e0*/  IMAD.WIDE R8, R4, 0x4, R74 ;  /* 0x0000000404087825 */ /* 0x002fc600078e024a */
[----:B------:R-:W4:Y:S01]  /*313f0*/  LDL.LU.64 R72, [R1+0x3f98] ;  /* 0x003f980001487983 */ /* 0x000f220000300a00 */
[----:B---3--:R-:W-:-:S03]  /*31400*/  IMAD.WIDE R6, R4, 0x4, R86 ;  /* 0x0000000404067825 */ /* 0x008fc600078e0256 */
[----:B------:R1:W-:Y:S04]  /*31410*/  STL.64 [R1+0x59e8], R8 ;  /* 0x0059e80801007387 */ /* 0x0003e80000100a00 */
[----:B------:R-:W3:Y:S04]  /*31420*/  LDL.LU.64 R74, [R1+0x37d0] ;  /* 0x0037d000014a7983 */ /* 0x000ee80000300a00 */
[----:B------:R1:W-:Y:S04]  /*31430*/  STL.64 [R1+0x5a30], R6 ;  /* 0x005a300601007387 */ /* 0x0003e80000100a00 */
[----:B------:R-:W3:Y:S01]  /*31440*/  LDL.LU.64 R86, [R1+0x3f70] ;  /* 0x003f700001567983 */ /* 0x000ee20000300a00 */
[----:B-1----:R-:W-:-:S04]  /*31450*/  IMAD.WIDE R8, R4, 0x4, R58 ;  /* 0x0000000404087825 */ /* 0x002fc800078e023a */
[----:B------:R-:W-:-:S04]  /*31460*/  IMAD.WIDE R10, R4, 0x4, R60 ;  /* 0x00000004040a7825 */ /* 0x000fc800078e023c */
[C---:B------:R-:W-:Y:S02]  /*31470*/  IMAD.WIDE R6, R4.reuse, 0x4, R88 ;  /* 0x0000000404067825 */ /* 0x040fe400078e0258 */
[----:B------:R-:W3:Y:S04]  /*31480*/  LDL.LU.64 R88, [R1+0x3790] ;  /* 0x0037900001587983 */ /* 0x000ee80000300a00 */
[----:B------:R1:W-:Y:S04]  /*31490*/  STL.64 [R1+0x5a28], R8 ;  /* 0x005a280801007387 */ /* 0x0003e80000100a00 */
[----:B------:R1:W-:Y:S04]  /*314a0*/  STL.64 [R1+0x5ae0], R6 ;  /* 0x005ae00601007387 */ /* 0x0003e80000100a00 */
[----:B------:R-:W-:Y:S01]  /*314b0*/  STL.64 [R1+0x5ad8], R10 ;  /* 0x005ad80a01007387 */ /* 0x000fe20000100a00 */
[----:B-1----:R-:W-:-:S03]  /*314c0*/  IMAD.WIDE R8, R4, 0x4, R76 ;  /* 0x0000000404087825 */ /* 0x002fc600078e024c */
[----:B------:R-:W3:Y:S01]  /*314d0*/  LDL.LU.64 R76, [R1+0x3f48] ;  /* 0x003f4800014c7983 */ /* 0x000ee20000300a00 */
[----:B------:R-:W-:-:S03]  /*314e0*/  IMAD.WIDE R6, R4, 0x4, R90 ;  /* 0x0000000404067825 */ /* 0x000fc600078e025a */
[----:B------:R1:W-:Y:S04]  /*314f0*/  STL.64 [R1+0x5c00], R8 ;  /* 0x005c000801007387 */ /* 0x0003e80000100a00 */
[----:B------:R-:W3:Y:S04]  /*31500*/  LDL.LU.64 R90, [R1+0x35e8] ;  /* 0x0035e800015a7983 */ /* 0x000ee80000300a00 */
[----:B------:R1:W-:Y:S02]  /*31510*/  STL.64 [R1+0x5bf8], R6 ;  /* 0x005bf80601007387 */ /* 0x0003e40000100a00 */
[----:B-1----:R-:W-:-:S04]  /*31520*/  IMAD.WIDE R8, R4, 0x4, R62 ;  /* 0x0000000404087825 */ /* 0x002fc800078e023e */
[----:B------:R-:W-:-:S04]  /*31530*/  IMAD.WIDE R10, R4, 0x4, R64 ;  /* 0x00000004040a7825 */ /* 0x000fc800078e0240 */
[C---:B------:R-:W-:Y:S02]  /*31540*/  IMAD.WIDE R6, R4.reuse, 0x4, R168 ;  /* 0x0000000404067825 */ /* 0x040fe400078e02a8 */
[----:B------:R-:W3:Y:S04]  /*31550*/  LDL.LU.64 R168, [R1+0x3f20] ;  /* 0x003f200001a87983 */ /* 0x000ee80000300a00 */
[----:B------:R1:W-:Y:S04]  /*31560*/  STL.64 [R1+0x5c90], R8 ;  /* 0x005c900801007387 */ /* 0x0003e80000100a00 */
[----:B------:R1:W-:Y:S04]  /*31570*/  STL.64 [R1+0x5c88], R6 ;  /* 0x005c880601007387 */ /* 0x0003e80000100a00 */
[----:B------:R1:W-:Y:S02]  /*31580*/  STL.64 [R1+0x5d20], R10 ;  /* 0x005d200a01007387 */ /* 0x0003e40000100a00 */
[----:B-1----:R-:W-:-:S02]  /*31590*/  IMAD.WIDE R8, R4, 0x4, R78 ;  /* 0x0000000404087825 */ /* 0x002fc400078e024e */
[----:B------:R-:W3:Y:S02]  /*315a0*/  LDL.LU.64 R78, [R1+0x35a8] ;  /* 0x0035a800014e7983 */ /* 0x000ee40000300a00 */
[----:B------:R-:W-:-:S05]  /*315b0*/  IMAD.WIDE R6, R4, 0x4, R66 ;  /* 0x0000000404067825 */ /* 0x000fca00078e0242 */
[----:B------:R1:W-:Y:S01]  /*315c0*/  STL.64 [R1+0x5d18], R6 ;  /* 0x005d180601007387 */ /* 0x0003e20000100a00 */
[----:B------:R-:W-:-:S03]  /*315d0*/  IMAD.WIDE R10, R4, 0x4, R70 ;  /* 0x00000004040a7825 */ /* 0x000fc600078e0246 */
[----:B------:R1:W-:Y:S02]  /*315e0*/  STL.64 [R1+0x5d10], R8 ;  /* 0x005d100801007387 */ /* 0x0003e40000100a00 */
[----:B-1----:R-:W-:-:S04]  /*315f0*/  IMAD.WIDE R6, R4, 0x4, R68 ;  /* 0x0000000404067825 */ /* 0x002fc800078e0244 */
[C---:B------:R-:W-:Y:S01]  /*31600*/  IMAD.WIDE R8, R4.reuse, 0x4, R80 ;  /* 0x0000000404087825 */ /* 0x040fe200078e0250 */
[----:B------:R1:W-:Y:S04]  /*31610*/  STL.64 [R1+0x5d08], R6 ;  /* 0x005d080601007387 */ /* 0x0003e80000100a00 */
[----:B------:R-:W-:Y:S04]  /*31620*/  STL.64 [R1+0x5d00], R10 ;  /* 0x005d000a01007387 */ /* 0x000fe80000100a00 */
[----:B------:R-:W3:Y:S01]  /*31630*/  LDL.LU.64 R34, [R1+0x3ef8] ;  /* 0x003ef80001227983 */ /* 0x000ee20000300a00 */
[----:B-1----:R-:W-:-:S03]  /*31640*/  IMAD.WIDE R6, R4, 0x4, R84 ;  /* 0x0000000404067825 */ /* 0x002fc600078e0254 */
[----:B------:R-:W-:Y:S04]  /*31650*/  STL.64 [R1+0x5cf8], R8 ;  /* 0x005cf80801007387 */ /* 0x000fe80000100a00 */
[----:B------:R-:W3:Y:S04]  /*31660*/  LDL.LU.64 R52, [R1+0x33b8] ;  /* 0x0033b80001347983 */ /* 0x000ee80000300a00 */
[----:B------:R2:W-:Y:S04]  /*31670*/  STL.64 [R1+0x5cf0], R6 ;  /* 0x005cf00601007387 */ /* 0x0005e80000100a00 */
[----:B------:R-:W3:Y:S04]  /*31680*/  LDL.LU.64 R54, [R1+0x4170] ;  /* 0x0041700001367983 */ /* 0x000ee80000300a00 */
[----:B------:R-:W3:Y:S04]  /*31690*/  LDL.LU.64 R56, [R1+0x3ed0] ;  /* 0x003ed00001387983 */ /* 0x000ee80000300a00 */
[----:B------:R-:W3:Y:S04]  /*316a0*/  LDL.LU.64 R84, [R1+0x4168] ;  /* 0x0041680001547983 */ /* 0x000ee80000300a00 */
[----:B------:R-:W3:Y:S04]  /*316b0*/  LDL.LU.64 R70, [R1+0x3ec8] ;  /* 0x003ec80001467983 */ /* 0x000ee80000300a00 */
[----:B------:R-:W3:Y:S01]  /*316c0*/  LDL.LU.64 R80, [R1+0x4140] ;  /* 0x0041400001507983 */ /* 0x000ee20000300a00 */
[----:B--2---:R-:W-:-:S05]  /*316d0*/  IMAD.WIDE R6, R4, 0x4, R82 ;  /* 0x0000000404067825 */ /* 0x004fca00078e0252 */
[----:B------:R1:W-:Y:S04]  /*316e0*/  STL.64 [R1+0x5ce8], R6 ;  /* 0x005ce80601007387 */ /* 0x0003e80000100a00 */
[----:B------:R-:W2:Y:S01]  /*316f0*/  LDL.LU.64 R82, [R1+0x3e90] ;  /* 0x003e900001527983 */ /* 0x000ea20000300a00 */
[----:B----4-:R-:W-:-:S05]  /*31700*/  IMAD.WIDE R10, R4, 0x4, R72 ;  /* 0x00000004040a7825 */ /* 0x010fca00078e0248 */
[----:B------:R-:W-:Y:S01]  /*31710*/  STL.64 [R1+0x5ce0], R10 ;  /* 0x005ce00a01007387 */ /* 0x000fe20000100a00 */
[----:B---3--:R-:W-:-:S03]  /*31720*/  IMAD.WIDE R8, R4, 0x4, R74 ;  /* 0x0000000404087825 */ /* 0x008fc600078e024a */
[----:B------:R-:W3:Y:S04]  /*31730*/  LDL.LU.64 R58, [R1+0x4138] ;  /* 0x00413800013a7983 */ /* 0x000ee80000300a00 */
[----:B------:R-:W-:Y:S01]  /*31740*/  STL.64 [R1+0x5cd8], R8 ;  /* 0x005cd80801007387 */ /* 0x000fe20000100a00 */
[----:B-1----:R-:W-:-:S03]  /*31750*/  IMAD.WIDE R6, R4, 0x4, R86 ;  /* 0x0000000404067825 */ /* 0x002fc600078e0256 */
[----:B------:R-:W4:Y:S04]  /*31760*/  LDL.LU.64 R86, [R1+0x3e88] ;  /* 0x003e880001567983 */ /* 0x000f280000300a00 */
[----:B------:R1:W-:Y:S04]  /*31770*/  STL.64 [R1+0x5cd0], R6 ;  /* 0x005cd00601007387 */ /* 0x0003e80000100a00 */
[----:B------:R-:W4:Y:S04]  /*31780*/  LDL.LU.64 R60, [R1+0x4118] ;  /* 0x00411800013c7983 */ /* 0x000f280000300a00 */
[----:B------:R-:W4:Y:S01]  /*31790*/  LDL.LU.64 R72, [R1+0x3e50] ;  /* 0x003e500001487983 */ /* 0x000f220000300a00 */
[----:B-1----:R-:W-:-:S05]  /*317a0*/  IMAD.WIDE R6, R4, 0x4, R88 ;  /* 0x0000000404067825 */ /* 0x002fca00078e0258 */
[----:B------:R1:W-:Y:S04]  /*317b0*/  STL.64 [R1+0x5cc8], R6 ;  /* 0x005cc80601007387 */ /* 0x0003e80000100a00 */
[----:B------:R-:W4:Y:S01]  /*317c0*/  LDL.LU.64 R88, [R1+0x4110] ;  /* 0x0041100001587983 */ /* 0x000f220000300a00 */
[----:B------:R-:W-:-:S03]  /*317d0*/  IMAD.WIDE R8, R4, 0x4, R76 ;  /* 0x0000000404087825 */ /* 0x000fc600078e024c */
[----:B------:R-:W4:Y:S04]  /*317e0*/  LDL.LU.64 R62, [R1+0x3e48] ;  /* 0x003e4800013e7983 */ /* 0x000f280000300a00 */
        /* <DEDUP_REMOVED lines=8> */
[----:B------:R-:W4:Y:S04]  /*31870*/  LDL.LU.64 R168, [R1+0x3e08] ;  /* 0x003e080001a87983 */ /* 0x000f280000300a00 */
[----:B------:R-:W4:Y:S04]  /*31880*/  LDL.LU.64 R68, [R1+0x40c8] ;  /* 0x0040c80001447983 */ /* 0x000f280000300a00 */
[----:B------:R-:W4:Y:S01]  /*31890*/  LDL.LU.64 R74, [R1+0x3dd0] ;  /* 0x003dd000014a7983 */ /* 0x000f220000300a00 */
[----:B-1----:R-:W-:-:S05]  /*318a0*/  IMAD.WIDE R6, R4, 0x4, R78 ;  /* 0x0000000404067825 */ /* 0x002fca00078e024e */
[----:B------:R1:W-:Y:S04]  /*318b0*/  STL.64 [R1+0x5ca8], R6 ;  /* 0x005ca80601007387 */ /* 0x0003e80000100a00 */
[----:B------:R-:W4:Y:S04]  /*318c0*/  LDL.LU.64 R76, [R1+0x40c0] ;  /* 0x0040c000014c7983 */ /* 0x000f280000300a00 */
[----:B------:R-:W4:Y:S01]  /*318d0*/  LDL.LU.64 R78, [R1+0x3dc8] ;  /* 0x003dc800014e7983 */ /* 0x000f220000300a00 */
[----:B------:R-:W-:-:S05]  /*318e0*/  IMAD.WIDE R8, R4, 0x4, R34 ;  /* 0x0000000404087825 */ /* 0x000fca00078e0222 */
[----:B------:R1:W-:Y:S02]  /*318f0*/  STL.64 [R1+0x5ca0], R8 ;  /* 0x005ca00801007387 */ /* 0x0003e40000100a00 */
[----:B-1----:R-:W-:-:S05]  /*31900*/  IMAD.WIDE R6, R4, 0x4, R52 ;  /* 0x0000000404067825 */ /* 0x002fca00078e0234 */
[----:B------:R1:W-:Y:S01]  /*31910*/  STL.64 [R1+0x5c98], R6 ;  /* 0x005c980601007387 */ /* 0x0003e20000100a00 */
[----:B------:R-:W-:-:S04]  /*31920*/  IMAD.WIDE R10, R4, 0x4, R54 ;  /* 0x00000004040a7825 */ /* 0x000fc800078e0236 */
[C---:B------:R-:W-:Y:S01]  /*31930*/  IMAD.WIDE R8, R4.reuse, 0x4, R56 ;  /* 0x0000000404087825 */ /* 0x040fe200078e0238 */
[----:B------:R1:W-:Y:S03]  /*31940*/  STL.64 [R1+0x3ef8], R10 ;  /* 0x003ef80a01007387 */ /* 0x0003e60000100a00 */
[C---:B-1----:R-:W-:Y:S02]  /*31950*/  IMAD.WIDE R6, R4.reuse, 0x4, R84 ;  /* 0x0000000404067825 */ /* 0x042fe400078e0254 */
[----:B------:R-:W4:Y:S04]  /*31960*/  LDL.LU.64 R84, [R1+0x40a0] ;  /* 0x0040a00001547983 */ /* 0x000f280000300a00 */
[----:B------:R1:W-:Y:S01]  /*31970*/  STL.64 [R1+0x3ed0], R8 ;  /* 0x003ed00801007387 */ /* 0x0003e20000100a00 */
[----:B------:R-:W-:-:S03]  /*31980*/  IMAD.WIDE R10, R4, 0x4, R70 ;  /* 0x00000004040a7825 */ /* 0x000fc600078e0246 */
[----:B------:R2:W-:Y:S04]  /*31990*/  STL.64 [R1+0x3e98], R6 ;  /* 0x003e980601007387 */ /* 0x0005e80000100a00 */
[----:B------:R-:W-:Y:S01]  /*319a0*/  STL.64 [R1+0x3e58], R10 ;  /* 0x003e580a01007387 */ /* 0x000fe20000100a00 */
[----:B-1----:R-:W-:-:S03]  /*319b0*/  IMAD.WIDE R8, R4, 0x4, R80 ;  /* 0x0000000404087825 */ /* 0x002fc600078e0250 */
[----:B------:R-:W4:Y:S04]  /*319c0*/  LDL.LU.64 R70, [R1+0x3d90] ;  /* 0x003d900001467983 */ /* 0x000f280000300a00 */
[----:B------:R3:W-:Y:S04]  /*319d0*/  STL.64 [R1+0x57d8], R8 ;  /* 0x0057d80801007387 */ /* 0x0007e80000100a00 */
[----:B------:R-:W4:Y:S01]  /*319e0*/  LDL.LU.64 R80, [R1+0x4098] ;  /* 0x0040980001507983 */ /* 0x000f220000300a00 */
[----:B--2---:R-:W-:-:S05]  /*319f0*/  IMAD.WIDE R6, R4, 0x4, R82 ;  /* 0x0000000404067825 */ /* 0x004fca00078e0252 */
[----:B------:R4:W-:Y:S04]  /*31a00*/  STL.64 [R1+0x3ec8], R6 ;  /* 0x003ec80601007387 */ /* 0x0009e80000100a00 */
[----:B------:R-:W2:Y:S01]  /*31a10*/  LDL.LU.64 R82, [R1+0x3d88] ;  /* 0x003d880001527983 */ /* 0x000ea20000300a00 */
[----:B---3--:R-:W-:-:S04]  /*31a20*/  IMAD.WIDE R8, R4, 0x4, R58 ;  /* 0x0000000404087825 */ /* 0x008fc800078e023a */
[C---:B----4-:R-:W-:Y:S02]  /*31a30*/  IMAD.WIDE R6, R4.reuse, 0x4, R86 ;  /* 0x0000000404067825 */ /* 0x050fe400078e0256 */
[----:B------:R-:W3:Y:S04]  /*31a40*/  LDL.LU.64 R86, [R1+0x4078] ;  /* 0x0040780001567983 */ /* 0x000ee80000300a00 */
[----:B------:R1:W-:Y:S01]  /*31a50*/  STL.64 [R1+0x3e90], R8 ;  /* 0x003e900801007387 */ /* 0x0003e20000100a00 */
[----:B------:R-:W-:-:S03]  /*31a60*/  IMAD.WIDE R10, R4, 0x4, R60 ;  /* 0x00000004040a7825 */ /* 0x000fc600078e023c */
[----:B------:R4:W-:Y:S04]  /*31a70*/  STL.64 [R1+0x3e88], R6 ;  /* 0x003e880601007387 */ /* 0x0009e80000100a00 */
[----:B------:R-:W-:Y:S01]  /*31a80*/  STL.64 [R1+0x5820], R10 ;  /* 0x0058200a01007387 */ /* 0x000fe20000100a00 */
[----:B-1----:R-:W-:-:S03]  /*31a90*/  IMAD.WIDE R8, R4, 0x4, R72 ;  /* 0x0000000404087825 */ /* 0x002fc600078e0248 */
[----:B------:R-:W3:Y:S04]  /*31aa0*/  LDL.LU.64 R72, [R1+0x3d50] ;  /* 0x003d500001487983 */ /* 0x000ee80000300a00 */
[----:B------:R-:W-:Y:S01]  /*31ab0*/  STL.64 [R1+0x5818], R8 ;  /* 0x0058180801007387 */ /* 0x000fe20000100a00 */
[----:B----4-:R-:W-:-:S03]  /*31ac0*/  IMAD.WIDE R6, R4, 0x4, R88 ;  /* 0x0000000404067825 */ /* 0x010fc600078e0258 */
[----:B------:R-:W4:Y:S04]  /*31ad0*/  LDL.LU.64 R88, [R1+0x4070] ;  /* 0x0040700001587983 */ /* 0x000f280000300a00 */
[----:B------:R1:W-:Y:S02]  /*31ae0*/  STL.64 [R1+0x5810], R6 ;  /* 0x0058100601007387 */ /* 0x0003e40000100a00 */
[C---:B-1----:R-:W-:Y:S02]  /*31af0*/  IMAD.WIDE R6, R4.reuse, 0x4, R90 ;  /* 0x0000000404067825 */ /* 0x042fe400078e025a */
[----:B------:R-:W4:Y:S02]  /*31b00*/  LDL.LU.64 R90, [R1+0x3d48] ;  /* 0x003d4800015a7983 */ /* 0x000f240000300a00 */
[----:B------:R-:W-:-:S04]  /*31b10*/  IMAD.WIDE R8, R4, 0x4, R62 ;  /* 0x0000000404087825 */ /* 0x000fc800078e023e */
[C---:B------:R-:W-:Y:S01]  /*31b20*/  IMAD.WIDE R10, R4.reuse, 0x4, R64 ;  /* 0x00000004040a7825 */ /* 0x040fe200078e0240 */
[----:B------:R1:W-:Y:S04]  /*31b30*/  STL.64 [R1+0x3e50], R8 ;  /* 0x003e500801007387 */ /* 0x0003e80000100a00 */
[----:B------:R1:W-:Y:S04]  /*31b40*/  STL.64 [R1+0x58e0], R6 ;  /* 0x0058e00601007387 */ /* 0x0003e80000100a00 */
[----:B------:R1:W-:Y:S02]  /*31b50*/  STL.64 [R1+0x58d8], R10 ;  /* 0x0058d80a01007387 */ /* 0x0003e40000100a00 */
[----:B-1----:R-:W-:-:S02]  /*31b60*/  IMAD.WIDE R8, R4, 0x4, R168 ;  /* 0x0000000404087825 */ /* 0x002fc400078e02a8 */
[----:B------:R-:W4:Y:S02]  /*31b70*/  LDL.LU.64 R168, [R1+0x4030] ;  /* 0x0040300001a87983 */ /* 0x000f240000300a00 */
        /* <DEDUP_REMOVED lines=8> */
[----:B------:R-:W4:Y:S01]  /*31c00*/  LDL.LU.64 R34, [R1+0x3d10] ;  /* 0x003d100001227983 */ /* 0x000f220000300a00 */
[----:B-1----:R-:W-:-:S03]  /*31c10*/  IMAD.WIDE R6, R4, 0x4, R78 ;  /* 0x0000000404067825 */ /* 0x002fc600078e024e */
[----:B------:R-:W-:Y:S04]  /*31c20*/  STL.64 [R1+0x5918], R8 ;  /* 0x0059180801007387 */ /* 0x000fe80000100a00 */
[----:B------:R-:W4:Y:S04]  /*31c30*/  LDL.LU.64 R52, [R1+0x4008] ;  /* 0x0040080001347983 */ /* 0x000f280000300a00 */
[----:B------:R1:W-:Y:S04]  /*31c40*/  STL.64 [R1+0x5910], R6 ;  /* 0x0059100601007387 */ /* 0x0003e80000100a00 */
[----:B------:R-:W4:Y:S04]  /*31c50*/  LDL.LU.64 R54, [R1+0x3cd0] ;  /* 0x003cd00001367983 */ /* 0x000f280000300a00 */
[----:B------:R-:W4:Y:S04]  /*31c60*/  LDL.LU.64 R56, [R1+0x3fe0] ;  /* 0x003fe00001387983 */ /* 0x000f280000300a00 */
[----:B------:R-:W4:Y:S04]  /*31c70*/  LDL.LU.64 R74, [R1+0x3c90] ;  /* 0x003c9000014a7983 */ /* 0x000f280000300a00 */
[----:B------:R-:W4:Y:S01]  /*31c80*/  LDL.LU.64 R76, [R1+0x3fb8] ;  /* 0x003fb800014c7983 */ /* 0x000f220000300a00 */
[----:B-1----:R-:W-:-:S03]  /*31c90*/  IMAD.WIDE R6, R4, 0x4, R84 ;  /* 0x0000000404067825 */ /* 0x002fc600078e0254 */
[----:B------:R-:W4:Y:S04]  /*31ca0*/  LDL.LU.64 R78, [R1+0x3808] ;  /* 0x00380800014e7983 */ /* 0x000f280000300a00 */
[----:B------:R2:W-:Y:S04]  /*31cb0*/  STL.64 [R1+0x5a10], R6 ;  /* 0x005a100601007387 */ /* 0x0005e80000100a00 */
[----:B------:R-:W4:Y:S01]  /*31cc0*/  LDL.LU.64 R84, [R1+0x3f90] ;  /* 0x003f900001547983 */ /* 0x000f220000300a00 */
[----:B------:R-:W-:-:S05]  /*31cd0*/  IMAD.WIDE R10, R4, 0x4, R70 ;  /* 0x00000004040a7825 */ /* 0x000fca00078e0246 */
[----:B------:R-:W-:Y:S01]  /*31ce0*/  STL.64 [R1+0x5a08], R10 ;  /* 0x005a080a01007387 */ /* 0x000fe20000100a00 */
[----:B------:R-:W-:-:S03]  /*31cf0*/  IMAD.WIDE R8, R4, 0x4, R80 ;  /* 0x0000000404087825 */ /* 0x000fc600078e0250 */
[----:B------:R-:W4:Y:S04]  /*31d00*/  LDL.LU.64 R58, [R1+0x37c8] ;  /* 0x0037c800013a7983 */ /* 0x000f280000300a00 */
[----:B------:R-:W-:Y:S04]  /*31d10*/  STL.64 [R1+0x5a00], R8 ;  /* 0x005a000801007387 */ /* 0x000fe80000100a00 */
[----:B------:R-:W4:Y:S01]  /*31d20*/  LDL.LU.64 R80, [R1+0x3f68] ;  /* 0x003f680001507983 */ /* 0x000f220000300a00 */
[----:B--2---:R-:W-:-:S05]  /*31d30*/  IMAD.WIDE R6, R4, 0x4, R82 ;  /* 0x0000000404067825 */ /* 0x004fca00078e0252 */
[----:B------:R3:W-:Y:S04]  /*31d40*/  STL.64 [R1+0x59f8], R6 ;  /* 0x0059f80601007387 */ /* 0x0007e80000100a00 */
[----:B------:R-:W2:Y:S04]  /*31d50*/  LDL.LU.64 R60, [R1+0x3620] ;  /* 0x00362000013c7983 */ /* 0x000ea80000300a00 */
[----:B------:R-:W2:Y:S01]  /*31d60*/  LDL.LU.64 R82, [R1+0x3f40] ;  /* 0x003f400001527983 */ /* 0x000ea20000300a00 */
[----:B---3--:R-:W-:-:S05]  /*31d70*/  IMAD.WIDE R6, R4, 0x4, R86 ;  /* 0x0000000404067825 */ /* 0x008fca00078e0256 */
[----:B------:R4:W-:Y:S04]  /*31d80*/  STL.64 [R1+0x5a20], R6 ;  /* 0x005a200601007387 */ /* 0x0009e80000100a00 */
[----:B------:R-:W3:Y:S04]  /*31d90*/  LDL.LU.64 R86, [R1+0x35e0] ;  /* 0x0035e00001567983 */ /* 0x000ee80000300a00 */
[----:B------:R-:W3:Y:S01]  /*31da0*/  LDL.LU.64 R62, [R1+0x3f18] ;  /* 0x003f1800013e7983 */ /* 0x000ee20000300a00 */
[----:B------:R-:W-:-:S05]  /*31db0*/  IMAD.WIDE R8, R4, 0x4, R72 ;  /* 0x0000000404087825 */ /* 0x000fca00078e0248 */
[----:B------:R-:W-:Y:S01]  /*31dc0*/  STL.64 [R1+0x5a18], R8 ;  /* 0x005a180801007387 */ /* 0x000fe20000100a00 */
[----:B----4-:R-:W-:-:S03]  /*31dd0*/  IMAD.WIDE R6, R4, 0x4, R88 ;  /* 0x0000000404067825 */ /* 0x010fc600078e0258 */
        /* <DEDUP_REMOVED lines=27> */
[----:B------:R-:W4:Y:S01]  /*31f90*/  LDL.LU.64 R76, [R1+0x3fb0] ;  /* 0x003fb000014c7983 */ /* 0x000f220000300a00 */
[----:B------:R-:W-:-:S03]  /*31fa0*/  IMAD.WIDE R6, R4, 0x4, R84 ;  /* 0x0000000404067825 */ /* 0x000fc600078e0254 */
[----:B------:R1:W-:Y:S04]  /*31fb0*/  STL.64 [R1+0x5bb8], R8 ;  /* 0x005bb80801007387 */ /* 0x0003e80000100a00 */
[----:B------:R-:W4:Y:S04]  /*31fc0*/  LDL.LU.64 R78, [R1+0x3800] ;  /* 0x00380000014e7983 */ /* 0x000f280000300a00 */
[----:B------:R1:W-:Y:S04]  /*31fd0*/  STL.64 [R1+0x5bb0], R6 ;  /* 0x005bb00601007387 */ /* 0x0003e80000100a00 */
[----:B------:R-:W4:Y:S01]  /*31fe0*/  LDL.LU.64 R84, [R1+0x3f88] ;  /* 0x003f880001547983 */ /* 0x000f220000300a00 */
[----:B-1----:R-:W-:-:S04]  /*31ff0*/  IMAD.WIDE R8, R4, 0x4, R58 ;  /* 0x0000000404087825 */ /* 0x002fc800078e023a */
[C---:B------:R-:W-:Y:S02]  /*32000*/  IMAD.WIDE R6, R4.reuse, 0x4, R80 ;  /* 0x0000000404067825 */ /* 0x040fe400078e0250 */
[----:B------:R-:W4:Y:S04]  /*32010*/  LDL.LU.64 R80, [R1+0x37c0] ;  /* 0x0037c00001507983 */ /* 0x000f280000300a00 */
[----:B------:R1:W-:Y:S04]  /*32020*/  STL.64 [R1+0x5ba8], R8 ;  /* 0x005ba80801007387 */ /* 0x0003e80000100a00 */
[----:B------:R3:W-:Y:S01]  /*32030*/  STL.64 [R1+0x5ba0], R6 ;  /* 0x005ba00601007387 */ /* 0x0007e20000100a00 */
[----:B--2---:R-:W-:-:S04]  /*32040*/  IMAD.WIDE R10, R4, 0x4, R60 ;  /* 0x00000004040a7825 */ /* 0x004fc800078e023c */
[C---:B-1----:R-:W-:Y:S01]  /*32050*/  IMAD.WIDE R8, R4.reuse, 0x4, R82 ;  /* 0x0000000404087825 */ /* 0x042fe200078e0252 */
[----:B------:R-:W-:Y:S04]  /*32060*/  STL.64 [R1+0x5b98], R10 ;  /* 0x005b980a01007387 */ /* 0x000fe80000100a00 */
[----:B------:R-:W2:Y:S04]  /*32070*/  LDL.LU.64 R82, [R1+0x3f60] ;  /* 0x003f600001527983 */ /* 0x000ea80000300a00 */
[----:B------:R1:W-:Y:S01]  /*32080*/  STL.64 [R1+0x5b90], R8 ;  /* 0x005b900801007387 */ /* 0x0003e20000100a00 */
[----:B---3--:R-:W-:-:S03]  /*32090*/  IMAD.WIDE R6, R4, 0x4, R86 ;  /* 0x0000000404067825 */ /* 0x008fc600078e0256 */
[----:B------:R-:W3:Y:S04]  /*320a0*/  LDL.LU.64 R86, [R1+0x3618] ;  /* 0x0036180001567983 */ /* 0x000ee80000300a00 */
[----:B------:R4:W-:Y:S01]  /*320b0*/  STL.64 [R1+0x5b88], R6 ;  /* 0x005b880601007387 */ /* 0x0009e20000100a00 */
[----:B-1----:R-:W-:-:S04]  /*320c0*/  IMAD.WIDE R8, R4, 0x4, R62 ;  /* 0x0000000404087825 */ /* 0x002fc800078e023e */
[C---:B----4-:R-:W-:Y:S02]  /*320d0*/  IMAD.WIDE R6, R4.reuse, 0x4, R88 ;  /* 0x0000000404067825 */ /* 0x050fe400078e0258 */
[----:B------:R-:W4:Y:S02]  /*320e0*/  LDL.LU.64 R88, [R1+0x3f38] ;  /* 0x003f380001587983 */ /* 0x000f240000300a00 */
[C---:B------:R-:W-:Y:S02]  /*320f0*/  IMAD.WIDE R10, R4.reuse, 0x4, R64 ;  /* 0x00000004040a7825 */ /* 0x040fe400078e0240 */
        /* <DEDUP_REMOVED lines=21> */
[----:B------:R-:W4:Y:S04]  /*32250*/  LDL.LU.64 R70, [R1+0x3ec0] ;  /* 0x003ec00001467983 */ /* 0x000f280000300a00 */
[----:B------:R-:W4:Y:S01]  /*32260*/  LDL.LU.64 R72, [R1+0x4158] ;  /* 0x0041580001487983 */ /* 0x000f220000300a00 */
[----:B-1----:R-:W-:-:S05]  /*32270*/  IMAD.WIDE R6, R4, 0x4, R74 ;  /* 0x0000000404067825 */ /* 0x002fca00078e024a */
[----:B------:R1:W-:Y:S04]  /*32280*/  STL.64 [R1+0x5c68], R6 ;  /* 0x005c680601007387 */ /* 0x0003e80000100a00 */
[----:B------:R-:W4:Y:S01]  /*32290*/  LDL.LU.64 R74, [R1+0x3eb8] ;  /* 0x003eb800014a7983 */ /* 0x000f220000300a00 */
[----:B------:R-:W-:-:S05]  /*322a0*/  IMAD.WIDE R10, R4, 0x4, R76 ;  /* 0x00000004040a7825 */ /* 0x000fca00078e024c */
[----:B------:R-:W-:Y:S01]  /*322b0*/  STL.64 [R1+0x5c60], R10 ;  /* 0x005c600a01007387 */ /* 0x000fe20000100a00 */
        /* <DEDUP_REMOVED lines=11> */
[----:B------:R-:W4:Y:S01]  /*32370*/  LDL.LU.64 R62, [R1+0x3e40] ;  /* 0x003e4000013e7983 */ /* 0x000f220000300a00 */
[----:B--2---:R-:W-:-:S05]  /*32380*/  IMAD.WIDE R8, R4, 0x4, R82 ;  /* 0x0000000404087825 */ /* 0x004fca00078e0252 */
[----:B------:R-:W-:Y:S01]  /*32390*/  STL.64 [R1+0x5c40], R8 ;  /* 0x005c400801007387 */ /* 0x000fe20000100a00 */
[----:B---3--:R-:W-:-:S03]  /*323a0*/  IMAD.WIDE R6, R4, 0x4, R86 ;  /* 0x0000000404067825 */ /* 0x008fc600078e0256 */
[----:B------:R-:W2:Y:S04]  /*323b0*/  LDL.LU.64 R86, [R1+0x4100] ;  /* 0x0041000001567983 */ /* 0x000ea80000300a00 */
[----:B------:R4:W-:Y:S04]  /*323c0*/  STL.64 [R1+0x5c38], R6 ;  /* 0x005c380601007387 */ /* 0x0009e80000100a00 */
[----:B------:R-:W3:Y:S04]  /*323d0*/  LDL.LU.64 R64, [R1+0x3e38] ;  /* 0x003e380001407983 */ /* 0x000ee80000300a00 */
[----:B------:R-:W3:Y:S01]  /*323e0*/  LDL.LU.64 R66, [R1+0x40e0] ;  /* 0x0040e00001427983 */ /* 0x000ee20000300a00 */
[----:B----4-:R-:W-:-:S05]  /*323f0*/  IMAD.WIDE R6, R4, 0x4, R88 ;  /* 0x0000000404067825 */ /* 0x010fca00078e0258 */
        /* <DEDUP_REMOVED lines=10> */
[----:B-1----:R-:W-:-:S04]  /*324a0*/  IMAD.WIDE R6, R4, 0x4, R52 ;  /* 0x0000000404067825 */ /* 0x002fc800078e0234 */
[C---:B------:R-:W-:Y:S01]  /*324b0*/  IMAD.WIDE R10, R4.reuse, 0x4, R54 ;  /* 0x00000004040a7825 */ /* 0x040fe200078e0236 */
[----:B------:R1:W-:Y:S03]  /*324c0*/  STL.64 [R1+0x5c18], R6 ;  /* 0x005c180601007387 */ /* 0x0003e60000100a00 */
[C---:B------:R-:W-:Y:S01]  /*324d0*/  IMAD.WIDE R8, R4.reuse, 0x4, R56 ;  /* 0x0000000404087825 */ /* 0x040fe200078e0238 */
[----:B------:R1:W-:Y:S03]  /*324e0*/  STL.64 [R1+0x5c10], R10 ;  /* 0x005c100a01007387 */ /* 0x0003e60000100a00 */
[C---:B-1----:R-:W-:Y:S02]  /*324f0*/  IMAD.WIDE R6, R4.reuse, 0x4, R168 ;  /* 0x0000000404067825 */ /* 0x042fe400078e02a8 */
[----:B------:R-:W4:Y:S02]  /*32500*/  LDL.LU.64 R168, [R1+0x40b0] ;  /* 0x0040b00001a87983 */ /* 0x000f240000300a00 */
[----:B------:R-:W-:-:S02]  /*32510*/  IMAD.WIDE R10, R4, 0x4, R70 ;  /* 0x00000004040a7825 */ /* 0x000fc400078e0246 */
[----:B------:R1:W-:Y:S04]  /*32520*/  STL.64 [R1+0x5c08], R8 ;  /* 0x005c080801007387 */ /* 0x0003e80000100a00 */
[----:B------:R1:W-:Y:S04]  /*32530*/  STL.64 [R1+0x3d98], R6 ;  /* 0x003d980601007387 */ /* 0x0003e80000100a00 */
[----:B------:R-:W-:Y:S01]  /*32540*/  STL.64 [R1+0x3d90], R10 ;  /* 0x003d900a01007387 */ /* 0x000fe20000100a00 */
[----:B-1----:R-:W-:-:S03]  /*32550*/  IMAD.WIDE R8, R4, 0x4, R72 ;  /* 0x0000000404087825 */ /* 0x002fc600078e0248 */
[----:B------:R-:W4:Y:S01]  /*32560*/  LDL.LU.64 R70, [R1+0x3db8] ;  /* 0x003db80001467983 */ /* 0x000f220000300a00 */
[----:B------:R-:W-:-:S03]  /*32570*/  IMAD.WIDE R6, R4, 0x4, R74 ;  /* 0x0000000404067825 */ /* 0x000fc600078e024a */
[----:B------:R1:W-:Y:S04]  /*32580*/  STL.64 [R1+0x3d88], R8 ;  /* 0x003d880801007387 */ /* 0x0003e80000100a00 */
[----:B------:R-:W4:Y:S04]  /*32590*/  LDL.LU.64 R72, [R1+0x4090] ;  /* 0x0040900001487983 */ /* 0x000f280000300a00 */
[----:B------:R1:W-:Y:S02]  /*325a0*/  STL.64 [R1+0x3d58], R6 ;  /* 0x003d580601007387 */ /* 0x0003e40000100a00 */
[----:B-1----:R-:W-:-:S02]  /*325b0*/  IMAD.WIDE R8, R4, 0x4, R58 ;  /* 0x0000000404087825 */ /* 0x002fc400078e023a */
[----:B------:R-:W4:Y:S02]  /*325c0*/  LDL.LU.64 R74, [R1+0x3d80] ;  /* 0x003d8000014a7983 */ /* 0x000f240000300a00 */
[C---:B------:R-:W-:Y:S02]  /*325d0*/  IMAD.WIDE R6, R4.reuse, 0x4, R84 ;  /* 0x0000000404067825 */ /* 0x040fe400078e0254 */
[----:B------:R-:W4:Y:S04]  /*325e0*/  LDL.LU.64 R84, [R1+0x4088] ;  /* 0x0040880001547983 */ /* 0x000f280000300a00 */
[----:B------:R1:W-:Y:S01]  /*325f0*/  STL.64 [R1+0x3e08], R8 ;  /* 0x003e080801007387 */ /* 0x0003e20000100a00 */
[----:B------:R-:W-:-:S03]  /*32600*/  IMAD.WIDE R10, R4, 0x4, R60 ;  /* 0x00000004040a7825 */ /* 0x000fc600078e023c */
[----:B------:R1:W-:Y:S04]  /*32610*/  STL.64 [R1+0x3dd8], R6 ;  /* 0x003dd80601007387 */ /* 0x0003e80000100a00 */
[----:B------:R-:W-:Y:S01]  /*32620*/  STL.64 [R1+0x3dd0], R10 ;  /* 0x003dd00a01007387 */ /* 0x000fe20000100a00 */
[----:B-1----:R-:W-:-:S03]  /*32630*/  IMAD.WIDE R8, R4, 0x4, R76 ;  /* 0x0000000404087825 */ /* 0x002fc600078e024c */
[----:B------:R-:W4:Y:S04]  /*32640*/  LDL.LU.64 R76, [R1+0x3d78] ;  /* 0x003d7800014c7983 */ /* 0x000f280000300a00 */
[----:B------:R1:W-:Y:S01]  /*32650*/  STL.64 [R1+0x3dc8], R8 ;  /* 0x003dc80801007387 */ /* 0x0003e20000100a00 */
[----:B------:R-:W-:-:S03]  /*32660*/  IMAD.WIDE R6, R4, 0x4, R78 ;  /* 0x0000000404067825 */ /* 0x000fc600078e024e */
[----:B------:R-:W4:Y:S04]  /*32670*/  LDL.LU.64 R78, [R1+0x4068] ;  /* 0x00406800014e7983 */ /* 0x000f280000300a00 */
[----:B------:R2:W-:Y:S01]  /*32680*/  STL.64 [R1+0x3e48], R6 ;  /* 0x003e480601007387 */ /* 0x0005e20000100a00 */
[----:B-1----:R-:W-:-:S04]  /*32690*/  IMAD.WIDE R8, R4, 0x4, R62 ;  /* 0x0000000404087825 */ /* 0x002fc800078e023e */
[C---:B--2---:R-:W-:Y:S02]  /*326a0*/  IMAD.WIDE R6, R4.reuse, 0x4, R86 ;  /* 0x0000000404067825 */ /* 0x044fe400078e0256 */
[----:B------:R-:W2:Y:S04]  /*326b0*/  LDL.LU.64 R86, [R1+0x3d40] ;  /* 0x003d400001567983 */ /* 0x000ea80000300a00 */
[----:B------:R1:W-:Y:S01]  /*326c0*/  STL.64 [R1+0x3e40], R8 ;  /* 0x003e400801007387 */ /* 0x0003e20000100a00 */
[----:B---3--:R-:W-:-:S03]  /*326d0*/  IMAD.WIDE R10, R4, 0x4, R64 ;  /* 0x00000004040a7825 */ /* 0x008fc600078e0240 */
[----:B------:R4:W-:Y:S04]  /*326e0*/  STL.64 [R1+0x3e18], R6 ;  /* 0x003e180601007387 */ /* 0x0009e80000100a00 */
[----:B------:R-:W-:Y:S01]  /*326f0*/  STL.64 [R1+0x3e10], R10 ;  /* 0x003e100a01007387 */ /* 0x000fe20000100a00 */
[----:B-1----:R-:W-:-:S04]  /*32700*/  IMAD.WIDE R8, R4, 0x4, R66 ;  /* 0x0000000404087825 */ /* 0x002fc800078e0242 */
[C---:B----4-:R-:W-:Y:S02]  /*32710*/  IMAD.WIDE R6, R4.reuse, 0x4, R88 ;  /* 0x0000000404067825 */ /* 0x050fe400078e0258 */
[----:B------:R-:W3:Y:S04]  /*32720*/  LDL.LU.64 R88, [R1+0x4040] ;  /* 0x0040400001587983 */ /* 0x000ee80000300a00 */
[----:B------:R-:W-:Y:S04]  /*32730*/  STL.64 [R1+0x5750], R8 ;  /* 0x0057500801007387 */ /* 0x000fe80000100a00 */
[----:B------:R1:W-:Y:S02]  /*32740*/  STL.64 [R1+0x5748], R6 ;  /* 0x0057480601007387 */ /* 0x0003e40000100a00 */
[----:B-1----:R-:W-:-:S02]  /*32750*/  IMAD.WIDE R6, R4, 0x4, R90 ;  /* 0x0000000404067825 */ /* 0x002fc400078e025a */
[----:B------:R-:W4:Y:S02]  /*32760*/  LDL.LU.64 R90, [R1+0x3d38] ;  /* 0x003d3800015a7983 */ /* 0x000f240000300a00 */
[----:B------:R-:W-:-:S04]  /*32770*/  IMAD.WIDE R8, R4, 0x4, R82 ;  /* 0x0000000404087825 */ /* 0x000fc800078e0252 */
[C---:B------:R-:W-:Y:S01]  /*32780*/  IMAD.WIDE R92, R4.reuse, 0x4, R80 ;  /* 0x00000004045c7825 */ /* 0x040fe200078e0250 */
[----:B------:R1:W-:Y:S04]  /*32790*/  STL.64 [R1+0x5770], R8 ;  /* 0x0057700801007387 */ /* 0x0003e80000100a00 */
[----:B------:R-:W4:Y:S04]  /*327a0*/  LDL.LU.64 R80, [R1+0x4020] ;  /* 0x0040200001507983 */ /* 0x000f280000300a00 */
[----:B------:R1:W-:Y:S04]  /*327b0*/  STL.64 [R1+0x5768], R6 ;  /* 0x0057680601007387 */ /* 0x0003e80000100a00 */
[----:B------:R-:W4:Y:S01]  /*327c0*/  LDL.LU.64 R82, [R1+0x3d00] ;  /* 0x003d000001527983 */ /* 0x000f220000300a00 */
[----:B------:R-:W-:-:S05]  /*327d0*/  IMAD.WIDE R94, R4, 0x4, R68 ;  /* 0x00000004045e7825 */ /* 0x000fca00078e0244 */
[----:B------:R-:W-:Y:S04]  /*327e0*/  STL.64 [R1+0x5740], R94 ;  /* 0x0057405e01007387 */ /* 0x000fe80000100a00 */
[----:B------:R-:W-:Y:S01]  /*327f0*/  STL.64 [R1+0x61e8], R94 ;  /* 0x0061e85e01007387 */ /* 0x000fe20000100a00 */
[----:B------:R-:W-:-:S03]  /*32800*/  IMAD.WIDE R238, R4, 0x4, R168 ;  /* 0x0000000404ee7825 */ /* 0x000fc600078e02a8 */
[----:B------:R-:W4:Y:S04]  /*32810*/  LDL.LU.64 R168, [R1+0x4018] ;  /* 0x0040180001a87983 */ /* 0x000f280000300a00 */
[----:B------:R-:W-:Y:S04]  /*32820*/  STL.64 [R1+0x5738], R92 ;  /* 0x0057385c01007387 */ /* 0x000fe80000100a00 */
[----:B------:R-:W-:Y:S04]  /*32830*/  STL.64 [R1+0x61f0], R92 ;  /* 0x0061f05c01007387 */ /* 0x000fe80000100a00 */
[----:B------:R-:W-:Y:S01]  /*32840*/  STL.64 [R1+0x5760], R238 ;  /* 0x005760ee01007387 */ /* 0x000fe20000100a00 */
[----:B------:R-:W-:-:S04]  /*32850*/  IMAD.WIDE R236, R4, 0x4, R70 ;  /* 0x0000000404ec7825 */ /* 0x000fc800078e0246 */
[----:B-1----:R-:W-:-:S05]  /*32860*/  IMAD.WIDE R8, R4, 0x4, R72 ;  /* 0x0000000404087825 */ /* 0x002fca00078e0248 */
[----:B------:R-:W-:Y:S01]  /*32870*/  STL.64 [R1+0x57c0], R8 ;  /* 0x0057c00801007387 */ /* 0x000fe20000100a00 */
[----:B------:R-:W-:-:S03]  /*32880*/  IMAD.WIDE R6, R4, 0x4, R74 ;  /* 0x0000000404067825 */ /* 0x000fc600078e024a */
[----:B------:R-:W-:Y:S04]  /*32890*/  STL.64 [R1+0x61f8], R238 ;  /* 0x0061f8ee01007387 */ /* 0x000fe80000100a00 */
[----:B------:R1:W-:Y:S01]  /*328a0*/  STL.64 [R1+0x57b8], R6 ;  /* 0x0057b80601007387 */ /* 0x0003e20000100a00 */
[----:B------:R-:W-:-:S03]  /*328b0*/  IMAD.WIDE R242, R4, 0x4, R84 ;  /* 0x0000000404f27825 */ /* 0x000fc600078e0254 */
[----:B------:R-:W4:Y:S04]  /*328c0*/  LDL.LU.64 R84, [R1+0x3cf8] ;  /* 0x003cf80001547983 */ /* 0x000f280000300a00 */
[----:B------:R-:W-:Y:S04]  /*328d0*/  STL.64 [R1+0x5758], R236 ;  /* 0x005758ec01007387 */ /* 0x000fe80000100a00 */
[----:B------:R-:W-:Y:S04]  /*328e0*/  STL.64 [R1+0x6200], R236 ;  /* 0x006200ec01007387 */ /* 0x000fe80000100a00 */
[----:B------:R-:W4:Y:S01]  /*328f0*/  LDL.LU.64 R62, [R1+0x3ff8] ;  /* 0x003ff800013e7983 */ /* 0x000f220000300a00 */
[----:B-1----:R-:W-:-:S03]  /*32900*/  IMAD.WIDE R6, R4, 0x4, R78 ;  /* 0x0000000404067825 */ /* 0x002fc600078e024e */
[----:B------:R-:W4:Y:S04]  /*32910*/  LDL.LU.64 R78, [R1+0x3cc0] ;  /* 0x003cc000014e7983 */ /* 0x000f280000300a00 */
[----:B------:R2:W-:Y:S01]  /*32920*/  STL.64 [R1+0x5890], R6 ;  /* 0x0058900601007387 */ /* 0x0005e20000100a00 */
[----:B------:R-:W-:-:S04]  /*32930*/  IMAD.WIDE R240, R4, 0x4, R76 ;  /* 0x0000000404f07825 */ /* 0x000fc800078e024c */
[C---:B--2---:R-:W-:Y:S02]  /*32940*/  IMAD.WIDE R6, R4.reuse, 0x4, R86 ;  /* 0x0000000404067825 */ /* 0x044fe400078e0256 */
[----:B------:R-:W2:Y:S04]  /*32950*/  LDL.LU.64 R86, [R1+0x3ff0] ;  /* 0x003ff00001567983 */ /* 0x000ea80000300a00 */
[----:B------:R-:W-:Y:S04]  /*32960*/  STL.64 [R1+0x57b0], R242 ;  /* 0x0057b0f201007387 */ /* 0x000fe80000100a00 */
[----:B------:R1:W-:Y:S04]  /*32970*/  STL.64 [R1+0x5888], R6 ;  /* 0x0058880601007387 */ /* 0x0003e80000100a00 */
[----:B------:R-:W-:Y:S04]  /*32980*/  STL.64 [R1+0x6208], R242 ;  /* 0x006208f201007387 */ /* 0x000fe80000100a00 */
[----:B------:R-:W2:Y:S01]  /*32990*/  LDL.LU.64 R64, [R1+0x3cb8] ;  /* 0x003cb80001407983 */ /* 0x000ea20000300a00 */
[----:B---3--:R-:W-:-:S03]  /*329a0*/  IMAD.WIDE R246, R4, 0x4, R88 ;  /* 0x0000000404f67825 */ /* 0x008fc600078e0258 */
[----:B------:R-:W3:Y:S04]  /*329b0*/  LDL.LU.64 R88, [R1+0x3fd0] ;  /* 0x003fd00001587983 */ /* 0x000ee80000300a00 */
[----:B------:R-:W-:Y:S04]  /*329c0*/  STL.64 [R1+0x57a8], R240 ;  /* 0x0057a8f001007387 */ /* 0x000fe80000100a00 */
[----:B------:R-:W-:Y:S01]  /*329d0*/  STL.64 [R1+0x6210], R240 ;  /* 0x006210f001007387 */ /* 0x000fe20000100a00 */
[----:B----4-:R-:W-:-:S03]  /*329e0*/  IMAD.WIDE R244, R4, 0x4, R90 ;  /* 0x0000000404f47825 */ /* 0x010fc600078e025a */
[----:B------:R-:W4:Y:S01]  /*329f0*/  LDL.LU.64 R90, [R1+0x3c80] ;  /* 0x003c8000015a7983 */ /* 0x000f220000300a00 */
[----:B------:R-:W-:-:S03]  /*32a00*/  IMAD.WIDE R8, R4, 0x4, R80 ;  /* 0x0000000404087825 */ /* 0x000fc600078e0250 */
[----:B------:R-:W4:Y:S01]  /*32a10*/  LDL.LU.64 R80, [R1+0x3fa8] ;  /* 0x003fa80001507983 */ /* 0x000f220000300a00 */
[----:B-1----:R-:W-:-:S03]  /*32a20*/  IMAD.WIDE R6, R4, 0x4, R82 ;  /* 0x0000000404067825 */ /* 0x002fc600078e0252 */
[----:B------:R1:W-:Y:S04]  /*32a30*/  STL.64 [R1+0x59d0], R8 ;  /* 0x0059d00801007387 */ /* 0x0003e80000100a00 */
[----:B------:R-:W-:Y:S04]  /*32a40*/  STL.64 [R1+0x5880], R246 ;  /* 0x005880f601007387 */ /* 0x000fe80000100a00 */
[----:B------:R1:W-:Y:S04]  /*32a50*/  STL.64 [R1+0x59c8], R6 ;  /* 0x0059c80601007387 */ /* 0x0003e80000100a00 */
[----:B------:R-:W-:Y:S04]  /*32a60*/  STL.64 [R1+0x6218], R246 ;  /* 0x006218f601007387 */ /* 0x000fe80000100a00 */
[----:B------:R-:W4:Y:S04]  /*32a70*/  LDL.LU.64 R66, [R1+0x37f8] ;  /* 0x0037f80001427983 */ /* 0x000f280000300a00 */
[----:B------:R-:W4:Y:S04]  /*32a80*/  LDL.LU.64 R68, [R1+0x3f80] ;  /* 0x003f800001447983 */ /* 0x000f280000300a00 */
[----:B------:R-:W4:Y:S04]  /*32a90*/  LDL.LU.64 R82, [R1+0x37b8] ;  /* 0x0037b80001527983 */ /* 0x000f280000300a00 */
[----:B------:R-:W4:Y:S01]  /*32aa0*/  LDL.LU.64 R70, [R1+0x3f58] ;  /* 0x003f580001467983 */ /* 0x000f220000300a00 */
[----:B------:R-:W-:-:S03]  /*32ab0*/  IMAD.WIDE R250, R4, 0x4, R168 ;  /* 0x0000000404fa7825 */ /* 0x000fc600078e02a8 */
[----:B------:R-:W4:Y:S04]  /*32ac0*/  LDL.LU.64 R72, [R1+0x3610] ;  /* 0x0036100001487983 */ /* 0x000f280000300a00 */
[----:B------:R-:W4:Y:S04]  /*32ad0*/  LDL.LU.64 R168, [R1+0x3f30] ;  /* 0x003f300001a87983 */ /* 0x000f280000300a00 */
[----:B------:R-:W-:Y:S04]  /*32ae0*/  STL.64 [R1+0x5878], R244 ;  /* 0x005878f401007387 */ /* 0x000fe80000100a00 */
[----:B------:R-:W-:Y:S04]  /*32af0*/  STL.64 [R1+0x6220], R244 ;  /* 0x006220f401007387 */ /* 0x000fe80000100a00 */
[----:B------:R-:W4:Y:S04]  /*32b00*/  LDL.LU.64 R74, [R1+0x35d0] ;  /* 0x0035d000014a7983 */ /* 0x000f280000300a00 */
[----:B------:R-:W4:Y:S01]  /*32b10*/  LDL.LU.64 R76, [R1+0x3f08] ;  /* 0x003f0800014c7983 */ /* 0x000f220000300a00 */
[----:B------:R-:W-:-:S03]  /*32b20*/  IMAD.WIDE R248, R4, 0x4, R84 ;  /* 0x0000000404f87825 */ /* 0x000fc600078e0254 */
[----:B------:R-:W4:Y:S01]  /*32b30*/  LDL.LU.64 R84, [R1+0x33b0] ;  /* 0x0033b00001547983 */ /* 0x000f220000300a00 */
[----:B-1----:R-:W-:-:S04]  /*32b40*/  IMAD.WIDE R8, R4, 0x4, R62 ;  /* 0x0000000404087825 */ /* 0x002fc800078e023e */
[C---:B------:R-:W-:Y:S02]  /*32b50*/  IMAD.WIDE R6, R4.reuse, 0x4, R78 ;  /* 0x0000000404067825 */ /* 0x040fe400078e024e */
[----:B------:R-:W4:Y:S04]  /*32b60*/  LDL.LU.64 R78, [R1+0x3ee0] ;  /* 0x003ee000014e7983 */ /* 0x000f280000300a00 */
[----:B------:R3:W-:Y:S04]  /*32b70*/  STL.64 [R1+0x5a50], R8 ;  /* 0x005a500801007387 */ /* 0x0007e80000100a00 */
[----:B------:R-:W-:Y:S04]  /*32b80*/  STL.64 [R1+0x59c0], R250 ;  /* 0x0059c0fa01007387 */ /* 0x000fe80000100a00 */
[----:B------:R4:W-:Y:S04]  /*32b90*/  STL.64 [R1+0x5a48], R6 ;  /* 0x005a480601007387 */ /* 0x0009e80000100a00 */
[----:B------:R-:W-:Y:S01]  /*32ba0*/  STL.64 [R1+0x6228], R250 ;  /* 0x006228fa01007387 */ /* 0x000fe20000100a00 */
[----:B--2---:R-:W-:-:S03]  /*32bb0*/  IMAD.WIDE R98, R4, 0x4, R86 ;  /* 0x0000000404627825 */ /* 0x004fc600078e0256 */
[----:B------:R-:W2:Y:S04]  /*32bc0*/  LDL.LU.64 R86, [R1+0x3378] ;  /* 0x0033780001567983 */ /* 0x000ea80000300a00 */
[----:B------:R-:W-:Y:S04]  /*32bd0*/  STL.64 [R1+0x59b8], R248 ;  /* 0x0059b8f801007387 */ /* 0x000fe80000100a00 */
[----:B------:R-:W-:Y:S01]  /*32be0*/  STL.64 [R1+0x6230], R248 ;  /* 0x006230f801007387 */ /* 0x000fe20000100a00 */
[----:B---3--:R-:W-:-:S03]  /*32bf0*/  IMAD.WIDE R8, R4, 0x4, R88 ;  /* 0x0000000404087825 */ /* 0x008fc600078e0258 */
[----:B------:R-:W3:Y:S04]  /*32c00*/  LDL.LU.64 R88, [R1+0x3fc8] ;  /* 0x003fc80001587983 */ /* 0x000ee80000300a00 */
[----:B------:R-:W-:Y:S01]  /*32c10*/  STL.64 [R1+0x5ad0], R8 ;  /* 0x005ad00801007387 */ /* 0x000fe20000100a00 */
[----:B----4-:R-:W-:-:S03]  /*32c20*/  IMAD.WIDE R6, R4, 0x4, R90 ;  /* 0x0000000404067825 */ /* 0x010fc600078e025a */
[----:B------:R-:W4:Y:S01]  /*32c30*/  LDL.LU.64 R90, [R1+0x3c78] ;  /* 0x003c7800015a7983 */ /* 0x000f220000300a00 */
[----:B------:R-:W-:-:S03]  /*32c40*/  IMAD.WIDE R96, R4, 0x4, R64 ;  /* 0x0000000404607825 */ /* 0x000fc600078e0240 */
[----:B------:R-:W-:Y:S04]  /*32c50*/  STL.64 [R1+0x5a40], R98 ;  /* 0x005a406201007387 */ /* 0x000fe80000100a00 */
[----:B------:R1:W-:Y:S04]  /*32c60*/  STL.64 [R1+0x5ac8], R6 ;  /* 0x005ac80601007387 */ /* 0x0003e80000100a00 */
[----:B------:R-:W-:Y:S01]  /*32c70*/  STL.64 [R1+0x6238], R98 ;  /* 0x0062386201007387 */ /* 0x000fe20000100a00 */
[----:B-1----:R-:W-:-:S03]  /*32c80*/  IMAD.WIDE R6, R4, 0x4, R80 ;  /* 0x0000000404067825 */ /* 0x002fc600078e0250 */
[----:B------:R-:W4:Y:S04]  /*32c90*/  LDL.LU.64 R80, [R1+0x3fa0] ;  /* 0x003fa00001507983 */ /* 0x000f280000300a00 */
[----:B------:R-:W-:Y:S01]  /*32ca0*/  STL.64 [R1+0x5a38], R96 ;  /* 0x005a386001007387 */ /* 0x000fe20000100a00 */
[----:B------:R-:W-:-:S03]  /*32cb0*/  IMAD.WIDE R10, R4, 0x4, R66 ;  /* 0x00000004040a7825 */ /* 0x000fc600078e0242 */
        /* <DEDUP_REMOVED lines=8> */
[----:B------:R1:W-:Y:S02]  /*32d40*/  STL.64 [R1+0x5aa8], R6 ;  /* 0x005aa80601007387 */ /* 0x0003e40000100a00 */
[----:B-1----:R-:W-:-:S04]  /*32d50*/  IMAD.WIDE R8, R4, 0x4, R70 ;  /* 0x0000000404087825 */ /* 0x002fc800078e0246 */
[C---:B------:R-:W-:Y:S01]  /*32d60*/  IMAD.WIDE R6, R4.reuse, 0x4, R72 ;  /* 0x0000000404067825 */ /* 0x040fe200078e0248 */
[----:B------:R-:W-:Y:S04]  /*32d70*/  STL.64 [R1+0x5aa0], R8 ;  /* 0x005aa00801007387 */ /* 0x000fe80000100a00 */
[----:B------:R-:W4:Y:S01]  /*32d80*/  LDL.LU.64 R168, [R1+0x3f78] ;  /* 0x003f780001a87983 */ /* 0x000f220000300a00 */
[----:B------:R-:W-:-:S03]  /*32d90*/  IMAD.WIDE R98, R4, 0x4, R74 ;  /* 0x0000000404627825 */ /* 0x000fc600078e024a */
[----:B------:R1:W-:Y:S01]  /*32da0*/  STL.64 [R1+0x5a98], R6 ;  /* 0x005a980601007387 */ /* 0x0003e20000100a00 */
[----:B------:R-:W-:-:S04]  /*32db0*/  IMAD.WIDE R248, R4, 0x4, R76 ;  /* 0x0000000404f87825 */ /* 0x000fc800078e024c */
[C---:B------:R-:W-:Y:S02]  /*32dc0*/  IMAD.WIDE R250, R4.reuse, 0x4, R84 ;  /* 0x0000000404fa7825 */ /* 0x040fe400078e0254 */
[----:B------:R-:W4:Y:S04]  /*32dd0*/  LDL.LU.64 R84, [R1+0x37b0] ;  /* 0x0037b00001547983 */ /* 0x000f280000300a00 */
[----:B------:R-:W-:Y:S04]  /*32de0*/  STL.64 [R1+0x5a90], R96 ;  /* 0x005a906001007387 */ /* 0x000fe80000100a00 */
[----:B------:R-:W-:Y:S01]  /*32df0*/  STL.64 [R1+0x6248], R96 ;  /* 0x0062486001007387 */ /* 0x000fe20000100a00 */
[----:B------:R-:W-:-:S03]  /*32e00*/  IMAD.WIDE R244, R4, 0x4, R78 ;  /* 0x0000000404f47825 */ /* 0x000fc600078e024e */
[----:B------:R-:W4:Y:S04]  /*32e10*/  LDL.LU.64 R78, [R1+0x3f50] ;  /* 0x003f5000014e7983 */ /* 0x000f280000300a00 */
[----:B------:R-:W-:Y:S04]  /*32e20*/  STL.64 [R1+0x5a88], R98 ;  /* 0x005a886201007387 */ /* 0x000fe80000100a00 */
[----:B------:R-:W-:Y:S01]  /*32e30*/  STL.64 [R1+0x6250], R98 ;  /* 0x0062506201007387 */ /* 0x000fe20000100a00 */
[----:B--2---:R-:W-:-:S03]  /*32e40*/  IMAD.WIDE R246, R4, 0x4, R86 ;  /* 0x0000000404f67825 */ /* 0x004fc600078e0256 */
[----:B------:R-:W2:Y:S04]  /*32e50*/  LDL.LU.64 R86, [R1+0x3608] ;  /* 0x0036080001567983 */ /* 0x000ea80000300a00 */
[----:B------:R-:W-:Y:S04]  /*32e60*/  STL.64 [R1+0x5a80], R248 ;  /* 0x005a80f801007387 */ /* 0x000fe80000100a00 */
[----:B------:R-:W-:Y:S01]  /*32e70*/  STL.64 [R1+0x6258], R248 ;  /* 0x006258f801007387 */ /* 0x000fe20000100a00 */
[----:B---3--:R-:W-:-:S03]  /*32e80*/  IMAD.WIDE R110, R4, 0x4, R88 ;  /* 0x00000004046e7825 */ /* 0x008fc600078e0258 */
[----:B------:R-:W3:Y:S04]  /*32e90*/  LDL.LU.64 R88, [R1+0x3f28] ;  /* 0x003f280001587983 */ /* 0x000ee80000300a00 */
[----:B------:R-:W-:Y:S04]  /*32ea0*/  STL.64 [R1+0x5a78], R250 ;  /* 0x005a78fa01007387 */ /* 0x000fe80000100a00 */
[----:B------:R-:W-:Y:S01]  /*32eb0*/  STL.64 [R1+0x6260], R250 ;  /* 0x006260fa01007387 */ /* 0x000fe20000100a00 */
[----:B----4-:R-:W-:-:S03]  /*32ec0*/  IMAD.WIDE R108, R4, 0x4, R90 ;  /* 0x00000004046c7825 */ /* 0x010fc600078e025a */
[----:B------:R-:W4:Y:S04]  /*32ed0*/  LDL.LU.64 R90, [R1+0x35c8] ;  /* 0x0035c800015a7983 */ /* 0x000f280000300a00 */
[----:B------:R-:W-:Y:S04]  /*32ee0*/  STL.64 [R1+0x5a70], R244 ;  /* 0x005a70f401007387 */ /* 0x000fe80000100a00 */
[----:B------:R1:W-:Y:S04]  /*32ef0*/  STL.64 [R1+0x6268], R244 ;  /* 0x006268f401007387 */ /* 0x0003e80000100a00 */
[----:B------:R-:W1:Y:S04]  /*32f00*/  LDL.LU.64 R76, [R1+0x3f00] ;  /* 0x003f0000014c7983 */ /* 0x000e680000300a00 */
[----:B------:R-:W-:Y:S01]  /*32f10*/  STL.64 [R1+0x5a68], R246 ;  /* 0x005a68f601007387 */ /* 0x000fe20000100a00 */
[----:B------:R-:W-:-:S03]  /*32f20*/  IMAD.WIDE R106, R4, 0x4, R80 ;  /* 0x00000004046a7825 */ /* 0x000fc600078e0250 */
[----:B------:R-:W-:Y:S04]  /*32f30*/  STL.64 [R1+0x6270], R246 ;  /* 0x006270f601007387 */ /* 0x000fe80000100a00 */
[----:B------:R-:W4:Y:S04]  /*32f40*/  LDL.LU.64 R80, [R1+0x33a8] ;  /* 0x0033a80001507983 */ /* 0x000f280000300a00 */
[----:B------:R-:W-:Y:S04]  /*32f50*/  STL.64 [R1+0x5a60], R110 ;  /* 0x005a606e01007387 */ /* 0x000fe80000100a00 */
[----:B------:R-:W-:Y:S01]  /*32f60*/  STL.64 [R1+0x6278], R110 ;  /* 0x0062786e01007387 */ /* 0x000fe20000100a00 */
[----:B------:R-:W-:-:S04]  /*32f70*/  IMAD.WIDE R104, R4, 0x4, R82 ;  /* 0x0000000404687825 */ /* 0x000fc800078e0252 */
[C---:B------:R-:W-:Y:S02]  /*32f80*/  IMAD.WIDE R114, R4.reuse, 0x4, R168 ;  /* 0x0000000404727825 */ /* 0x040fe400078e02a8 */
[----:B------:R-:W4:Y:S04]  /*32f90*/  LDL.LU.64 R168, [R1+0x3ed8] ;  /* 0x003ed80001a87983 */ /* 0x000f280000300a00 */
[----:B------:R-:W-:Y:S04]  /*32fa0*/  STL.64 [R1+0x5a58], R108 ;  /* 0x005a586c01007387 */ /* 0x000fe80000100a00 */
[----:B------:R-:W-:Y:S04]  /*32fb0*/  STL.64 [R1+0x6280], R108 ;  /* 0x0062806c01007387 */ /* 0x000fe80000100a00 */
[----:B------:R-:W4:Y:S01]  /*32fc0*/  LDL.LU.64 R82, [R1+0x3370] ;  /* 0x0033700001527983 */ /* 0x000f220000300a00 */
[----:B------:R-:W-:-:S03]  /*32fd0*/  IMAD.WIDE R112, R4, 0x4, R84 ;  /* 0x0000000404707825 */ /* 0x000fc600078e0254 */
[----:B------:R-:W4:Y:S04]  /*32fe0*/  LDL.LU.64 R84, [R1+0x4150] ;  /* 0x0041500001547983 */ /* 0x000f280000300a00 */
[----:B------:R-:W-:Y:S04]  /*32ff0*/  STL.64 [R1+0x5af0], R106 ;  /* 0x005af06a01007387 */ /* 0x000fe80000100a00 */
[----:B------:R-:W-:Y:S04]  /*33000*/  STL.64 [R1+0x6288], R106 ;  /* 0x0062886a01007387 */ /* 0x000fe80000100a00 */
        /* <DEDUP_REMOVED lines=11> */
[----:B------:R-:W3:Y:S01]  /*330c0*/  LDL.LU.64 R88, [R1+0x3ea8] ;  /* 0x003ea80001587983 */ /* 0x000ee20000300a00 */
[----:B----4-:R-:W-:-:S03]  /*330d0*/  IMAD.WIDE R124, R4, 0x4, R90 ;  /* 0x00000004047c7825 */ /* 0x010fc600078e025a */
[----:B------:R-:W4:Y:S04]  /*330e0*/  LDL.LU.64 R90, [R1+0x4190] ;  /* 0x00419000015a7983 */ /* 0x000f280000300a00 */
[----:B------:R-:W-:Y:S04]  /*330f0*/  STL.64 [R1+0x5b40], R122 ;  /* 0x005b407a01007387 */ /* 0x000fe80000100a00 */
[----:B------:R-:W-:Y:S04]  /*33100*/  STL.64 [R1+0x62a8], R122 ;  /* 0x0062a87a01007387 */ /* 0x000fe80000100a00 */
[----:B------:R-:W-:Y:S04]  /*33110*/  STL.64 [R1+0x5b38], R120 ;  /* 0x005b387801007387 */ /* 0x000fe80000100a00 */
[----:B------:R-:W-:Y:S01]  /*33120*/  STL.64 [R1+0x62b0], R120 ;  /* 0x0062b07801007387 */ /* 0x000fe20000100a00 */
[----:B-1----:R-:W-:-:S04]  /*33130*/  IMAD.WIDE R6, R4, 0x4, R76 ;  /* 0x0000000404067825 */ /* 0x002fc800078e024c */
        /* <DEDUP_REMOVED lines=8> */
[----:B------:R-:W-:-:S03]  /*331c0*/  IMAD.WIDE R40, R4, 0x4, R82 ;  /* 0x0000000404287825 */ /* 0x000fc600078e0252 */
[----:B------:R-:W-:Y:S04]  /*331d0*/  STL.64 [R1+0x5b20], R6 ;  /* 0x005b200601007387 */ /* 0x000fe80000100a00 */
[----:B------:R-:W-:Y:S01]  /*331e0*/  STL.64 [R1+0x62c8], R6 ;  /* 0x0062c80601007387 */ /* 0x000fe20000100a00 */
[----:B------:R-:W-:-:S03]  /*331f0*/  IMAD.WIDE R42, R4, 0x4, R84 ;  /* 0x00000004042a7825 */ /* 0x000fc600078e0254 */
[----:B------:R-:W4:Y:S04]  /*33200*/  LDL.LU.64 R82, [R1+0x3e68] ;  /* 0x003e680001527983 */ /* 0x000f280000300a00 */
[----:B------:R-:W4:Y:S04]  /*33210*/  LDL.LU.64 R84, [R1+0x4270] ;  /* 0x0042700001547983 */ /* 0x000f280000300a00 */
[----:B------:R-:W-:Y:S04]  /*33220*/  STL.64 [R1+0x5b18], R36 ;  /* 0x005b182401007387 */ /* 0x000fe80000100a00 */
[----:B------:R-:W-:Y:S04]  /*33230*/  STL.64 [R1+0x62d0], R36 ;  /* 0x0062d02401007387 */ /* 0x000fe80000100a00 */
[----:B------:R-:W4:Y:S04]  /*33240*/  LDL.LU.64 R76, [R1+0x3e30] ;  /* 0x003e3000014c7983 */ /* 0x000f280000300a00 */
[----:B------:R-:W-:Y:S04]  /*33250*/  STL.64 [R1+0x5b10], R38 ;  /* 0x005b102601007387 */ /* 0x000fe80000100a00 */
[----:B------:R-:W-:Y:S01]  /*33260*/  STL.64 [R1+0x62d8], R38 ;  /* 0x0062d82601007387 */ /* 0x000fe20000100a00 */
[----:B--2---:R-:W-:-:S03]  /*33270*/  IMAD.WIDE R178, R4, 0x4, R86 ;  /* 0x0000000404b27825 */ /* 0x004fc600078e0256 */
[----:B------:R-:W2:Y:S04]  /*33280*/  LDL.LU.64 R86, [R1+0x4268] ;  /* 0x0042680001567983 */ /* 0x000ea80000300a00 */
[----:B------:R-:W-:Y:S04]  /*33290*/  STL.64 [R1+0x5b08], R40 ;  /* 0x005b082801007387 */ /* 0x000fe80000100a00 */
[----:B------:R-:W-:Y:S04]  /*332a0*/  STL.64 [R1+0x62e0], R40 ;  /* 0x0062e02801007387 */ /* 0x000fe80000100a00 */
[----:B------:R-:W-:Y:S04]  /*332b0*/  STL.64 [R1+0x3c88], R42 ;  /* 0x003c882a01007387 */ /* 0x000fe80000100a00 */
[----:B------:R-:W-:Y:S01]  /*332c0*/  STL.64 [R1+0x62e8], R42 ;  /* 0x0062e82a01007387 */ /* 0x000fe20000100a00 */
[----:B---3--:R-:W-:-:S03]  /*332d0*/  IMAD.WIDE R180, R4, 0x4, R88 ;  /* 0x0000000404b47825 */ /* 0x008fc600078e0258 */
[----:B------:R-:W3:Y:S01]  /*332e0*/  LDL.LU.64 R88, [R1+0x3e28] ;  /* 0x003e280001587983 */ /* 0x000ee20000300a00 */
[----:B----4-:R-:W-:-:S03]  /*332f0*/  IMAD.WIDE R46, R4, 0x4, R90 ;  /* 0x00000004042e7825 */ /* 0x010fc600078e025a */
[----:B------:R-:W4:Y:S01]  /*33300*/  LDL.LU.64 R90, [R1+0x4260] ;  /* 0x00426000015a7983 */ /* 0x000f220000300a00 */
[----:B------:R-:W-:-:S05]  /*33310*/  IMAD.WIDE R44, R4, 0x4, R78 ;  /* 0x00000004042c7825 */ /* 0x000fca00078e024e */
[----:B------:R-:W-:Y:S04]  /*33320*/  STL.64 [R1+0x3c80], R44 ;  /* 0x003c802c01007387 */ /* 0x000fe80000100a00 */
[----:B------:R-:W-:Y:S01]  /*33330*/  STL.64 [R1+0x62f0], R44 ;  /* 0x0062f02c01007387 */ /* 0x000fe20000100a00 */
[----:B------:R-:W-:-:S03]  /*33340*/  IMAD.WIDE R48, R4, 0x4, R80 ;  /* 0x0000000404307825 */ /* 0x000fc600078e0250 */
[----:B------:R-:W4:Y:S04]  /*33350*/  LDL.LU.64 R80, [R1+0x3df0] ;  /* 0x003df00001507983 */ /* 0x000f280000300a00 */
[----:B------:R-:W-:Y:S04]  /*33360*/  STL.64 [R1+0x3c98], R178 ;  /* 0x003c98b201007387 */ /* 0x000fe80000100a00 */
[----:B------:R-:W-:Y:S01]  /*33370*/  STL.64 [R1+0x62f8], R178 ;  /* 0x0062f8b201007387 */ /* 0x000fe20000100a00 */
[----:B------:R-:W-:-:S03]  /*33380*/  IMAD.WIDE R182, R4, 0x4, R168 ;  /* 0x0000000404b67825 */ /* 0x000fc600078e02a8 */
[----:B------:R-:W4:Y:S04]  /*33390*/  LDL.LU.64 R168, [R1+0x4258] ;  /* 0x0042580001a87983 */ /* 0x000f280000300a00 */
[----:B------:R-:W-:Y:S04]  /*333a0*/  STL.64 [R1+0x3cc0], R46 ;  /* 0x003cc02e01007387 */ /* 0x000fe80000100a00 */
[----:B------:R-:W-:Y:S04]  /*333b0*/  STL.64 [R1+0x6300], R46 ;  /* 0x0063002e01007387 */ /* 0x000fe80000100a00 */
        /* <DEDUP_REMOVED lines=8> */
[----:B------:R-:W4:Y:S01]  /*33440*/  LDL.LU.64 R84, [R1+0x3db0] ;  /* 0x003db00001547983 */ /* 0x000f220000300a00 */
[----:B------:R-:W-:-:S03]  /*33450*/  IMAD.WIDE R100, R4, 0x4, R76 ;  /* 0x0000000404647825 */ /* 0x000fc600078e024c */
[----:B------:R-:W-:Y:S04]  /*33460*/  STL.64 [R1+0x3cd0], R182 ;  /* 0x003cd0b601007387 */ /* 0x000fe80000100a00 */
[----:B------:R-:W-:Y:S01]  /*33470*/  STL.64 [R1+0x6318], R182 ;  /* 0x006318b601007387 */ /* 0x000fe20000100a00 */
[----:B--2---:R-:W-:-:S03]  /*33480*/  IMAD.WIDE R186, R4, 0x4, R86 ;  /* 0x0000000404ba7825 */ /* 0x004fc600078e0256 */
[----:B------:R-:W2:Y:S04]  /*33490*/  LDL.LU.64 R86, [R1+0x4248] ;  /* 0x0042480001567983 */ /* 0x000ea80000300a00 */
[----:B------:R-:W-:Y:S04]  /*334a0*/  STL.64 [R1+0x3d18], R50 ;  /* 0x003d183201007387 */ /* 0x000fe80000100a00 */
[----:B------:R-:W-:Y:S04]  /*334b0*/  STL.64 [R1+0x6320], R50 ;  /* 0x0063203201007387 */ /* 0x000fe80000100a00 */
        /* <DEDUP_REMOVED lines=17> */
[----:B------:R-:W-:Y:S04]  /*335d0*/  STL.64 [R1+0x6348], R188 ;  /* 0x006348bc01007387 */ /* 0x000fe80000100a00 */
[----:B------:R-:W-:Y:S04]  /*335e0*/  STL.64 [R1+0x3d48], R116 ;  /* 0x003d487401007387 */ /* 0x000fe80000100a00 */
[----:B------:R-:W-:Y:S01]  /*335f0*/  STL.64 [R1+0x6350], R116 ;  /* 0x0063507401007387 */ /* 0x000fe20000100a00 */
[----:B------:R-:W-:-:S03]  /*33600*/  IMAD.WIDE R192, R4, 0x4, R82 ;  /* 0x0000000404c07825 */ /* 0x000fc600078e0252 */
[----:B------:R-:W4:Y:S01]  /*33610*/  LDL.LU.64 R82, [R1+0x3d68] ;  /* 0x003d680001527983 */ /* 0x000f220000300a00 */
[----:B------:R-:W-:-:S03]  /*33620*/  IMAD.WIDE R118, R4, 0x4, R78 ;  /* 0x0000000404767825 */ /* 0x000fc600078e024e */
[----:B------:R-:W4:Y:S01]  /*33630*/  LDL.LU.64 R74, [R1+0x4230] ;  /* 0x00423000014a7983 */ /* 0x000f220000300a00 */
[----:B------:R-:W-:-:S03]  /*33640*/  IMAD.WIDE R128, R4, 0x4, R84 ;  /* 0x0000000404807825 */ /* 0x000fc600078e0254 */
[----:B------:R-:W4:Y:S04]  /*33650*/  LDL.LU.64 R76, [R1+0x3d30] ;  /* 0x003d3000014c7983 */ /* 0x000f280000300a00 */
[----:B------:R-:W-:Y:S04]  /*33660*/  STL.64 [R1+0x3d40], R190 ;  /* 0x003d40be01007387 */ /* 0x000fe80000100a00 */
[----:B------:R-:W-:Y:S04]  /*33670*/  STL.64 [R1+0x6358], R190 ;  /* 0x006358be01007387 */ /* 0x000fe80000100a00 */
[----:B------:R-:W4:Y:S04]  /*33680*/  LDL.LU.64 R84, [R1+0x4228] ;  /* 0x0042280001547983 */ /* 0x000f280000300a00 */
[----:B------:R-:W-:Y:S04]  /*33690*/  STL.64 [R1+0x56d0], R118 ;  /* 0x0056d07601007387 */ /* 0x000fe80000100a00 */
[----:B------:R-:W-:Y:S04]  /*336a0*/  STL.64 [R1+0x6360], R118 ;  /* 0x0063607601007387 */ /* 0x000fe80000100a00 */
[----:B------:R-:W-:Y:S04]  /*336b0*/  STL.64 [R1+0x3d38], R192 ;  /* 0x003d38c001007387 */ /* 0x000fe80000100a00 */
[----:B------:R-:W-:Y:S04]  /*336c0*/  STL.64 [R1+0x6368], R192 ;  /* 0x006368c001007387 */ /* 0x000fe80000100a00 */
[----:B------:R-:W-:Y:S04]  /*336d0*/  STL.64 [R1+0x56c8], R128 ;  /* 0x0056c88001007387 */ /* 0x000fe80000100a00 */
[----:B------:R-:W-:Y:S01]  /*336e0*/  STL.64 [R1+0x6370], R128 ;  /* 0x0063708001007387 */ /* 0x000fe20000100a00 */
[----:B--2---:R-:W-:-:S03]  /*336f0*/  IMAD.WIDE R194, R4, 0x4, R86 ;  /* 0x0000000404c27825 */ /* 0x004fc600078e0256 */
[----:B------:R-:W2:Y:S01]  /*33700*/  LDL.LU.64 R86, [R1+0x3d28] ;  /* 0x003d280001567983 */ /* 0x000ea20000300a00 */
[----:B---3--:R-:W-:-:S03]  /*33710*/  IMAD.WIDE R196, R4, 0x4, R88 ;  /* 0x0000000404c47825 */ /* 0x008fc600078e0258 */
[----:B------:R-:W3:Y:S01]  /*33720*/  LDL.LU.64 R88, [R1+0x4220] ;  /* 0x0042200001587983 */ /* 0x000ee20000300a00 */
[----:B----4-:R-:W-:-:S03]  /*33730*/  IMAD.WIDE R130, R4, 0x4, R90 ;  /* 0x0000000404827825 */ /* 0x010fc600078e025a */
        /* <DEDUP_REMOVED lines=15> */
[----:B------:R-:W4:Y:S04]  /*33830*/  LDL.LU.64 R80, [R1+0x4210] ;  /* 0x0042100001507983 */ /* 0x000f280000300a00 */
[----:B------:R-:W4:Y:S04]  /*33840*/  LDL.LU.64 R82, [R1+0x3cb0] ;  /* 0x003cb00001527983 */ /* 0x000f280000300a00 */
[----:B------:R-:W-:Y:S01]  /*33850*/  STL.64 [R1+0x56e0], R198 ;  /* 0x0056e0c601007387 */ /* 0x000fe20000100a00 */
[----:B------:R-:W-:-:S03]  /*33860*/  IMAD.WIDE R136, R4, 0x4, R76 ;  /* 0x0000000404887825 */ /* 0x000fc600078e024c */
        /* <DEDUP_REMOVED lines=11> */
[----:B---3--:R-:W-:-:S04]  /*33920*/  IMAD.WIDE R138, R4, 0x4, R88 ;  /* 0x00000004048a7825 */ /* 0x008fc800078e0258 */
[C---:B----4-:R-:W-:Y:S02]  /*33930*/  IMAD.WIDE R140, R4.reuse, 0x4, R90 ;  /* 0x00000004048c7825 */ /* 0x050fe400078e025a */
[----:B------:R-:W3:Y:S04]  /*33940*/  LDL.LU.64 R90, [R1+0x4200] ;  /* 0x00420000015a7983 */ /* 0x000ee80000300a00 */
[----:B------:R-:W4:Y:S04]  /*33950*/  LDL.LU.64 R88, [R1+0x3c70] ;  /* 0x003c700001587983 */ /* 0x000f280000300a00 */
[----:B------:R-:W-:Y:S04]  /*33960*/  STL.64 [R1+0x5710], R202 ;  /* 0x005710ca01007387 */ /* 0x000fe80000100a00 */
[----:B------:R-:W-:Y:S01]  /*33970*/  STL.64 [R1+0x63b8], R202 ;  /* 0x0063b8ca01007387 */ /* 0x000fe20000100a00 */
[----:B------:R-:W-:-:S03]  /*33980*/  IMAD.WIDE R206, R4, 0x4, R168 ;  /* 0x0000000404ce7825 */ /* 0x000fc600078e02a8 */
[----:B------:R-:W2:Y:S04]  /*33990*/  LDL.LU.64 R168, [R1+0x41f8] ;  /* 0x0041f80001a87983 */ /* 0x000ea80000300a00 */
[----:B------:R-:W-:Y:S04]  /*339a0*/  STL.64 [R1+0x57a0], R138 ;  /* 0x0057a08a01007387 */ /* 0x000fe80000100a00 */
[----:B------:R-:W-:Y:S04]  /*339b0*/  STL.64 [R1+0x63c0], R138 ;  /* 0x0063c08a01007387 */ /* 0x000fe80000100a00 */
[----:B------:R-:W-:Y:S04]  /*339c0*/  STL.64 [R1+0x5708], R204 ;  /* 0x005708cc01007387 */ /* 0x000fe80000100a00 */
[----:B------:R-:W-:Y:S04]  /*339d0*/  STL.64 [R1+0x63c8], R204 ;  /* 0x0063c8cc01007387 */ /* 0x000fe80000100a00 */
[----:B------:R-:W-:Y:S04]  /*339e0*/  STL.64 [R1+0x5798], R140 ;  /* 0x0057988c01007387 */ /* 0x000fe80000100a00 */
[----:B------:R-:W-:Y:S04]  /*339f0*/  STL.64 [R1+0x63d0], R140 ;  /* 0x0063d08c01007387 */ /* 0x000fe80000100a00 */
[----:B------:R-:W2:Y:S01]  /*33a00*/  LDL.LU.64 R70, [R1+0x3c68] ;  /* 0x003c680001467983 */ /* 0x000ea20000300a00 */
[----:B------:R-:W-:-:S03]  /*33a10*/  IMAD.WIDE R142, R4, 0x4, R80 ;  /* 0x00000004048e7825 */ /* 0x000fc600078e0250 */
[----:B------:R-:W2:Y:S01]  /*33a20*/  LDL.LU.64 R80, [R1+0x41f0] ;  /* 0x0041f00001507983 */ /* 0x000ea20000300a00 */
[----:B------:R-:W-:-:S03]  /*33a30*/  IMAD.WIDE R144, R4, 0x4, R82 ;  /* 0x0000000404907825 */ /* 0x000fc600078e0252 */
[----:B------:R-:W2:Y:S01]  /*33a40*/  LDL.LU.64 R82, [R1+0x37e8] ;  /* 0x0037e80001527983 */ /* 0x000ea20000300a00 */
[----:B------:R-:W-:-:S03]  /*33a50*/  IMAD.WIDE R208, R4, 0x4, R78 ;  /* 0x0000000404d07825 */ /* 0x000fc600078e024e */
        /* <DEDUP_REMOVED lines=10> */
[----:B------:R-:W2:Y:S04]  /*33b00*/  LDL.LU.64 R74, [R1+0x37e0] ;  /* 0x0037e000014a7983 */ /* 0x000ea80000300a00 */
[----:B------:R-:W2:Y:S01]  /*33b10*/  LDL.LU.64 R78, [R1+0x41e0] ;  /* 0x0041e000014e7983 */ /* 0x000ea20000300a00 */
[----:B---3--:R-:W-:-:S03]  /*33b20*/  IMAD.WIDE R146, R4, 0x4, R90 ;  /* 0x0000000404927825 */ /* 0x008fc600078e025a */
[----:B------:R-:W3:Y:S01]  /*33b30*/  LDL.LU.64 R90, [R1+0x37a8] ;  /* 0x0037a800015a7983 */ /* 0x000ee20000300a00 */
[----:B----4-:R-:W-:-:S03]  /*33b40*/  IMAD.WIDE R148, R4, 0x4, R88 ;  /* 0x0000000404947825 */ /* 0x010fc600078e0258 */
[----:B------:R-:W4:Y:S04]  /*33b50*/  LDL.LU.64 R88, [R1+0x41d8] ;  /* 0x0041d80001587983 */ /* 0x000f280000300a00 */
[----:B------:R-:W-:Y:S01]  /*33b60*/  STL.64 [R1+0x57f8], R210 ;  /* 0x0057f8d201007387 */ /* 0x000fe20000100a00 */
[----:B--2---:R-:W-:-:S03]  /*33b70*/  IMAD.WIDE R212, R4, 0x4, R86 ;  /* 0x0000000404d47825 */ /* 0x004fc600078e0256 */
[----:B------:R-:W-:Y:S04]  /*33b80*/  STL.64 [R1+0x63f8], R210 ;  /* 0x0063f8d201007387 */ /* 0x000fe80000100a00 */
[----:B------:R-:W2:Y:S04]  /*33b90*/  LDL.LU.64 R72, [R1+0x37a0] ;  /* 0x0037a00001487983 */ /* 0x000ea80000300a00 */
[----:B------:R-:W2:Y:S04]  /*33ba0*/  LDL.LU.64 R76, [R1+0x41d0] ;  /* 0x0041d000014c7983 */ /* 0x000ea80000300a00 */
[----:B------:R-:W2:Y:S01]  /*33bb0*/  LDL.LU.64 R86, [R1+0x3600] ;  /* 0x0036000001567983 */ /* 0x000ea20000300a00 */
[----:B------:R-:W-:-:S03]  /*33bc0*/  IMAD.WIDE R214, R4, 0x4, R168 ;  /* 0x0000000404d67825 */ /* 0x000fc600078e02a8 */
[----:B------:R-:W2:Y:S04]  /*33bd0*/  LDL.LU.64 R168, [R1+0x41c0] ;  /* 0x0041c00001a87983 */ /* 0x000ea80000300a00 */
[----:B------:R-:W-:Y:S04]  /*33be0*/  STL.64 [R1+0x58c0], R146 ;  /* 0x0058c09201007387 */ /* 0x000fe80000100a00 */
[----:B------:R-:W-:Y:S04]  /*33bf0*/  STL.64 [R1+0x6400], R146 ;  /* 0x0064009201007387 */ /* 0x000fe80000100a00 */
[----:B------:R-:W-:Y:S04]  /*33c00*/  STL.64 [R1+0x57f0], R212 ;  /* 0x0057f0d401007387 */ /* 0x000fe80000100a00 */
[----:B------:R-:W-:Y:S04]  /*33c10*/  STL.64 [R1+0x6408], R212 ;  /* 0x006408d401007387 */ /* 0x000fe80000100a00 */
[----:B------:R-:W-:Y:S04]  /*33c20*/  STL.64 [R1+0x58b8], R148 ;  /* 0x0058b89401007387 */ /* 0x000fe80000100a00 */
[----:B------:R1:W-:Y:S01]  /*33c30*/  STL.64 [R1+0x6410], R148 ;  /* 0x0064109401007387 */ /* 0x0003e20000100a00 */
[----:B------:R-:W-:-:S03]  /*33c40*/  IMAD.WIDE R216, R4, 0x4, R70 ;  /* 0x0000000404d87825 */ /* 0x000fc600078e0246 */
[----:B------:R-:W-:Y:S01]  /*33c50*/  STL.64 [R1+0x58b0], R214 ;  /* 0x0058b0d601007387 */ /* 0x000fe20000100a00 */
[----:B------:R-:W-:-:S04]  /*33c60*/  IMAD.WIDE R150, R4, 0x4, R80 ;  /* 0x0000000404967825 */ /* 0x000fc800078e0250 */
[----:B------:R-:W-:-:S04]  /*33c70*/  IMAD.WIDE R152, R4, 0x4, R82 ;  /* 0x0000000404987825 */ /* 0x000fc800078e0252 */
[C---:B------:R-:W-:Y:S02]  /*33c80*/  IMAD.WIDE R218, R4.reuse, 0x4, R84 ;  /* 0x0000000404da7825 */ /* 0x040fe400078e0254 */
[----:B------:R-:W2:Y:S04]  /*33c90*/  LDL.LU.64 R84, [R1+0x35c0] ;  /* 0x0035c00001547983 */ /* 0x000ea80000300a00 */
[----:B------:R-:W2:Y:S04]  /*33ca0*/  LDL.LU.64 R70, [R1+0x41b0] ;  /* 0x0041b00001467983 */ /* 0x000ea80000300a00 */
[----:B------:R-:W2:Y:S04]  /*33cb0*/  LDL.LU.64 R82, [R1+0x33a0] ;  /* 0x0033a00001527983 */ /* 0x000ea80000300a00 */
[----:B------:R-:W2:Y:S04]  /*33cc0*/  LDL.LU.64 R80, [R1+0x41a0] ;  /* 0x0041a00001507983 */ /* 0x000ea80000300a00 */
[----:B------:R-:W-:Y:S04]  /*33cd0*/  STL.64 [R1+0x58f8], R150 ;  /* 0x0058f89601007387 */ /* 0x000fe80000100a00 */
[----:B------:R-:W-:Y:S04]  /*33ce0*/  STL.64 [R1+0x58a8], R216 ;  /* 0x0058a8d801007387 */ /* 0x000fe80000100a00 */
[----:B------:R-:W-:Y:S01]  /*33cf0*/  STL.64 [R1+0x58f0], R152 ;  /* 0x0058f09801007387 */ /* 0x000fe20000100a00 */
[----:B------:R-:W-:-:S04]  /*33d00*/  IMAD.WIDE R220, R4, 0x4, R74 ;  /* 0x0000000404dc7825 */ /* 0x000fc800078e024a */
[C---:B------:R-:W-:Y:S02]  /*33d10*/  IMAD.WIDE R154, R4.reuse, 0x4, R78 ;  /* 0x00000004049a7825 */ /* 0x040fe400078e024e */
[----:B------:R-:W2:Y:S02]  /*33d20*/  LDL.LU.64 R78, [R1+0x3368] ;  /* 0x00336800014e7983 */ /* 0x000ea40000300a00 */
[C---:B---3--:R-:W-:Y:S02]  /*33d30*/  IMAD.WIDE R156, R4.reuse, 0x4, R90 ;  /* 0x00000004049c7825 */ /* 0x048fe400078e025a */
[----:B------:R-:W3:Y:S02]  /*33d40*/  LDL.LU.64 R90, [R1+0x41c8] ;  /* 0x0041c800015a7983 */ /* 0x000ee40000300a00 */
[C---:B----4-:R-:W-:Y:S02]  /*33d50*/  IMAD.WIDE R222, R4.reuse, 0x4, R88 ;  /* 0x0000000404de7825 */ /* 0x050fe400078e0258 */
[----:B------:R-:W-:Y:S04]  /*33d60*/  STL.64 [R1+0x58e8], R218 ;  /* 0x0058e8da01007387 */ /* 0x000fe80000100a00 */
[----:B------:R-:W4:Y:S04]  /*33d70*/  LDL.LU.64 R74, [R1+0x35f8] ;  /* 0x0035f800014a7983 */ /* 0x000f280000300a00 */
[----:B------:R-:W4:Y:S01]  /*33d80*/  LDL.LU.64 R88, [R1+0x41b8] ;  /* 0x0041b80001587983 */ /* 0x000f220000300a00 */
[----:B--2---:R-:W-:-:S03]  /*33d90*/  IMAD.WIDE R224, R4, 0x4, R72 ;  /* 0x0000000404e07825 */ /* 0x004fc600078e0248 */
[----:B------:R-:W-:Y:S01]  /*33da0*/  STL.64 [R1+0x5950], R154 ;  /* 0x0059509a01007387 */ /* 0x000fe20000100a00 */
[----:B------:R-:W-:-:S03]  /*33db0*/  IMAD.WIDE R158, R4, 0x4, R76 ;  /* 0x00000004049e7825 */ /* 0x000fc600078e024c */
[----:B------:R-:W-:Y:S04]  /*33dc0*/  STL.64 [R1+0x5930], R220 ;  /* 0x005930dc01007387 */ /* 0x000fe80000100a00 */
[----:B------:R-:W-:Y:S01]  /*33dd0*/  STL.64 [R1+0x5948], R156 ;  /* 0x0059489c01007387 */ /* 0x000fe20000100a00 */
[----:B------:R-:W-:-:S03]  /*33de0*/  IMAD.WIDE R160, R4, 0x4, R86 ;  /* 0x0000000404a07825 */ /* 0x000fc600078e0256 */
[----:B------:R-:W2:Y:S04]  /*33df0*/  LDL.LU.64 R72, [R1+0x35b8] ;  /* 0x0035b80001487983 */ /* 0x000ea80000300a00 */
[----:B------:R-:W2:Y:S04]  /*33e00*/  LDL.LU.64 R76, [R1+0x41a8] ;  /* 0x0041a800014c7983 */ /* 0x000ea80000300a00 */
[----:B------:R-:W-:Y:S01]  /*33e10*/  STL.64 [R1+0x5940], R222 ;  /* 0x005940de01007387 */ /* 0x000fe20000100a00 */
[----:B------:R-:W-:-:S03]  /*33e20*/  IMAD.WIDE R162, R4, 0x4, R168 ;  /* 0x0000000404a27825 */ /* 0x000fc600078e02a8 */
[----:B------:R-:W2:Y:S04]  /*33e30*/  LDL.LU.64 R168, [R1+0x3398] ;  /* 0x0033980001a87983 */ /* 0x000ea80000300a00 */
[----:B------:R-:W2:Y:S04]  /*33e40*/  LDL.LU.64 R86, [R1+0x4278] ;  /* 0x0042780001567983 */ /* 0x000ea80000300a00 */
[----:B------:R-:W-:Y:S04]  /*33e50*/  STL.64 [R1+0x59a0], R158 ;  /* 0x0059a09e01007387 */ /* 0x000fe80000100a00 */
[----:B------:R-:W-:Y:S04]  /*33e60*/  STL.64 [R1+0x5938], R224 ;  /* 0x005938e001007387 */ /* 0x000fe80000100a00 */
[----:B------:R-:W-:Y:S01]  /*33e70*/  STL.64 [R1+0x5998], R160 ;  /* 0x005998a001007387 */ /* 0x000fe20000100a00 */
[----:B------:R-:W-:-:S03]  /*33e80*/  IMAD.WIDE R164, R4, 0x4, R84 ;  /* 0x0000000404a47825 */ /* 0x000fc600078e0254 */
[----:B------:R-:W2:Y:S01]  /*33e90*/  LDL.LU.64 R84, [R1+0x3ea0] ;  /* 0x003ea00001547983 */ /* 0x000ea20000300a00 */
[----:B------:R-:W-:-:S03]  /*33ea0*/  IMAD.WIDE R166, R4, 0x4, R70 ;  /* 0x0000000404a67825 */ /* 0x000fc600078e0246 */
[----:B------:R-:W-:Y:S01]  /*33eb0*/  STL.64 [R1+0x5990], R162 ;  /* 0x005990a201007387 */ /* 0x000fe20000100a00 */
[----:B------:R-:W-:-:S03]  /*33ec0*/  IMAD.WIDE R172, R4, 0x4, R82 ;  /* 0x0000000404ac7825 */ /* 0x000fc600078e0252 */
[----:B------:R-:W2:Y:S01]  /*33ed0*/  LDL.LU.64 R82, [R1+0x4280] ;  /* 0x0042800001527983 */ /* 0x000ea20000300a00 */
[----:B------:R-:W-:-:S03]  /*33ee0*/  IMAD.WIDE R174, R4, 0x4, R80 ;  /* 0x0000000404ae7825 */ /* 0x000fc600078e0250 */
[----:B------:R-:W2:Y:S04]  /*33ef0*/  LDL.LU.64 R80, [R1+0x3e60] ;  /* 0x003e600001507983 */ /* 0x000ea80000300a00 */
[----:B------:R-:W-:Y:S01]  /*33f00*/  STL.64 [R1+0x5988], R164 ;  /* 0x005988a401007387 */ /* 0x000fe20000100a00 */
[----:B------:R-:W-:-:S03]  /*33f10*/  IMAD.WIDE R176, R4, 0x4, R78 ;  /* 0x0000000404b07825 */ /* 0x000fc600078e024e */
[----:B------:R-:W2:Y:S04]  /*33f20*/  LDL.LU.64 R78, [R1+0x4288] ;  /* 0x00428800014e7983 */ /* 0x000ea80000300a00 */
        /* <DEDUP_REMOVED lines=8> */
[----:B------:R-:W4:Y:S04]  /*33fb0*/  LDL.LU.64 R88, [R1+0x3de0] ;  /* 0x003de00001587983 */ /* 0x000f280000300a00 */
[----:B------:R-:W-:Y:S04]  /*33fc0*/  STL.64 [R1+0x5968], R176 ;  /* 0x005968b001007387 */ /* 0x000fe80000100a00 */
[----:B------:R-:W4:Y:S01]  /*33fd0*/  LDL.LU.64 R70, [R1+0x4298] ;  /* 0x0042980001467983 */ /* 0x000f220000300a00 */
[----:B--2---:R-:W-:-:S03]  /*33fe0*/  IMAD.WIDE R232, R4, 0x4, R72 ;  /* 0x0000000404e87825 */ /* 0x004fc600078e0248 */
[----:B------:R-:W-:Y:S01]  /*33ff0*/  STL.64 [R1+0x5960], R226 ;  /* 0x005960e201007387 */ /* 0x000fe20000100a00 */
[----:B------:R-:W-:-:S03]  /*34000*/  IMAD.WIDE R234, R4, 0x4, R76 ;  /* 0x0000000404ea7825 */ /* 0x000fc600078e024c */
[----:B------:R-:W2:Y:S04]  /*34010*/  LDL.LU.64 R68, [R1+0x3da0] ;  /* 0x003da00001447983 */ /* 0x000ea80000300a00 */
[----:B------:R-:W-:Y:S04]  /*34020*/  STL.64 [R1+0x5958], R228 ;  /* 0x005958e401007387 */ /* 0x000fe80000100a00 */
[----:B------:R-:W2:Y:S04]  /*34030*/  LDL.LU.64 R66, [R1+0x42a0] ;  /* 0x0042a00001427983 */ /* 0x000ea80000300a00 */
[----:B------:R-:W-:Y:S04]  /*34040*/  STL.64 [R1+0x59b0], R230 ;  /* 0x0059b0e601007387 */ /* 0x000fe80000100a00 */
[----:B------:R-:W-:Y:S04]  /*34050*/  STL.64 [R1+0x59a8], R232 ;  /* 0x0059a8e801007387 */ /* 0x000fe80000100a00 */
[----:B------:R-:W2:Y:S04]  /*34060*/  LDL.LU.64 R64, [R1+0x3d60] ;  /* 0x003d600001407983 */ /* 0x000ea80000300a00 */
[----:B------:R-:W2:Y:S04]  /*34070*/  LDL.LU.64 R62, [R1+0x42f8] ;  /* 0x0042f800013e7983 */ /* 0x000ea80000300a00 */
[----:B------:R-:W-:Y:S04]  /*34080*/  STL.64 [R1+0x59e0], R234 ;  /* 0x0059e0ea01007387 */ /* 0x000fe80000100a00 */
[----:B------:R-:W2:Y:S01]  /*34090*/  LDL.LU.64 R60, [R1+0x3d20] ;  /* 0x003d2000013c7983 */ /* 0x000ea20000300a00 */
[----:B------:R-:W-:-:S04]  /*340a0*/  IMAD.WIDE R168, R4, 0x4, R168 ;  /* 0x0000000404a87825 */ /* 0x000fc800078e02a8 */
[C---:B------:R-:W-:Y:S01]  /*340b0*/  IMAD.WIDE R86, R4.reuse, 0x4, R86 ;  /* 0x0000000404567825 */ /* 0x040fe200078e0256 */
[----:B------:R-:W-:Y:S04]  /*340c0*/  STL.64 [R1+0x59d8], R168 ;  /* 0x0059d8a801007387 */ /* 0x000fe80000100a00 */
[----:B------:R-:W2:Y:S04]  /*340d0*/  LDL.LU.64 R58, [R1+0x42f0] ;  /* 0x0042f000013a7983 */ /* 0x000ea80000300a00 */
[----:B------:R-:W-:Y:S04]  /*340e0*/  STL.64 [R1+0x3c68], R86 ;  /* 0x003c685601007387 */ /* 0x000fe80000100a00 */
[----:B------:R-:W2:Y:S01]  /*340f0*/  LDL.LU.64 R56, [R1+0x3ce0] ;  /* 0x003ce00001387983 */ /* 0x000ea20000300a00 */
[----:B------:R-:W-:-:S05]  /*34100*/  IMAD.WIDE R84, R4, 0x4, R84 ;  /* 0x0000000404547825 */ /* 0x000fca00078e0254 */
[----:B------:R-:W-:Y:S01]  /*34110*/  STL.64 [R1+0x3c58], R84 ;  /* 0x003c585401007387 */ /* 0x000fe20000100a00 */
[----:B------:R-:W-:-:S04]  /*34120*/  IMAD.WIDE R82, R4, 0x4, R82 ;  /* 0x0000000404527825 */ /* 0x000fc800078e0252 */
[----:B------:R-:W-:-:S04]  /*34130*/  IMAD.WIDE R80, R4, 0x4, R80 ;  /* 0x0000000404507825 */ /* 0x000fc800078e0250 */
[----:B------:R-:W-:-:S04]  /*34140*/  IMAD.WIDE R78, R4, 0x4, R78 ;  /* 0x00000004044e7825 */ /* 0x000fc800078e024e */
[C---:B---3--:R-:W-:Y:S02]  /*34150*/  IMAD.WIDE R76, R4.reuse, 0x4, R90 ;  /* 0x00000004044c7825 */ /* 0x048fe400078e025a */
[----:B------:R-:W3:Y:S04]  /*34160*/  LDL.LU.64 R90, [R1+0x42e8] ;  /* 0x0042e800015a7983 */ /* 0x000ee80000300a00 */
[----:B------:R-:W-:Y:S04]  /*34170*/  STL.64 [R1+0x3c78], R82 ;  /* 0x003c785201007387 */ /* 0x000fe80000100a00 */
[----:B------:R-:W-:Y:S04]  /*34180*/  STL.64 [R1+0x3c70], R80 ;  /* 0x003c705001007387 */ /* 0x000fe80000100a00 */
[----:B------:R-:W3:Y:S01]  /*34190*/  LDL.LU.64 R52, [R1+0x3ca0] ;  /* 0x003ca00001347983 */ /* 0x000ee20000300a00 */
[----:B----4-:R-:W-:-:S03]  /*341a0*/  IMAD.WIDE R72, R4, 0x4, R88 ;  /* 0x0000000404487825 */ /* 0x010fc600078e0258 */
[----:B------:R-:W4:Y:S04]  /*341b0*/  LDL.LU.64 R88, [R1+0x42e0] ;  /* 0x0042e00001587983 */ /* 0x000f280000300a00 */
[----:B------:R-:W-:Y:S01]  /*341c0*/  STL.64 [R1+0x3cb0], R78 ;  /* 0x003cb04e01007387 */ /* 0x000fe20000100a00 */
[----:B------:R-:W-:-:S03]  /*341d0*/  IMAD.WIDE R74, R4, 0x4, R74 ;  /* 0x00000004044a7825 */ /* 0x000fc600078e024a */
[----:B------:R-:W4:Y:S04]  /*341e0*/  LDL.LU.64 R32, [R1+0x3c60] ;  /* 0x003c600001207983 */ /* 0x000f280000300a00 */
[----:B------:R-:W-:Y:S04]  /*341f0*/  STL.64 [R1+0x3ca8], R76 ;  /* 0x003ca84c01007387 */ /* 0x000fe80000100a00 */
[----:B------:R-:W4:Y:S04]  /*34200*/  LDL.LU.64 R30, [R1+0x42d8] ;  /* 0x0042d800011e7983 */ /* 0x000f280000300a00 */
[----:B------:R-:W-:Y:S04]  /*34210*/  STL.64 [R1+0x3ce8], R74 ;  /* 0x003ce84a01007387 */ /* 0x000fe80000100a00 */
[----:B------:R-:W4:Y:S04]  /*34220*/  LDL.LU.64 R28, [R1+0x37d8] ;  /* 0x0037d800011c7983 */ /* 0x000f280000300a00 */
[----:B------:R-:W4:Y:S01]  /*34230*/  LDL.LU.64 R26, [R1+0x42d0] ;  /* 0x0042d000011a7983 */ /* 0x000f220000300a00 */
[----:B------:R-:W-:-:S04]  /*34240*/  IMAD.WIDE R70, R4, 0x4, R70 ;  /* 0x0000000404467825 */ /* 0x000fc800078e0246 */
[C---:B--2---:R-:W-:Y:S01]  /*34250*/  IMAD.WIDE R68, R4.reuse, 0x4, R68 ;  /* 0x0000000404447825 */ /* 0x044fe200078e0244 */
[----:B------:R-:W-:Y:S03]  /*34260*/  STL.64 [R1+0x3cd8], R72 ;  /* 0x003cd84801007387 */ /* 0x000fe60000100a00 */
[C---:B------:R-:W-:Y:S01]  /*34270*/  IMAD.WIDE R66, R4.reuse, 0x4, R66 ;  /* 0x0000000404427825 */ /* 0x040fe200078e0242 */
[----:B------:R-:W-:Y:S03]  /*34280*/  STL.64 [R1+0x3cf8], R70 ;  /* 0x003cf84601007387 */ /* 0x000fe60000100a00 */
[C---:B------:R-:W-:Y:S01]  /*34290*/  IMAD.WIDE R64, R4.reuse, 0x4, R64 ;  /* 0x0000000404407825 */ /* 0x040fe200078e0240 */
[----:B------:R-:W2:Y:S03]  /*342a0*/  LDL.LU.64 R24, [R1+0x3798] ;  /* 0x0037980001187983 */ /* 0x000ea60000300a00 */
[C---:B------:R-:W-:Y:S01]  /*342b0*/  IMAD.WIDE R62, R4.reuse, 0x4, R62 ;  /* 0x00000004043e7825 */ /* 0x040fe200078e023e */
[----:B------:R-:W-:Y:S04]  /*342c0*/  STL.64 [R1+0x3cf0], R68 ;  /* 0x003cf04401007387 */ /* 0x000fe80000100a00 */
[----:B------:R-:W2:Y:S01]  /*342d0*/  LDL.LU.64 R22, [R1+0x42c8] ;  /* 0x0042c80001167983 */ /* 0x000ea20000300a00 */
[----:B------:R-:W-:-:S03]  /*342e0*/  IMAD.WIDE R60, R4, 0x4, R60 ;  /* 0x00000004043c7825 */ /* 0x000fc600078e023c */
[----:B------:R-:W-:Y:S04]  /*342f0*/  STL.64 [R1+0x56a0], R66 ;  /* 0x0056a04201007387 */ /* 0x000fe80000100a00 */
[----:B------:R-:W2:Y:S04]  /*34300*/  LDL.LU.64 R20, [R1+0x35f0] ;  /* 0x0035f00001147983 */ /* 0x000ea80000300a00 */
[----:B------:R-:W-:Y:S01]  /*34310*/  STL.64 [R1+0x5698], R64 ;  /* 0x0056984001007387 */ /* 0x000fe20000100a00 */
[----:B------:R-:W-:-:S03]  /*34320*/  IMAD.WIDE R58, R4, 0x4, R58 ;  /* 0x00000004043a7825 */ /* 0x000fc600078e023a */
[----:B------:R-:W2:Y:S04]  /*34330*/  LDL.LU.64 R18, [R1+0x42c0] ;  /* 0x0042c00001127983 */ /* 0x000ea80000300a00 */
[----:B------:R-:W-:Y:S01]  /*34340*/  STL.64 [R1+0x56b0], R62 ;  /* 0x0056b03e01007387 */ /* 0x000fe20000100a00 */
[----:B------:R-:W-:-:S03]  /*34350*/  IMAD.WIDE R56, R4, 0x4, R56 ;  /* 0x0000000404387825 */ /* 0x000fc600078e0238 */
[----:B------:R-:W2:Y:S01]  /*34360*/  LDL.LU.64 R16, [R1+0x35b0] ;  /* 0x0035b00001107983 */ /* 0x000ea20000300a00 */
[----:B---3--:R-:W-:-:S03]  /*34370*/  IMAD.WIDE R54, R4, 0x4, R90 ;  /* 0x0000000404367825 */ /* 0x008fc600078e025a */
[----:B------:R-:W3:Y:S04]  /*34380*/  LDL.LU.64 R90, [R1+0x42a8] ;  /* 0x0042a800015a7983 */ /* 0x000ee80000300a00 */
[----:B------:R-:W-:Y:S04]  /*34390*/  STL.64 [R1+0x56a8], R60 ;  /* 0x0056a83c01007387 */ /* 0x000fe80000100a00 */
[----:B------:R-:W-:Y:S01]  /*343a0*/  STL.64 [R1+0x5700], R58 ;  /* 0x0057003a01007387 */ /* 0x000fe20000100a00 */
[----:B------:R-:W-:-:S04]  /*343b0*/  IMAD.WIDE R52, R4, 0x4, R52 ;  /* 0x0000000404347825 */ /* 0x000fc800078e0234 */
[C---:B----4-:R-:W-:Y:S02]  /*343c0*/  IMAD.WIDE R34, R4.reuse, 0x4, R88 ;  /* 0x0000000404227825 */ /* 0x050fe400078e0258 */
[----:B------:R-:W4:Y:S04]  /*343d0*/  LDL.LU.64 R88, [R1+0x3358] ;  /* 0x0033580001587983 */ /* 0x000f280000300a00 */
[----:B------:R-:W-:Y:S01]  /*343e0*/  STL.64 [R1+0x56f8], R56 ;  /* 0x0056f83801007387 */ /* 0x000fe20000100a00 */
[----:B------:R-:W-:-:S03]  /*343f0*/  IMAD.WIDE R32, R4, 0x4, R32 ;  /* 0x0000000404207825 */ /* 0x000fc600078e0220 */
[----:B------:R-:W-:Y:S04]  /*34400*/  STL.64 [R1+0x5730], R54 ;  /* 0x0057303601007387 */ /* 0x000fe80000100a00 */
[----:B------:R-:W4:Y:S04]  /*34410*/  LDL.LU.64 R14, [R1+0x42b8] ;  /* 0x0042b800010e7983 */ /* 0x000f280000300a00 */
[----:B------:R-:W-:Y:S04]  /*34420*/  STL.64 [R1+0x5728], R52 ;  /* 0x0057283401007387 */ /* 0x000fe80000100a00 */
[----:B------:R-:W-:Y:S04]  /*34430*/  STL.64 [R1+0x5780], R34 ;  /* 0x0057802201007387 */ /* 0x000fe80000100a00 */
[----:B------:R-:W4:Y:S01]  /*34440*/  LDL.LU.64 R12, [R1+0x3390] ;  /* 0x00339000010c7983 */ /* 0x000f220000300a00 */
[----:B------:R-:W-:-:S03]  /*34450*/  IMAD.WIDE R30, R4, 0x4, R30 ;  /* 0x00000004041e7825 */ /* 0x000fc600078e021e */
[----:B------:R-:W4:Y:S04]  /*34460*/  LDL.LU.64 R10, [R1+0x42b0] ;  /* 0x0042b000010a7983 */ /* 0x000f280000300a00 */
[----:B------:R-:W4:Y:S01]  /*34470*/  LDL.LU.64 R8, [R1+0x3360] ;  /* 0x0033600001087983 */ /* 0x000f220000300a00 */
[----:B------:R-:W-:-:S03]  /*34480*/  IMAD.WIDE R28, R4, 0x4, R28 ;  /* 0x00000004041c7825 */ /* 0x000fc600078e021c */
[----:B------:R-:W-:Y:S01]  /*34490*/  STL.64 [R1+0x5778], R32 ;  /* 0x0057782001007387 */ /* 0x000fe20000100a00 */
[----:B------:R-:W-:-:S03]  /*344a0*/  IMAD.WIDE R26, R4, 0x4, R26 ;  /* 0x00000004041a7825 */ /* 0x000fc600078e021a */
[----:B------:R-:W1:Y:S04]  /*344b0*/  LDL.LU.64 R94, [R1+0x2c88] ;  /* 0x002c8800015e7983 */ /* 0x000e680000300a00 */
[----:B------:R-:W-:Y:S04]  /*344c0*/  STL.64 [R1+0x57d0], R30 ;  /* 0x0057d01e01007387 */ /* 0x000fe80000100a00 */
[----:B------:R-:W4:Y:S04]  /*344d0*/  LDL.LU.64 R242, [R1+0x2c80] ;  /* 0x002c800001f27983 */ /* 0x000f280000300a00 */
[----:B------:R-:W-:Y:S04]  /*344e0*/  STL.64 [R1+0x57c8], R28 ;  /* 0x0057c81c01007387 */ /* 0x000fe80000100a00 */
[----:B------:R-:W-:Y:S04]  /*344f0*/  STL.64 [R1+0x57e8], R26 ;  /* 0x0057e81a01007387 */ /* 0x000fe80000100a00 */
[----:B------:R-:W4:Y:S01]  /*34500*/  LDL.LU.64 R92, [R1+0x2288] ;  /* 0x00228800015c7983 */ /* 0x000f220000300a00 */
[----:B--2---:R-:W-:-:S04]  /*34510*/  IMAD.WIDE R24, R4, 0x4, R24 ;  /* 0x0000000404187825 */ /* 0x004fc800078e0218 */
[C---:B------:R-:W-:Y:S01]  /*34520*/  IMAD.WIDE R22, R4.reuse, 0x4, R22 ;  /* 0x0000000404167825 */ /* 0x040fe200078e0216 */
[----:B------:R-:W-:Y:S03]  /*34530*/  STL.64 [R1+0x57e0], R24 ;  /* 0x0057e01801007387 */ /* 0x000fe60000100a00 */
[C---:B------:R-:W-:Y:S01]  /*34540*/  IMAD.WIDE R20, R4.reuse, 0x4, R20 ;  /* 0x0000000404147825 */ /* 0x040fe200078e0214 */
[----:B------:R-:W-:Y:S03]  /*34550*/  STL.64 [R1+0x5830], R22 ;  /* 0x0058301601007387 */ /* 0x000fe60000100a00 */
[C---:B------:R-:W-:Y:S01]  /*34560*/  IMAD.WIDE R18, R4.reuse, 0x4, R18 ;  /* 0x0000000404127825 */ /* 0x040fe200078e0212 */
[----:B------:R-:W2:Y:S04]  /*34570*/  LDL.LU.64 R244, [R1+0x2280] ;  /* 0x0022800001f47983 */ /* 0x000ea80000300a00 */
[----:B------:R-:W2:Y:S04]  /*34580*/  LDL.LU.64 R238, [R1+0x21b8] ;  /* 0x0021b80001ee7983 */ /* 0x000ea80000300a00 */
[----:B------:R-:W-:Y:S01]  /*34590*/  STL.64 [R1+0x5828], R20 ;  /* 0x0058281401007387 */ /* 0x000fe20000100a00 */
[----:B------:R-:W-:-:S03]  /*345a0*/  IMAD.WIDE R16, R4, 0x4, R16 ;  /* 0x0000000404107825 */ /* 0x000fc600078e0210 */
[----:B------:R-:W2:Y:S04]  /*345b0*/  LDL.LU.64 R250, [R1+0x21b0] ;  /* 0x0021b00001fa7983 */ /* 0x000ea80000300a00 */
[----:B------:R-:W2:Y:S04]  /*345c0*/  LDL.LU.64 R96, [R1+0x1b18] ;  /* 0x001b180001607983 */ /* 0x000ea80000300a00 */
[----:B------:R-:W-:Y:S01]  /*345d0*/  STL.64 [R1+0x5840], R18 ;  /* 0x0058401201007387 */ /* 0x000fe20000100a00 */
[----:B---3--:R-:W-:-:S05]  /*345e0*/  IMAD.WIDE R90, R4, 0x4, R90 ;  /* 0x00000004045a7825 */ /* 0x008fca00078e025a */
[----:B------:R-:W-:Y:S04]  /*345f0*/  STL.64 [R1+0x5870], R90 ;  /* 0x0058705a01007387 */ /* 0x000fe80000100a00 */
[----:B------:R-:W3:Y:S04]  /*34600*/  LDL.LU.64 R236, [R1+0x1b10] ;  /* 0x001b100001ec7983 */ /* 0x000ee80000300a00 */
[----:B------:R-:W3:Y:S01]  /*34610*/  LDL.LU.64 R248, [R1+0x2ab8] ;  /* 0x002ab80001f87983 */ /* 0x000ee20000300a00 */
[----:B----4-:R-:W-:-:S03]  /*34620*/  IMAD.WIDE R88, R4, 0x4, R88 ;  /* 0x0000000404587825 */ /* 0x010fc600078e0258 */
[----:B------:R-:W-:Y:S04]  /*34630*/  STL.64 [R1+0x5838], R16 ;  /* 0x0058381001007387 */ /* 0x000fe80000100a00 */
[----:B------:R-:W-:Y:S04]  /*34640*/  STL.64 [R1+0x5868], R88 ;  /* 0x0058685801007387 */ /* 0x000fe80000100a00 */
[----:B------:R-:W4:Y:S01]  /*34650*/  LDL.LU.64 R98, [R1+0x2ab0] ;  /* 0x002ab00001627983 */ /* 0x000f220000300a00 */
[----:B------:R-:W-:-:S05]  /*34660*/  IMAD.WIDE R14, R4, 0x4, R14 ;  /* 0x00000004040e7825 */ /* 0x000fca00078e020e */
[----:B------:R-:W-:Y:S01]  /*34670*/  STL.64 [R1+0x5860], R14 ;  /* 0x0058600e01007387 */ /* 0x000fe20000100a00 */
[----:B------:R-:W-:-:S04]  /*34680*/  IMAD.WIDE R12, R4, 0x4, R12 ;  /* 0x00000004040c7825 */ /* 0x000fc800078e020c */
[----:B------:R-:W-:-:S04]  /*34690*/  IMAD.WIDE R10, R4, 0x4, R10 ;  /* 0x00000004040a7825 */ /* 0x000fc800078e020a */
[C---:B-1----:R-:W-:Y:S02]  /*346a0*/  IMAD.WIDE R148, R2.reuse, 0x4, R94 ;  /* 0x0000000402947825 */ /* 0x042fe400078e025e */
[----:B------:R-:W4:Y:S04]  /*346b0*/  LDL.LU.64 R94, [R1+0x2a88] ;  /* 0x002a8800015e7983 */ /* 0x000f280000300a00 */
[----:B------:R-:W-:Y:S04]  /*346c0*/  STL.64 [R1+0x5858], R12 ;  /* 0x0058580c01007387 */ /* 0x000fe80000100a00 */
[----:B------:R-:W4:Y:S01]  /*346d0*/  LDL.LU.64 R110, [R1+0x2a80] ;  /* 0x002a8000016e7983 */ /* 0x000f220000300a00 */
[----:B------:R-:W-:-:S03]  /*346e0*/  IMAD.WIDE R212, R2, 0x4, R242 ;  /* 0x0000000402d47825 */ /* 0x000fc600078e02f2 */
[----:B------:R-:W4:Y:S04]  /*346f0*/  LDL.LU.64 R240, [R1+0x29f8] ;  /* 0x0029f80001f07983 */ /* 0x000f280000300a00 */
[----:B------:R-:W-:Y:S04]  /*34700*/  STL.64 [R1+0x5850], R10 ;  /* 0x0058500a01007387 */ /* 0x000fe80000100a00 */
[----:B------:R1:W-:Y:S01]  /*34710*/  STL.64 [R1+0x33c0], R148 ;  /* 0x0033c09401007387 */ /* 0x0003e20000100a00 */
[----:B------:R-:W-:-:S03]  /*34720*/  IMAD.WIDE R132, R2, 0x4, R92 ;  /* 0x0000000402847825 */ /* 0x000fc600078e025c */
[----:B------:R-:W4:Y:S04]  /*34730*/  LDL.LU.64 R242, [R1+0x29f0] ;  /* 0x0029f00001f27983 */ /* 0x000f280000300a00 */
[----:B------:R-:W4:Y:S01]  /*34740*/  LDL.LU.64 R92, [R1+0x29e8] ;  /* 0x0029e800015c7983 */ /* 0x000f220000300a00 */
[----:B------:R-:W-:-:S03]  /*34750*/  IMAD.WIDE R8, R4, 0x4, R8 ;  /* 0x0000000404087825 */ /* 0x000fc600078e0208 */
[----:B------:R1:W-:Y:S01]  /*34760*/  LDGSTS.E [R170+0x39800], [R148.64], !P0 ;  /* 0x3980000094aa7fae */ /* 0x0003e2000c121844 */
[----:B--2---:R-:W-:-:S03]  /*34770*/  IMAD.WIDE R196, R2, 0x4, R244 ;  /* 0x0000000402c47825 */ /* 0x004fc600078e02f4 */
[----:B------:R-:W-:Y:S01]  /*34780*/  STL.64 [R1+0x5848], R8 ;  /* 0x0058480801007387 */ /* 0x000fe20000100a00 */
[----:B------:R-:W-:-:S03]  /*34790*/  IMAD.WIDE R48, R2, 0x4, R238 ;  /* 0x0000000402307825 */ /* 0x000fc600078e02ee */
[----:B------:R2:W-:Y:S04]  /*347a0*/  STL.64 [R1+0x33b8], R212 ;  /* 0x0033b8d401007387 */ /* 0x0005e80000100a00 */
[----:B------:R-:W2:Y:S01]  /*347b0*/  LDL.LU.64 R246, [R1+0x29e0] ;  /* 0x0029e00001f67983 */ /* 0x000ea20000300a00 */
[----:B------:R-:W-:-:S03]  /*347c0*/  IMAD.WIDE R180, R2, 0x4, R250 ;  /* 0x0000000402b47825 */ /* 0x000fc600078e02fa */
[----:B------:R-:W2:Y:S01]  /*347d0*/  LDL.LU.64 R238, [R1+0x29d8] ;  /* 0x0029d80001ee7983 */ /* 0x000ea20000300a00 */
[----:B------:R-:W-:-:S03]  /*347e0*/  IMAD.WIDE R124, R2, 0x4, R96 ;  /* 0x00000004027c7825 */ /* 0x000fc600078e0260 */
[----:B------:R-:W-:Y:S04]  /*347f0*/  STL.64 [R1+0x35c8], R132 ;  /* 0x0035c88401007387 */ /* 0x000fe80000100a00 */
[----:B------:R-:W2:Y:S04]  /*34800*/  LDL.LU.64 R250, [R1+0x29d0] ;  /* 0x0029d00001fa7983 */ /* 0x000ea80000300a00 */
[----:B------:R-:W-:Y:S04]  /*34810*/  STL.64 [R1+0x35c0], R196 ;  /* 0x0035c0c401007387 */ /* 0x000fe80000100a00 */
[----:B------:R1:W-:Y:S01]  /*34820*/  LDGSTS.E [R170+0x39880], [R212.64], !P0 ;  /* 0x39880000d4aa7fae */ /* 0x0003e2000c121844 */
[----:B---3--:R-:W-:-:S03]  /*34830*/  IMAD.WIDE R96, R2, 0x4, R236 ;  /* 0x0000000402607825 */ /* 0x008fc600078e02ec */
[----:B------:R-:W3:Y:S01]  /*34840*/  LDL.LU.64 R236, [R1+0x29c8] ;  /* 0x0029c80001ec7983 */ /* 0x000ee20000300a00 */
[----:B------:R-:W-:-:S03]  /*34850*/  IMAD.WIDE R146, R2, 0x4, R248 ;  /* 0x0000000402927825 */ /* 0x000fc600078e02f8 */
[----:B------:R-:W-:Y:S04]  /*34860*/  STL.64 [R1+0x3620], R48 ;  /* 0x0036203001007387 */ /* 0x000fe80000100a00 */
[----:B------:R-:W3:Y:S04]  /*34870*/  LDL.LU.64 R248, [R1+0x29c0] ;  /* 0x0029c00001f87983 */ /* 0x000ee80000300a00 */
[----:B------:R-:W-:Y:S01]  /*34880*/  STL.64 [R1+0x3618], R180 ;  /* 0x003618b401007387 */ /* 0x000fe20000100a00 */
[----:B----4-:R-:W-:-:S03]  /*34890*/  IMAD.WIDE R210, R2, 0x4, R98 ;  /* 0x0000000402d27825 */ /* 0x010fc600078e0262 */
[----:B------:R-:W4:Y:S04]  /*348a0*/  LDL.LU.64 R98, [R1+0x2298] ;  /* 0x0022980001627983 */ /* 0x000f280000300a00 */
[----:B------:R-:W-:Y:S04]  /*348b0*/  STL.64 [R1+0x3808], R124 ;  /* 0x0038087c01007387 */ /* 0x000fe80000100a00 */
[----:B------:R1:W-:Y:S04]  /*348c0*/  STL.64 [R1+0x33b0], R146 ;  /* 0x0033b09201007387 */ /* 0x0003e80000100a00 */
[----:B------:R1:W-:Y:S04]  /*348d0*/  LDGSTS.E [R170+0x39900], [R146.64], !P0 ;  /* 0x3990000092aa7fae */ /* 0x0003e8000c121844 */
[----:B------:R1:W-:Y:S01]  /*348e0*/  LDGSTS.E [R170+0x39980], [R210.64], !P0 ;  /* 0x39980000d2aa7fae */ /* 0x0003e2000c121844 */
[----:B------:R-:W-:-:S03]  /*348f0*/  IMAD.WIDE R144, R2, 0x4, R94 ;  /* 0x0000000402907825 */ /* 0x000fc600078e025e */
[----:B------:R-:W4:Y:S04]  /*34900*/  LDL.LU.64 R94, [R1+0x2290] ;  /* 0x00229000015e7983 */ /* 0x000f280000300a00 */
[----:B------:R-:W4:Y:S04]  /*34910*/  LDL.LU.64 R244, [R1+0x2278] ;  /* 0x0022780001f47983 */ /* 0x000f280000300a00 */
[----:B------:R-:W-:Y:S01]  /*34920*/  STL.64 [R1+0x3800], R96 ;  /* 0x0038006001007387 */ /* 0x000fe20000100a00 */
[----:B------:R-:W-:-:S03]  /*34930*/  IMAD.WIDE R142, R2, 0x4, R240 ;  /* 0x00000004028e7825 */ /* 0x000fc600078e02f0 */
[----:B------:R1:W-:Y:S04]  /*34940*/  STL.64 [R1+0x33a8], R210 ;  /* 0x0033a8d201007387 */ /* 0x0003e80000100a00 */
[----:B------:R-:W4:Y:S04]  /*34950*/  LDL.LU.64 R240, [R1+0x2270] ;  /* 0x0022700001f07983 */ /* 0x000f280000300a00 */
[----:B------:R1:W-:Y:S01]  /*34960*/  STL.64 [R1+0x33a0], R144 ;  /* 0x0033a09001007387 */ /* 0x0003e20000100a00 */
[----:B------:R-:W-:-:S03]  /*34970*/  IMAD.WIDE R206, R2, 0x4, R242 ;  /* 0x0000000402ce7825 */ /* 0x000fc600078e02f2 */
[----:B------:R-:W4:Y:S01]  /*34980*/  LDL.LU.64 R242, [R1+0x2268] ;  /* 0x0022680001f27983 */ /* 0x000f220000300a00 */
[----:B------:R-:W-:-:S03]  /*34990*/  IMAD.WIDE R140, R2, 0x4, R92 ;  /* 0x00000004028c7825 */ /* 0x000fc600078e025c */
[----:B------:R-:W4:Y:S01]  /*349a0*/  LDL.LU.64 R92, [R1+0x2260] ;  /* 0x00226000015c7983 */ /* 0x000f220000300a00 */
[----:B------:R-:W-:-:S03]  /*349b0*/  IMAD.WIDE R208, R2, 0x4, R110 ;  /* 0x0000000402d07825 */ /* 0x000fc600078e026e */
[----:B------:R1:W-:Y:S04]  /*349c0*/  LDGSTS.E [R170+0x39a00], [R144.64], !P0 ;  /* 0x39a0000090aa7fae */ /* 0x0003e8000c121844 */
[----:B------:R1:W-:Y:S04]  /*349d0*/  STL.64 [R1+0x3398], R208 ;  /* 0x003398d001007387 */ /* 0x0003e80000100a00 */
[----:B------:R1:W-:Y:S01]  /*349e0*/  STL.64 [R1+0x3390], R142 ;  /* 0x0033908e01007387 */ /* 0x0003e20000100a00 */
[----:B--2---:R-:W-:-:S03]  /*349f0*/  IMAD.WIDE R204, R2, 0x4, R246 ;  /* 0x0000000402cc7825 */ /* 0x004fc600078e02f6 */
[----:B------:R2:W-:Y:S01]  /*34a00*/  LDGSTS.E [R170+0x39a80], [R208.64], !P0 ;  /* 0x39a80000d0aa7fae */ /* 0x0005e2000c121844 */
[----:B------:R-:W-:-:S03]  /*34a10*/  IMAD.WIDE R138, R2, 0x4, R238 ;  /* 0x00000004028a7825 */ /* 0x000fc600078e02ee */
[----:B------:R-:W2:Y:S04]  /*34a20*/  LDL.LU.64 R238, [R1+0x2208] ;  /* 0x0022080001ee7983 */ /* 0x000ea80000300a00 */
[----:B------:R1:W-:Y:S01]  /*34a30*/  STL.64 [R1+0x3388], R206 ;  /* 0x003388ce01007387 */ /* 0x0003e20000100a00 */
[----:B------:R-:W-:-:S03]  /*34a40*/  IMAD.WIDE R202, R2, 0x4, R250 ;  /* 0x0000000402ca7825 */ /* 0x000fc600078e02fa */
[----:B------:R-:W2:Y:S04]  /*34a50*/  LDL.LU.64 R250, [R1+0x2200] ;  /* 0x0022000001fa7983 */ /* 0x000ea80000300a00 */
[----:B------:R1:W-:Y:S04]  /*34a60*/  STL.64 [R1+0x3380], R140 ;  /* 0x0033808c01007387 */ /* 0x0003e80000100a00 */
[----:B------:R1:W-:Y:S04]  /*34a70*/  LDGSTS.E [R170+0x39b00], [R142.64], !P0 ;  /* 0x39b000008eaa7fae */ /* 0x0003e8000c121844 */
[----:B------:R1:W-:Y:S04]  /*34a80*/  LDGSTS.E [R170+0x39b80], [R206.64], !P0 ;  /* 0x39b80000ceaa7fae */ /* 0x0003e8000c121844 */
[----:B------:R1:W-:Y:S04]  /*34a90*/  LDGSTS.E [R170+0x39c00], [R140.64], !P0 ;  /* 0x39c000008caa7fae */ /* 0x0003e8000c121844 */
[----:B------:R1:W-:Y:S04]  /*34aa0*/  LDGSTS.E [R170+0x39c80], [R204.64], !P0 ;  /* 0x39c80000ccaa7fae */ /* 0x0003e8000c121844 */
[----:B------:R1:W-:Y:S04]  /*34ab0*/  LDGSTS.E [R170+0x39d00], [R138.64], !P0 ;  /* 0x39d000008aaa7fae */ /* 0x0003e8000c121844 */
[----:B------:R1:W-:Y:S01]  /*34ac0*/  LDGSTS.E [R170+0x39d80], [R202.64], !P0 ;  /* 0x39d80000caaa7fae */ /* 0x0003e2000c121844 */
[----:B---3--:R-:W-:-:S03]  /*34ad0*/  IMAD.WIDE R136, R2, 0x4, R236 ;  /* 0x0000000402887825 */ /* 0x008fc600078e02ec */
[----:B------:R-:W3:Y:S04]  /*34ae0*/  LDL.LU.64 R236, [R1+0x21f8] ;  /* 0x0021f80001ec7983 */ /* 0x000ee80000300a00 */
[----:B------:R1:W-:Y:S01]  /*34af0*/  STL.64 [R1+0x3378], R204 ;  /* 0x003378cc01007387 */ /* 0x0003e20000100a00 */
[----:B------:R-:W-:-:S03]  /*34b00*/  IMAD.WIDE R200, R2, 0x4, R248 ;  /* 0x0000000402c87825 */ /* 0x000fc600078e02f8 */
[----:B------:R-:W3:Y:S04]  /*34b10*/  LDL.LU.64 R248, [R1+0x21f0] ;  /* 0x0021f00001f87983 */ /* 0x000ee80000300a00 */
[----:B------:R1:W-:Y:S01]  /*34b20*/  STL.64 [R1+0x3370], R138 ;  /* 0x0033708a01007387 */ /* 0x0003e20000100a00 */
[----:B----4-:R-:W-:-:S03]  /*34b30*/  IMAD.WIDE R134, R2, 0x4, R98 ;  /* 0x0000000402867825 */ /* 0x010fc600078e0262 */
[----:B------:R-:W4:Y:S04]  /*34b40*/  LDL.LU.64 R110, [R1+0x21e8] ;  /* 0x0021e800016e7983 */ /* 0x000f280000300a00 */
[----:B------:R-:W4:Y:S04]  /*34b50*/  LDL.LU.64 R98, [R1+0x21e0] ;  /* 0x0021e00001627983 */ /* 0x000f280000300a00 */
[----:B------:R1:W-:Y:S04]  /*34b60*/  STL.64 [R1+0x3368], R202 ;  /* 0x003368ca01007387 */ /* 0x0003e80000100a00 */
[----:B------:R1:W-:Y:S04]  /*34b70*/  LDGSTS.E [R170+0x39e00], [R136.64], !P0 ;  /* 0x39e0000088aa7fae */ /* 0x0003e8000c121844 */
[----:B------:R1:W-:Y:S04]  /*34b80*/  LDGSTS.E [R170+0x39e80], [R200.64], !P0 ;  /* 0x39e80000c8aa7fae */ /* 0x0003e8000c121844 */
[----:B------:R1:W-:Y:S01]  /*34b90*/  LDGSTS.E [R170+0x39f00], [R134.64], !P0 ;  /* 0x39f0000086aa7fae */ /* 0x0003e2000c121844 */
[----:B------:R-:W-:-:S03]  /*34ba0*/  IMAD.WIDE R198, R2, 0x4, R94 ;  /* 0x0000000402c67825 */ /* 0x000fc600078e025e */
[----:B------:R-:W4:Y:S04]  /*34bb0*/  LDL.LU.64 R94, [R1+0x21d8] ;  /* 0x0021d800015e7983 */ /* 0x000f280000300a00 */
[----:B------:R1:W-:Y:S04]  /*34bc0*/  STL.64 [R1+0x3360], R136 ;  /* 0x0033608801007387 */ /* 0x0003e80000100a00 */
[----:B------:R-:W4:Y:S04]  /*34bd0*/  LDL.LU.64 R246, [R1+0x21d0] ;  /* 0x0021d00001f67983 */ /* 0x000f280000300a00 */
[----:B------:R1:W-:Y:S01]  /*34be0*/  STL.64 [R1+0x3358], R200 ;  /* 0x003358c801007387 */ /* 0x0003e20000100a00 */
[----:B------:R-:W-:-:S03]  /*34bf0*/  IMAD.WIDE R194, R2, 0x4, R240 ;  /* 0x0000000402c27825 */ /* 0x000fc600078e02f0 */
[----:B------:R-:W4:Y:S01]  /*34c00*/  LDL.LU.64 R240, [R1+0x21c8] ;  /* 0x0021c80001f07983 */ /* 0x000f220000300a00 */
[----:B------:R-:W-:-:S03]  /*34c10*/  IMAD.WIDE R130, R2, 0x4, R244 ;  /* 0x0000000402827825 */ /* 0x000fc600078e02f4 */
[----:B------:R1:W-:Y:S01]  /*34c20*/  STL.64 [R1+0x21b8], R134 ;  /* 0x0021b88601007387 */ /* 0x0003e20000100a00 */
[----:B------:R-:W-:-:S03]  /*34c30*/  IMAD.WIDE R128, R2, 0x4, R242 ;  /* 0x0000000402807825 */ /* 0x000fc600078e02f2 */
[----:B------:R-:W4:Y:S01]  /*34c40*/  LDL.LU.64 R242, [R1+0x21c0] ;  /* 0x0021c00001f27983 */ /* 0x000f220000300a00 */
[----:B------:R-:W-:-:S03]  /*34c50*/  IMAD.WIDE R192, R2, 0x4, R92 ;  /* 0x0000000402c07825 */ /* 0x000fc600078e025c */
[----:B------:R1:W-:Y:S04]  /*34c60*/  STL.64 [R1+0x21b0], R198 ;  /* 0x0021b0c601007387 */ /* 0x0003e80000100a00 */
[----:B------:R-:W4:Y:S04]  /*34c70*/  LDL.LU.64 R244, [R1+0x21a8] ;  /* 0x0021a80001f47983 */ /* 0x000f280000300a00 */
[----:B------:R-:W4:Y:S04]  /*34c80*/  LDL.LU.64 R92, [R1+0x21a0] ;  /* 0x0021a000015c7983 */ /* 0x000f280000300a00 */
[----:B------:R1:W-:Y:S04]  /*34c90*/  STL.64 [R1+0x35b8], R130 ;  /* 0x0035b88201007387 */ /* 0x0003e80000100a00 */
[----:B------:R1:W-:Y:S01]  /*34ca0*/  LDGSTS.E [R170+0x39f80], [R198.64], !P0 ;  /* 0x39f80000c6aa7fae */ /* 0x0003e2000c121844 */
[----:B--2---:R-:W-:-:S03]  /*34cb0*/  IMAD.WIDE R118, R2, 0x4, R238 ;  /* 0x0000000402767825 */ /* 0x004fc600078e02ee */
        /* <DEDUP_REMOVED lines=20> */
[----:B------:R4:W-:Y:S01]  /*34e00*/  STL.64 [R1+0x2200], R190 ;  /* 0x002200be01007387 */ /* 0x0009e20000100a00 */
[----:B------:R-:W-:-:S03]  /*34e10*/  IMAD.WIDE R186, R2, 0x4, R98 ;  /* 0x0000000402ba7825 */ /* 0x000fc600078e0262 */
[----:B------:R-:W4:Y:S04]  /*34e20*/  LDL.LU.64 R98, [R1+0x1b90] ;  /* 0x001b900001627983 */ /* 0x000f280000300a00 */
[----:B------:R1:W-:Y:S04]  /*34e30*/  STL.64 [R1+0x21f8], R116 ;  /* 0x0021f87401007387 */ /* 0x0003e80000100a00 */
[----:B------:R1:W-:Y:S04]  /*34e40*/  LDGSTS.E [R170+0x3bc00], [R116.64], !P6 ;  /* 0x3bc0000074aa7fae */ /* 0x0003e8000f121844 */
[----:B------:R1:W-:Y:S04]  /*34e50*/  LDGSTS.E [R170+0x3bc80], [R188.64], !P6 ;  /* 0x3bc80000bcaa7fae */ /* 0x0003e8000f121844 */
[----:B------:R1:W-:Y:S04]  /*34e60*/  LDGSTS.E [R170+0x3bd00], [R102.64], !P6 ;  /* 0x3bd0000066aa7fae */ /* 0x0003e8000f121844 */
[----:B------:R1:W-:Y:S01]  /*34e70*/  LDGSTS.E [R170+0x3bd80], [R186.64], !P6 ;  /* 0x3bd80000baaa7fae */ /* 0x0003e2000f121844 */
[----:B------:R-:W-:-:S03]  /*34e80*/  IMAD.WIDE R100, R2, 0x4, R94 ;  /* 0x0000000402647825 */ /* 0x000fc600078e025e */
[----:B------:R-:W4:Y:S04]  /*34e90*/  LDL.LU.64 R94, [R1+0x1b78] ;  /* 0x001b7800015e7983 */ /* 0x000f280000300a00 */
[----:B------:R1:W-:Y:S01]  /*34ea0*/  STL.64 [R1+0x21f0], R188 ;  /* 0x0021f0bc01007387 */ /* 0x0003e20000100a00 */
[----:B------:R-:W-:-:S03]  /*34eb0*/  IMAD.WIDE R184, R2, 0x4, R246 ;  /* 0x0000000402b87825 */ /* 0x000fc600078e02f6 */
[----:B------:R1:W-:Y:S04]  /*34ec0*/  STL.64 [R1+0x21e8], R102 ;  /* 0x0021e86601007387 */ /* 0x0003e80000100a00 */
[----:B------:R1:W-:Y:S01]  /*34ed0*/  LDGSTS.E [R170+0x3be00], [R100.64], !P6 ;  /* 0x3be0000064aa7fae */ /* 0x0003e2000f121844 */
[----:B------:R-:W-:-:S03]  /*34ee0*/  IMAD.WIDE R50, R2, 0x4, R240 ;  /* 0x0000000402327825 */ /* 0x000fc600078e02f0 */
[----:B------:R-:W4:Y:S04]  /*34ef0*/  LDL.LU.64 R240, [R1+0x1b70] ;  /* 0x001b700001f07983 */ /* 0x000f280000300a00 */
[----:B------:R1:W-:Y:S01]  /*34f00*/  STL.64 [R1+0x21e0], R186 ;  /* 0x0021e0ba01007387 */ /* 0x0003e20000100a00 */
[----:B------:R-:W-:-:S03]  /*34f10*/  IMAD.WIDE R182, R2, 0x4, R242 ;  /* 0x0000000402b67825 */ /* 0x000fc600078e02f2 */
[----:B------:R-:W4:Y:S04]  /*34f20*/  LDL.LU.64 R242, [R1+0x1b68] ;  /* 0x001b680001f27983 */ /* 0x000f280000300a00 */
[----:B------:R1:W-:Y:S04]  /*34f30*/  STL.64 [R1+0x21d8], R100 ;  /* 0x0021d86401007387 */ /* 0x0003e80000100a00 */
[----:B------:R1:W-:Y:S01]  /*34f40*/  STL.64 [R1+0x21d0], R184 ;  /* 0x0021d0b801007387 */ /* 0x0003e20000100a00 */
[----:B------:R-:W-:-:S03]  /*34f50*/  IMAD.WIDE R178, R2, 0x4, R92 ;  /* 0x0000000402b27825 */ /* 0x000fc600078e025c */
[----:B------:R-:W4:Y:S01]  /*34f60*/  LDL.LU.64 R92, [R1+0x1b60] ;  /* 0x001b6000015c7983 */ /* 0x000f220000300a00 */
[----:B------:R-:W-:-:S03]  /*34f70*/  IMAD.WIDE R46, R2, 0x4, R244 ;  /* 0x00000004022e7825 */ /* 0x000fc600078e02f4 */
[----:B------:R1:W-:Y:S04]  /*34f80*/  STL.64 [R1+0x21c8], R50 ;  /* 0x0021c83201007387 */ /* 0x0003e80000100a00 */
[----:B------:R1:W-:Y:S01]  /*34f90*/  LDGSTS.E [R170+0x3be80], [R184.64], !P6 ;  /* 0x3be80000b8aa7fae */ /* 0x0003e2000f121844 */
[----:B--2---:R-:W-:-:S03]  /*34fa0*/  IMAD.WIDE R44, R2, 0x4, R238 ;  /* 0x00000004022c7825 */ /* 0x004fc600078e02ee */
[----:B------:R-:W2:Y:S04]  /*34fb0*/  LDL.LU.64 R238, [R1+0x1b48] ;  /* 0x001b480001ee7983 */ /* 0x000ea80000300a00 */
[----:B------:R1:W-:Y:S04]  /*34fc0*/  STL.64 [R1+0x21c0], R182 ;  /* 0x0021c0b601007387 */ /* 0x0003e80000100a00 */
[----:B------:R1:W-:Y:S01]  /*34fd0*/  STL.64 [R1+0x3610], R46 ;  /* 0x0036102e01007387 */ /* 0x0003e20000100a00 */
[----:B------:R-:W-:-:S03]  /*34fe0*/  IMAD.WIDE R42, R2, 0x4, R250 ;  /* 0x00000004022a7825 */ /* 0x000fc600078e02fa */
        /* <DEDUP_REMOVED lines=11> */
[----:B------:R-:W3:Y:S04]  /*350a0*/  LDL.LU.64 R126, [R1+0x1b28] ;  /* 0x001b2800017e7983 */ /* 0x000ee80000300a00 */
[----:B------:R1:W-:Y:S04]  /*350b0*/  STL.64 [R1+0x3608], R178 ;  /* 0x003608b201007387 */ /* 0x0003e80000100a00 */
[----:B------:R-:W3:Y:S04]  /*350c0*/  LDL.LU.64 R122, [R1+0x1af8] ;  /* 0x001af800017a7983 */ /* 0x000ee80000300a00 */
[----:B------:R-:W3:Y:S04]  /*350d0*/  LDL.LU.64 R120, [R1+0x1af0] ;  /* 0x001af00001787983 */ /* 0x000ee80000300a00 */
[----:B------:R1:W-:Y:S01]  /*350e0*/  STL.64 [R1+0x3600], R44 ;  /* 0x0036002c01007387 */ /* 0x0003e20000100a00 */
[----:B------:R-:W-:-:S03]  /*350f0*/  IMAD.WIDE R250, R2, 0x4, R248 ;  /* 0x0000000402fa7825 */ /* 0x000fc600078e02f8 */
[----:B------:R-:W3:Y:S04]  /*35100*/  LDL.LU.64 R114, [R1+0x1ad8] ;  /* 0x001ad80001727983 */ /* 0x000ee80000300a00 */
[----:B------:R-:W3:Y:S04]  /*35110*/  LDL.LU.64 R112, [R1+0x1ad0] ;  /* 0x001ad00001707983 */ /* 0x000ee80000300a00 */
[----:B------:R1:W-:Y:S01]  /*35120*/  STL.64 [R1+0x35f8], R42 ;  /* 0x0035f82a01007387 */ /* 0x0003e20000100a00 */
[----:B----4-:R-:W-:-:S03]  /*35130*/  IMAD.WIDE R248, R2, 0x4, R98 ;  /* 0x0000000402f87825 */ /* 0x010fc600078e0262 */
[----:B------:R-:W4:Y:S04]  /*35140*/  LDL.LU.64 R110, [R1+0x1ab8] ;  /* 0x001ab800016e7983 */ /* 0x000f280000300a00 */
[----:B------:R1:W-:Y:S04]  /*35150*/  LDGSTS.E [R170+0x3db00], [R40.64], !P2 ;  /* 0x3db0000028aa7fae */ /* 0x0003e8000d121844 */
[----:B------:R1:W-:Y:S01]  /*35160*/  LDGSTS.E [R170+0x3db80], [R250.64], !P2 ;  /* 0x3db80000faaa7fae */ /* 0x0003e2000d121844 */
[----:B------:R-:W-:-:S03]  /*35170*/  IMAD.WIDE R246, R2, 0x4, R94 ;  /* 0x0000000402f67825 */ /* 0x000fc600078e025e */
[----:B------:R1:W-:Y:S04]  /*35180*/  LDGSTS.E [R170+0x3dc00], [R248.64], !P2 ;  /* 0x3dc00000f8aa7fae */ /* 0x0003e8000d121844 */
[----:B------:R-:W4:Y:S04]  /*35190*/  LDL.LU.64 R94, [R1+0x1ab0] ;  /* 0x001ab000015e7983 */ /* 0x000f280000300a00 */
[----:B------:R1:W-:Y:S04]  /*351a0*/  STL.64 [R1+0x35f0], R40 ;  /* 0x0035f02801007387 */ /* 0x0003e80000100a00 */
[----:B------:R-:W4:Y:S04]  /*351b0*/  LDL.LU.64 R108, [R1+0x1a98] ;  /* 0x001a9800016c7983 */ /* 0x000f280000300a00 */
[----:B------:R-:W4:Y:S01]  /*351c0*/  LDL.LU.64 R106, [R1+0x1a90] ;  /* 0x001a9000016a7983 */ /* 0x000f220000300a00 */
[----:B------:R-:W-:-:S03]  /*351d0*/  IMAD.WIDE R244, R2, 0x4, R240 ;  /* 0x0000000402f47825 */ /* 0x000fc600078e02f0 */
[----:B------:R-:W-:Y:S04]  /*351e0*/  STL.64 [R1+0x35e8], R250 ;  /* 0x0035e8fa01007387 */ /* 0x000fe80000100a00 */
[----:B------:R-:W4:Y:S04]  /*351f0*/  LDL.LU.64 R104, [R1+0x1a68] ;  /* 0x001a680001687983 */ /* 0x000f280000300a00 */
[----:B------:R-:W4:Y:S04]  /*35200*/  LDL.LU.64 R98, [R1+0x1a60] ;  /* 0x001a600001627983 */ /* 0x000f280000300a00 */
[----:B------:R-:W-:Y:S01]  /*35210*/  STL.64 [R1+0x35e0], R248 ;  /* 0x0035e0f801007387 */ /* 0x000fe20000100a00 */
[----:B------:R-:W-:-:S03]  /*35220*/  IMAD.WIDE R240, R2, 0x4, R92 ;  /* 0x0000000402f07825 */ /* 0x000fc600078e025c */
[----:B------:R1:W-:Y:S04]  /*35230*/  LDGSTS.E [R170+0x3dc80], [R246.64], !P2 ;  /* 0x3dc80000f6aa7fae */ /* 0x0003e8000d121844 */
[----:B------:R-:W4:Y:S04]  /*35240*/  LDL.LU.64 R92, [R1+0x1a48] ;  /* 0x001a4800015c7983 */ /* 0x000f280000300a00 */
[----:B------:R-:W4:Y:S04]  /*35250*/  LDL.LU.64 R38, [R1+0x1a40] ;  /* 0x001a400001267983 */ /* 0x000f280000300a00 */
[----:B------:R1:W-:Y:S04]  /*35260*/  STL.64 [R1+0x35d8], R246 ;  /* 0x0035d8f601007387 */ /* 0x0003e80000100a00 */
[----:B------:R-:W4:Y:S04]  /*35270*/  LDL.LU.64 R36, [R1+0x1a28] ;  /* 0x001a280001247983 */ /* 0x000f280000300a00 */
[----:B------:R-:W4:Y:S01]  /*35280*/  LDL.LU.64 R6, [R1+0x1a20] ;  /* 0x001a200001067983 */ /* 0x000f220000300a00 */
[----:B------:R-:W-:-:S04]  /*35290*/  IMAD.WIDE R242, R2, 0x4, R242 ;  /* 0x0000000402f27825 */ /* 0x000fc800078e02f2 */
[C---:B--2---:R-:W-:Y:S01]  /*352a0*/  IMAD.WIDE R238, R2.reuse, 0x4, R238 ;  /* 0x0000000402ee7825 */ /* 0x044fe200078e02ee */
[----:B------:R-:W-:Y:S04]  /*352b0*/  STL.64 [R1+0x35d0], R244 ;  /* 0x0035d0f401007387 */ /* 0x000fe80000100a00 */
[----:B------:R-:W-:Y:S04]  /*352c0*/  STL.64 [R1+0x21a8], R242 ;  /* 0x0021a8f201007387 */ /* 0x000fe80000100a00 */
[----:B------:R2:W-:Y:S04]  /*352d0*/  STL.64 [R1+0x21a0], R240 ;  /* 0x0021a0f001007387 */ /* 0x0005e80000100a00 */
[----:B------:R-:W-:Y:S04]  /*352e0*/  STL.64 [R1+0x2198], R238 ;  /* 0x002198ee01007387 */ /* 0x000fe80000100a00 */
[----:B------:R1:W-:Y:S04]  /*352f0*/  LDGSTS.E [R170+0x3dd00], [R244.64], !P2 ;  /* 0x3dd00000f4aa7fae */ /* 0x0003e8000d121844 */
[----:B------:R1:W-:Y:S04]  /*35300*/  LDGSTS.E [R170+0x3dd80], [R242.64], !P2 ;  /* 0x3dd80000f2aa7fae */ /* 0x0003e8000d121844 */
[----:B------:R2:W-:Y:S04]  /*35310*/  LDGSTS.E [R170+0x3de00], [R240.64], !P2 ;  /* 0x3de00000f0aa7fae */ /* 0x0005e8000d121844 */
[----:B------:R1:W-:Y:S01]  /*35320*/  LDGSTS.E [R170+0x3de80], [R238.64], !P2 ;  /* 0x3de80000eeaa7fae */ /* 0x0003e2000d121844 */
[----:B---3--:R-:W-:-:S04]  /*35330*/  IMAD.WIDE R236, R2, 0x4, R236 ;  /* 0x0000000402ec7825 */ /* 0x008fc800078e02ec */
        /* <DEDUP_REMOVED lines=10> */
[C---:B----4-:R-:W-:Y:S01]  /*353e0*/  IMAD.WIDE R110, R2.reuse, 0x4, R110 ;  /* 0x00000004026e7825 */ /* 0x050fe200078e026e */
        /* <DEDUP_REMOVED lines=9> */
[----:B------:R-:W-:Y:S01]  /*35480*/  STL.64 [R1+0x37c8], R108 ;  /* 0x0037c86c01007387 */ /* 0x000fe20000100a00 */
[----:B------:R-:W-:-:S03]  /*35490*/  IMAD.WIDE R104, R2, 0x4, R104 ;  /* 0x0000000402687825 */ /* 0x000fc600078e0268 */
[----:B------:R-:W-:Y:S01]  /*354a0*/  STL.64 [R1+0x37c0], R106 ;  /* 0x0037c06a01007387 */ /* 0x000fe20000100a00 */
[----:B------:R-:W-:-:S03]  /*354b0*/  IMAD.WIDE R98, R2, 0x4, R98 ;  /* 0x0000000402627825 */ /* 0x000fc600078e0262 */
[----:B------:R-:W-:Y:S04]  /*354c0*/  STL.64 [R1+0x37b8], R104 ;  /* 0x0037b86801007387 */ /* 0x000fe80000100a00 */
[----:B------:R-:W-:Y:S04]  /*354d0*/  STL.64 [R1+0x37b0], R98 ;  /* 0x0037b06201007387 */ /* 0x000fe80000100a00 */
[----:B------:R1:W-:Y:S01]  /*354e0*/  LDGSTS.E [R170+0x3f880], [R96.64], !P3 ;  /* 0x3f88000060aa7fae */ /* 0x0003e2000d921844 */
[----:B------:R-:W-:-:S03]  /*354f0*/  IMAD.WIDE R92, R2, 0x4, R92 ;  /* 0x00000004025c7825 */ /* 0x000fc600078e025c */
[----:B------:R2:W-:Y:S01]  /*35500*/  LDGSTS.E [R170+0x3f900], [R122.64], !P3 ;  /* 0x3f9000007aaa7fae */ /* 0x0005e2000d921844 */
[----:B------:R-:W-:-:S03]  /*35510*/  IMAD.WIDE R38, R2, 0x4, R38 ;  /* 0x0000000402267825 */ /* 0x000fc600078e0226 */
[----:B------:R-:W-:Y:S04]  /*35520*/  STL.64 [R1+0x37a8], R92 ;  /* 0x0037a85c01007387 */ /* 0x000fe80000100a00 */
[----:B-1----:R-:W4:Y:S01]  /*35530*/  LDL.LU.64 R148, [R1+0x6410] ;  /* 0x0064100001947983 */ /* 0x002f220000300a00 */
[----:B------:R-:W-:-:S03]  /*35540*/  IMAD.WIDE R36, R2, 0x4, R36 ;  /* 0x0000000402247825 */ /* 0x000fc600078e0224 */
[----:B------:R-:W-:Y:S01]  /*35550*/  STL.64 [R1+0x37a0], R38 ;  /* 0x0037a02601007387 */ /* 0x000fe20000100a00 */
[----:B------:R-:W-:-:S03]  /*35560*/  IMAD.WIDE R6, R2, 0x4, R6 ;  /* 0x0000000402067825 */ /* 0x000fc600078e0206 */
[----:B------:R-:W4:Y:S04]  /*35570*/  LDL.LU.64 R212, [R1+0x6408] ;  /* 0x0064080001d47983 */ /* 0x000f280000300a00 */
[----:B------:R-:W-:Y:S04]  /*35580*/  STL.64 [R1+0x3798], R36 ;  /* 0x0037982401007387 */ /* 0x000fe80000100a00 */
[----:B------:R-:W4:Y:S04]  /*35590*/  LDL.LU.64 R146, [R1+0x6400] ;  /* 0x0064000001927983 */ /* 0x000f280000300a00 */
[----:B------:R1:W-:Y:S04]  /*355a0*/  STL.64 [R1+0x3790], R6 ;  /* 0x0037900601007387 */ /* 0x0003e80000100a00 */
        /* <DEDUP_REMOVED lines=37> */
[----:B------:R-:W4:Y:S04]  /*35800*/  LDL.64 R246, [R1+0x58a0] ;  /* 0x0058a00001f67983 */ /* 0x000f280000100a00 */
[----:B------:R1:W-:Y:S04]  /*35810*/  LDGSTS.E [R170+0x3fa00], [R114.64], !P3 ;  /* 0x3fa0000072aa7fae */ /* 0x0003e8000d921844 */
[----:B------:R-:W4:Y:S04]  /*35820*/  LDL.64 R96, [R1+0x5898] ;  /* 0x0058980001607983 */ /* 0x000f280000100a00 */
[----:B------:R1:W-:Y:S04]  /*35830*/  LDGSTS.E [R170+0x3fa80], [R112.64], !P3 ;  /* 0x3fa8000070aa7fae */ /* 0x0003e8000d921844 */
[----:B--2---:R-:W2:Y:S04]  /*35840*/  LDL.64 R240, [R1+0x5908] ;  /* 0x0059080001f07983 */ /* 0x004ea80000100a00 */
[----:B------:R1:W-:Y:S04]  /*35850*/  LDGSTS.E [R170+0x3fb00], [R110.64], !P3 ;  /* 0x3fb000006eaa7fae */ /* 0x0003e8000d921844 */
[----:B------:R-:W2:Y:S04]  /*35860*/  LDL.64 R242, [R1+0x5900] ;  /* 0x0059000001f27983 */ /* 0x000ea80000100a00 */
[----:B------:R1:W-:Y:S04]  /*35870*/  LDGSTS.E [R170+0x3fb80], [R94.64], !P3 ;  /* 0x3fb800005eaa7fae */ /* 0x0003e8000d921844 */
[----:B------:R3:W-:Y:S04]  /*35880*/  LDGSTS.E [R170+0x3fc00], [R108.64], !P3 ;  /* 0x3fc000006caa7fae */ /* 0x0007e8000d921844 */
[----:B------:R3:W-:Y:S04]  /*35890*/  LDGSTS.E [R170+0x3fc80], [R106.64], !P3 ;  /* 0x3fc800006aaa7fae */ /* 0x0007e8000d921844 */
[----:B-1----:R-:W2:Y:S04]  /*358a0*/  LDL.64 R94, [R1+0x59f0] ;  /* 0x0059f000015e7983 */ /* 0x002ea80000100a00 */
[----:B------:R1:W-:Y:S04]  /*358b0*/  LDGSTS.E [R170+0x3fd00], [R104.64], !P3 ;  /* 0x3fd0000068aa7fae */ /* 0x0003e8000d921844 */
[----:B------:R1:W-:Y:S04]  /*358c0*/  LDGSTS.E [R170+0x3fd80], [R98.64], !P3 ;  /* 0x3fd8000062aa7fae */ /* 0x0003e8000d921844 */
[----:B------:R1:W-:Y:S04]  /*358d0*/  LDGSTS.E [R170+0x3fe00], [R92.64], !P3 ;  /* 0x3fe000005caa7fae */ /* 0x0003e8000d921844 */
[----:B------:R1:W-:Y:S01]  /*358e0*/  LDGSTS.E [R170+0x3fe80], [R38.64], !P3 ;  /* 0x3fe8000026aa7fae */ /* 0x0003e2000d921844 */
[----:B------:R-:W-:-:S03]  /*358f0*/  ISETP.NE.U32.AND P4, PT, R3, RZ, PT ;  /* 0x000000ff0300720c */ /* 0x000fc60003f85070 */
[----:B---3--:R-:W3:Y:S04]  /*35900*/  LDL.64 R236, [R1+0x59e8] ;  /* 0x0059e80001ec7983 */ /* 0x008ee80000100a00 */
[----:B------:R1:W-:Y:S04]  /*35910*/  LDGSTS.E [R170+0x3ff00], [R36.64], !P3 ;  /* 0x3ff0000024aa7fae */ /* 0x0003e8000d921844 */
[----:B------:R-:W3:Y:S04]  /*35920*/  LDL.64 R238, [R1+0x5a30] ;  /* 0x005a300001ee7983 */ /* 0x000ee80000100a00 */
[----:B------:R1:W-:Y:S04]  /*35930*/  LDGSTS.E [R170+0x3ff80], [R6.64], !P3 ;  /* 0x3ff8000006aa7fae */ /* 0x0003e8000d921844 */
[----:B------:R-:W3:Y:S04]  /*35940*/  LDL.64 R124, [R1+0x5ae0] ;  /* 0x005ae000017c7983 */ /* 0x000ee80000100a00 */
[----:B----4-:R-:W3:Y:S04]  /*35950*/  LDL.64 R126, [R1+0x5ad8] ;  /* 0x005ad800017e7983 */ /* 0x010ee80000100a00 */
[----:B-1----:R-:W3:Y:S04]  /*35960*/  LDL.64 R6, [R1+0x5a28] ;  /* 0x005a280001067983 */ /* 0x002ee80000100a00 */
[----:B------:R-:W3:Y:S04]  /*35970*/  LDL.64 R120, [R1+0x5c00] ;  /* 0x005c000001787983 */ /* 0x000ee80000100a00 */
[----:B------:R-:W3:Y:S04]  /*35980*/  LDL.64 R244, [R1+0x5bf8] ;  /* 0x005bf80001f47983 */ /* 0x000ee80000100a00 */
[----:B------:R-:W3:Y:S04]  /*35990*/  LDL.64 R250, [R1+0x5c90] ;  /* 0x005c900001fa7983 */ /* 0x000ee80000100a00 */
[----:B------:R-:W3:Y:S04]  /*359a0*/  LDL.64 R248, [R1+0x5c88] ;  /* 0x005c880001f87983 */ /* 0x000ee80000100a00 */
[----:B------:R-:W3:Y:S04]  /*359b0*/  LDL.64 R92, [R1+0x5d20] ;  /* 0x005d2000015c7983 */ /* 0x000ee80000100a00 */
[----:B------:R-:W3:Y:S04]  /*359c0*/  LDL.64 R98, [R1+0x5d18] ;  /* 0x005d180001627983 */ /* 0x000ee80000100a00 */
[----:B------:R-:W0:Y:S04]  /*359d0*/  LDGDEPBAR ;  /* 0x00000000000079af */ /* 0x000e280000000000 */
[----:B------:R-:W3:Y:S04]  /*359e0*/  LDL.64 R122, [R1+0x5d10] ;  /* 0x005d1000017a7983 */ /* 0x000ee80000100a00 */
[----:B------:R-:W3:Y:S04]  /*359f0*/  LDL.64 R112, [R1+0x5d08] ;  /* 0x005d080001707983 */ /* 0x000ee80000100a00 */
[----:B------:R-:W3:Y:S04]  /*35a00*/  LDL.64 R114, [R1+0x5d00] ;  /* 0x005d000001727983 */ /* 0x000ee80000100a00 */
[----:B------:R-:W3:Y:S04]  /*35a10*/  LDL.64 R104, [R1+0x5cf8] ;  /* 0x005cf80001687983 */ /* 0x000ee80000100a00 */
[----:B------:R-:W3:Y:S04]  /*35a20*/  LDL.64 R106, [R1+0x5cf0] ;  /* 0x005cf000016a7983 */ /* 0x000ee80000100a00 */
[----:B------:R-:W3:Y:S04]  /*35a30*/  LDL.64 R108, [R1+0x5ce8] ;  /* 0x005ce800016c7983 */ /* 0x000ee80000100a00 */
[----:B------:R-:W3:Y:S04]  /*35a40*/  LDL.64 R110, [R1+0x5cd8] ;  /* 0x005cd800016e7983 */ /* 0x000ee80000100a00 */
[----:B------:R-:W1:Y:S04]  /*35a50*/  S2R R5, SR_TID.X ;  /* 0x0000000000057919 */ /* 0x000e680000002100 */
[----:B------:R-:W3:Y:S04]  /*35a60*/  LDL.64 R36, [R1+0x5818] ;  /* 0x0058180001247983 */ /* 0x000ee80000100a00 */
[----:B------:R-:W3:Y:S04]  /*35a70*/  LDL.64 R38, [R1+0x3e88] ;  /* 0x003e880001267983 */ /* 0x000ee80000100a00 */
[----:B------:R1:W-:Y:S04]  /*35a80*/  LDGSTS.E [R171+0x48000], [R246.64], P5 ;  /* 0x48000000f6ab7fae */ /* 0x0003e8000a921844 */
[----:B------:R2:W-:Y:S04]  /*35a90*/  LDGSTS.E [R171+0x48080], [R96.64], P4 ;  /* 0x4808000060ab7fae */ /* 0x0005e8000a121844 */
[----:B-1----:R-:W4:Y:S04]  /*35aa0*/  LDL.64 R246, [R1+0x5cd0] ;  /* 0x005cd00001f67983 */ /* 0x002f280000100a00 */
[----:B--2---:R1:W-:Y:S04]  /*35ab0*/  LDGSTS.E [R171+0x48800], [R240.64], P5 ;  /* 0x48800000f0ab7fae */ /* 0x0043e8000a921844 */
[----:B------:R-:W2:Y:S04]  /*35ac0*/  LDL.64 R96, [R1+0x5cc8] ;  /* 0x005cc80001607983 */ /* 0x000ea80000100a00 */
[----:B------:R1:W-:Y:S04]  /*35ad0*/  LDGSTS.E [R171+0x48880], [R242.64], P4 ;  /* 0x48880000f2ab7fae */ /* 0x0003e8000a121844 */
[----:B-1----:R-:W2:Y:S04]  /*35ae0*/  LDL.64 R240, [R1+0x5cc0] ;  /* 0x005cc00001f07983 */ /* 0x002ea80000100a00 */
[----:B------:R-:W2:Y:S04]  /*35af0*/  LDL.64 R242, [R1+0x5cb8] ;  /* 0x005cb80001f27983 */ /* 0x000ea80000100a00 */
[----:B------:R1:W-:Y:S04]  /*35b00*/  LDGSTS.E [R171+0x49000], [R94.64], P5 ;  /* 0x490000005eab7fae */ /* 0x0003e8000a921844 */
[----:B-1----:R-:W2:Y:S04]  /*35b10*/  LDL.64 R94, [R1+0x5ce0] ;  /* 0x005ce000015e7983 */ /* 0x002ea80000100a00 */
[----:B---3--:R1:W-:Y:S04]  /*35b20*/  LDGSTS.E [R171+0x49080], [R236.64], P4 ;  /* 0x49080000ecab7fae */ /* 0x0083e8000a121844 */
[----:B------:R3:W-:Y:S04]  /*35b30*/  LDGSTS.E [R171+0x49800], [R238.64], P5 ;  /* 0x49800000eeab7fae */ /* 0x0007e8000a921844 */
[----:B-1----:R-:W4:Y:S04]  /*35b40*/  LDL.64 R236, [R1+0x5cb0] ;  /* 0x005cb00001ec7983 */ /* 0x002f280000100a00 */
[----:B---3--:R-:W2:Y:S04]  /*35b50*/  LDL.64 R238, [R1+0x5ca8] ;  /* 0x005ca80001ee7983 */ /* 0x008ea80000100a00 */
        /* <DEDUP_REMOVED lines=14> */
[----:B------:R1:W-:Y:S04]  /*35c40*/  LDGSTS.E [R171+0x4c880], [R104.64], P4 ;  /* 0x4c88000068ab7fae */ /* 0x0003e8000a121844 */
[----:B------:R-:W2:Y:S04]  /*35c50*/  LDL.64 R250, [R1+0x3ef8] ;  /* 0x003ef80001fa7983 */ /* 0x000ea80000100a00 */
[----:B------:R1:W-:Y:S04]  /*35c60*/  LDGSTS.E [R171+0x4d000], [R106.64], P5 ;  /* 0x4d0000006aab7fae */ /* 0x0003e8000a921844 */
[----:B------:R-:W2:Y:S04]  /*35c70*/  LDL.64 R248, [R1+0x3ed0] ;  /* 0x003ed00001f87983 */ /* 0x000ea80000100a00 */
[----:B------:R1:W-:Y:S04]  /*35c80*/  LDGSTS.E [R171+0x4d080], [R108.64], P4 ;  /* 0x4d0800006cab7fae */ /* 0x0003e8000a121844 */
[----:B------:R-:W2:Y:S01]  /*35c90*/  LDL.64 R98, [R1+0x57d8] ;  /* 0x0057d80001627983 */ /* 0x000ea20000100a00 */
[----:B------:R-:W-:-:S03]  /*35ca0*/  LOP3.LUT R5, R5, 0x1f, RZ, 0xc0, !PT ;  /* 0x0000001f05057812 */ /* 0x000fc600078ec0ff */
[----:B------:R-:W2:Y:S04]  /*35cb0*/  LDL.64 R6, [R1+0x58e0] ;  /* 0x0058e00001067983 */ /* 0x000ea80000100a00 */
[----:B------:R-:W2:Y:S04]  /*35cc0*/  LDL.64 R124, [R1+0x58d8] ;  /* 0x0058d800017c7983 */ /* 0x000ea80000100a00 */
[----:B------:R-:W2:Y:S04]  /*35cd0*/  LDL.64 R126, [R1+0x5928] ;  /* 0x00592800017e7983 */ /* 0x000ea80000100a00 */
[----:B------:R-:W2:Y:S04]  /*35ce0*/  LDL.64 R120, [R1+0x5bf0] ;  /* 0x005bf00001787983 */ /* 0x000ea80000100a00 */
[----:B------:R-:W2:Y:S04]  /*35cf0*/  LDL.64 R122, [R1+0x5be8] ;  /* 0x005be800017a7983 */ /* 0x000ea80000100a00 */
[----:B-1----:R-:W2:Y:S04]  /*35d00*/  LDL.64 R112, [R1+0x5be0] ;  /* 0x005be00001707983 */ /* 0x002ea80000100a00 */
[----:B------:R-:W2:Y:S04]  /*35d10*/  LDL.64 R114, [R1+0x5bd8] ;  /* 0x005bd80001727983 */ /* 0x000ea80000100a00 */
[----:B------:R-:W2:Y:S04]  /*35d20*/  LDL.64 R104, [R1+0x5bd0] ;  /* 0x005bd00001687983 */ /* 0x000ea80000100a00 */
[----:B------:R-:W2:Y:S04]  /*35d30*/  LDL.64 R106, [R1+0x5bc8] ;  /* 0x005bc800016a7983 */ /* 0x000ea80000100a00 */
[----:B------:R-:W2:Y:S04]  /*35d40*/  LDL.64 R108, [R1+0x5bc0] ;  /* 0x005bc000016c7983 */ /* 0x000ea80000100a00 */
[----:B--2---:R1:W-:Y:S04]  /*35d50*/  LDGSTS.E [R171+0x4d800], [R94.64], P5 ;  /* 0x4d8000005eab7fae */ /* 0x0043e8000a921844 */
[----:B------:R2:W-:Y:S04]  /*35d60*/  LDGSTS.E [R171+0x4d880], [R110.64], P4 ;  /* 0x4d8800006eab7fae */ /* 0x0005e8000a121844 */
[----:B----4-:R4:W-:Y:S04]  /*35d70*/  LDGSTS.E [R171+0x4e000], [R246.64], P5 ;  /* 0x4e000000f6ab7fae */ /* 0x0109e8000a921844 */
[----:B-1----:R-:W3:Y:S04]  /*35d80*/  LDL.64 R94, [R1+0x3ec8] ;  /* 0x003ec800015e7983 */ /* 0x002ee80000100a00 */
[----:B------:R1:W-:Y:S01]  /*35d90*/  LDGSTS.E [R171+0x4e080], [R96.64], P4 ;  /* 0x4e08000060ab7fae */ /* 0x0003e2000a121844 */
[----:B------:R-:W-:-:S03]  /*35da0*/  SHF.L.U32 R5, R5, 0x2, RZ ;  /* 0x0000000205057819 */ /* 0x000fc600000006ff */
[----:B------:R4:W-:Y:S04]  /*35db0*/  LDGSTS.E [R171+0x4e800], [R240.64], P5 ;  /* 0x4e800000f0ab7fae */ /* 0x0009e8000a921844 */
[----:B------:R2:W-:Y:S04]  /*35dc0*/  LDGSTS.E [R171+0x4e880], [R242.64], P4 ;  /* 0x4e880000f2ab7fae */ /* 0x0005e8000a121844 */
[----:B-1----:R-:W3:Y:S04]  /*35dd0*/  LDL.64 R96, [R1+0x5820] ;  /* 0x0058200001607983 */ /* 0x002ee80000100a00 */
[----:B----4-:R-:W4:Y:S04]  /*35de0*/  LDL.64 R240, [R1+0x5920] ;  /* 0x0059200001f07983 */ /* 0x010f280000100a00 */
[----:B------:R1:W-:Y:S04]  /*35df0*/  LDGSTS.E [R171+0x4f000], [R236.64], P5 ;  /* 0x4f000000ecab7fae */ /* 0x0003e8000a921844 */
[----:B--2---:R-:W2:Y:S04]  /*35e00*/  LDL.64 R242, [R1+0x5a10] ;  /* 0x005a100001f27983 */ /* 0x004ea80000100a00 */
[----:B------:R1:W-:Y:S04]  /*35e10*/  LDGSTS.E [R171+0x4f080], [R238.64], P4 ;  /* 0x4f080000eeab7fae */ /* 0x0003e8000a121844 */
[----:B-1----:R-:W2:Y:S01]  /*35e20*/  LDL.64 R236, [R1+0x5a08] ;  /* 0x005a080001ec7983 */ /* 0x002ea20000100a00 */
[----:B------:R-:W-:-:S03]  /*35e30*/  LOP3.LUT R3, R5, 0x10, RZ, 0x3c, !PT ;  /* 0x0000001005037812 */ /* 0x000fc600078e3cff */
[----:B------:R-:W2:Y:S04]  /*35e40*/  LDL.64 R110, [R1+0x5bb8] ;  /* 0x005bb800016e7983 */ /* 0x000ea80000100a00 */
[----:B------:R-:W2:Y:S04]  /*35e50*/  LDL.64 R238, [R1+0x5a20] ;  /* 0x005a200001ee7983 */ /* 0x000ea80000100a00 */
[----:B------:R-:W2:Y:S04]  /*35e60*/  LDL.64 R246, [R1+0x5bb0] ;  /* 0x005bb00001f67983 */ /* 0x000ea80000100a00 */
[----:B------:R1:W-:Y:S04]  /*35e70*/  LDGSTS.E [R171+0x4f800], [R92.64], P5 ;  /* 0x4f8000005cab7fae */ /* 0x0003e8000a921844 */
[----:B-1----:R-:W2:Y:S04]  /*35e80*/  LDL.64 R92, [R1+0x5a18] ;  /* 0x005a1800015c7983 */ /* 0x002ea80000100a00 */
        /* <DEDUP_REMOVED lines=8> */
[----:B---3--:R1:W-:Y:S04]  /*35f10*/  LDGSTS.E [R3+0x48980], [R94.64], P4 ;  /* 0x489800005e037fae */ /* 0x0083e8000a121844 */
[----:B-1----:R-:W3:Y:S04]  /*35f20*/  LDL.64 R94, [R1+0x5ba0] ;  /* 0x005ba000015e7983 */ /* 0x002ee80000100a00 */
[----:B------:R1:W-:Y:S04]  /*35f30*/  LDGSTS.E [R3+0x49100], [R96.64], P5 ;  /* 0x4910000060037fae */ /* 0x0003e8000a921844 */
[----:B------:R2:W-:Y:S04]  /*35f40*/  LDGSTS.E [R3+0x49180], [R36.64], P4 ;  /* 0x4918000024037fae */ /* 0x0005e8000a121844 */
[----:B------:R2:W-:Y:S04]  /*35f50*/  LDGSTS.E [R3+0x49900], [R6.64], P5 ;  /* 0x4990000006037fae */ /* 0x0005e8000a921844 */
[----:B-1----:R-:W3:Y:S04]  /*35f60*/  LDL.64 R96, [R1+0x5b80] ;  /* 0x005b800001607983 */ /* 0x002ee80000100a00 */
[----:B------:R1:W-:Y:S04]  /*35f70*/  LDGSTS.E [R3+0x49980], [R124.64], P4 ;  /* 0x499800007c037fae */ /* 0x0003e8000a121844 */
[----:B------:R1:W-:Y:S04]  /*35f80*/  LDGSTS.E [R3+0x4a100], [R126.64], P5 ;  /* 0x4a1000007e037fae */ /* 0x0003e8000a921844 */
[----:B----4-:R4:W-:Y:S04]  /*35f90*/  LDGSTS.E [R3+0x4a180], [R240.64], P4 ;  /* 0x4a180000f0037fae */ /* 0x0109e8000a121844 */
[----:B--2---:R2:W-:Y:S04]  /*35fa0*/  LDGSTS.E [R3+0x4a900], [R242.64], P5 ;  /* 0x4a900000f2037fae */ /* 0x0045e8000a921844 */
[----:B------:R1:W-:Y:S04]  /*35fb0*/  LDGSTS.E [R3+0x4a980], [R236.64], P4 ;  /* 0x4a980000ec037fae */ /* 0x0003e8000a121844 */
[----:B------:R1:W-:Y:S04]  /*35fc0*/  LDGSTS.E [R3+0x4b100], [R238.64], P5 ;  /* 0x4b100000ee037fae */ /* 0x0003e8000a921844 */
[----:B----4-:R-:W4:Y:S04]  /*35fd0*/  LDL.64 R240, [R1+0x5b78] ;  /* 0x005b780001f07983 */ /* 0x010f280000100a00 */
[----:B--2---:R-:W4:Y:S04]  /*35fe0*/  LDL.64 R242, [R1+0x5b70] ;  /* 0x005b700001f27983 */ /* 0x004f280000100a00 */
[----:B-1----:R-:W4:Y:S04]  /*35ff0*/  LDL.64 R236, [R1+0x5b68] ;  /* 0x005b680001ec7983 */ /* 0x002f280000100a00 */
[----:B------:R-:W4:Y:S04]  /*36000*/  LDL.64 R238, [R1+0x3e98] ;  /* 0x003e980001ee7983 */ /* 0x000f280000100a00 */
        /* <DEDUP_REMOVED lines=29> */
[----:B-1----:R-:W2:Y:S04]  /*361e0*/  LDL.64 R94, [R1+0x3e90] ;  /* 0x003e9000015e7983 */ /* 0x002ea80000100a00 */
[----:B---3--:R-:W3:Y:S04]  /*361f0*/  LDL.64 R250, [R1+0x5918] ;  /* 0x0059180001fa7983 */ /* 0x008ee80000100a00 */
[----:B------:R1:W-:Y:S04]  /*36200*/  LDGSTS.E [R3+0x4e980], [R98.64], P4 ;  /* 0x4e98000062037fae */ /* 0x0003e8000a121844 */
[----:B------:R-:W3:Y:S04]  /*36210*/  LDL.64 R248, [R1+0x5910] ;  /* 0x0059100001f87983 */ /* 0x000ee80000100a00 */
[----:B------:R1:W-:Y:S04]  /*36220*/  LDGSTS.E [R3+0x4f100], [R96.64], P5 ;  /* 0x4f10000060037fae */ /* 0x0003e8000a921844 */
[----:B-1----:R-:W3:Y:S04]  /*36230*/  LDL.64 R98, [R1+0x5a00] ;  /* 0x005a000001627983 */ /* 0x002ee80000100a00 */
[----:B------:R-:W3:Y:S04]  /*36240*/  LDL.64 R96, [R1+0x5c58] ;  /* 0x005c580001607983 */ /* 0x000ee80000100a00 */
[----:B------:R-:W1:Y:S04]  /*36250*/  S2R R5, SR_TID.X ;  /* 0x0000000000057919 */ /* 0x000e680000002100 */
[----:B----4-:R4:W-:Y:S04]  /*36260*/  LDGSTS.E [R3+0x4f180], [R240.64], P4 ;  /* 0x4f180000f0037fae */ /* 0x0109e8000a121844 */
[----:B------:R4:W-:Y:S04]  /*36270*/  LDGSTS.E [R3+0x4f900], [R242.64], P5 ;  /* 0x4f900000f2037fae */ /* 0x0009e8000a921844 */
[----:B------:R1:W-:Y:S04]  /*36280*/  LDGSTS.E [R3+0x4f980], [R236.64], P4 ;  /* 0x4f980000ec037fae */ /* 0x0003e8000a121844 */
[----:B----4-:R-:W2:Y:S04]  /*36290*/  LDL.64 R240, [R1+0x5c50] ;  /* 0x005c500001f07983 */ /* 0x010ea80000100a00 */
[----:B------:R-:W2:Y:S01]  /*362a0*/  LDL.64 R242, [R1+0x5c48] ;  /* 0x005c480001f27983 */ /* 0x000ea20000100a00 */
[----:B-1----:R-:W-:-:S03]  /*362b0*/  LOP3.LUT R5, R5, 0x1f, RZ, 0xc0, !PT ;  /* 0x0000001f05057812 */ /* 0x002fc600078ec0ff */
[----:B------:R-:W2:Y:S02]  /*362c0*/  LDL.64 R236, [R1+0x5c40] ;  /* 0x005c400001ec7983 */ /* 0x000ea40000100a00 */
[----:B------:R-:W-:-:S05]  /*362d0*/  IMAD.SHL.U32 R0, R5, 0x4, RZ ;  /* 0x0000000405007824 */ /* 0x000fca00078e00ff */
[----:B------:R-:W-:-:S05]  /*362e0*/  LOP3.LUT R5, R0, 0x20, RZ, 0x3c, !PT ;  /* 0x0000002000057812 */ /* 0x000fca00078e3cff */
[----:B------:R1:W-:Y:S04]  /*362f0*/  LDGSTS.E [R5+0x48200], [R238.64], P5 ;  /* 0x48200000ee057fae */ /* 0x0003e8000a921844 */
[----:B-1----:R-:W2:Y:S04]  /*36300*/  LDL.64 R238, [R1+0x5c38] ;  /* 0x005c380001ee7983 */ /* 0x002ea80000100a00 */
[----:B------:R1:W-:Y:S04]  /*36310*/  LDGSTS.E [R5+0x48280], [R92.64], P4 ;  /* 0x482800005c057fae */ /* 0x0003e8000a121844 */
[----:B-1----:R-:W2:Y:S04]  /*36320*/  LDL.64 R92, [R1+0x5c30] ;  /* 0x005c3000015c7983 */ /* 0x002ea80000100a00 */
[----:B--2---:R1:W-:Y:S04]  /*36330*/  LDGSTS.E [R5+0x48a00], [R94.64], P5 ;  /* 0x48a000005e057fae */ /* 0x0043e8000a921844 */
[----:B------:R2:W-:Y:S04]  /*36340*/  LDGSTS.E [R5+0x48a80], [R38.64], P4 ;  /* 0x48a8000026057fae */ /* 0x0005e8000a121844 */
[----:B------:R2:W-:Y:S04]  /*36350*/  LDGSTS.E [R5+0x49200], [R36.64], P5 ;  /* 0x4920000024057fae */ /* 0x0005e8000a921844 */
[----:B-1----:R-:W4:Y:S04]  /*36360*/  LDL.64 R94, [R1+0x5c28] ;  /* 0x005c2800015e7983 */ /* 0x002f280000100a00 */
[----:B------:R1:W-:Y:S04]  /*36370*/  LDGSTS.E [R5+0x49280], [R6.64], P4 ;  /* 0x4928000006057fae */ /* 0x0003e8000a121844 */
[----:B------:R1:W-:Y:S04]  /*36380*/  LDGSTS.E [R5+0x49a00], [R246.64], P5 ;  /* 0x49a00000f6057fae */ /* 0x0003e8000a921844 */
[----:B------:R1:W-:Y:S04]  /*36390*/  LDGSTS.E [R5+0x49a80], [R244.64], P4 ;  /* 0x49a80000f4057fae */ /* 0x0003e8000a121844 */
        /* <DEDUP_REMOVED lines=8> */
[----:B--2---:R-:W2:Y:S04]  /*36420*/  LDL.LU.64 R38, [R1+0x62d8] ;  /* 0x0062d80001267983 */ /* 0x004ea80000300a00 */
[----:B------:R3:W-:Y:S04]  /*36430*/  LDGSTS.E [R5+0x4c200], [R114.64], P5 ;  /* 0x4c20000072057fae */ /* 0x0007e8000a921844 */
[----:B-1----:R-:W2:Y:S04]  /*36440*/  LDL.64 R246, [R1+0x5c20] ;  /* 0x005c200001f67983 */ /* 0x002ea80000100a00 */
[----:B------:R1:W-:Y:S04]  /*36450*/  LDGSTS.E [R5+0x4c280], [R104.64], P4 ;  /* 0x4c28000068057fae */ /* 0x0003e8000a121844 */
[----:B------:R-:W2:Y:S04]  /*36460*/  LDL.64 R244, [R1+0x5c18] ;  /* 0x005c180001f47983 */ /* 0x000ea80000100a00 */
[----:B------:R1:W-:Y:S04]  /*36470*/  LDGSTS.E [R5+0x4ca00], [R106.64], P5 ;  /* 0x4ca000006a057fae */ /* 0x0003e8000a921844 */
[----:B---3--:R-:W3:Y:S04]  /*36480*/  LDL.64 R250, [R1+0x5c10] ;  /* 0x005c100001fa7983 */ /* 0x008ee80000100a00 */
[----:B------:R1:W-:Y:S04]  /*36490*/  LDGSTS.E [R5+0x4ca80], [R108.64], P4 ;  /* 0x4ca800006c057fae */ /* 0x0003e8000a121844 */
[----:B------:R-:W3:Y:S04]  /*364a0*/  LDL.64 R248, [R1+0x5c08] ;  /* 0x005c080001f87983 */ /* 0x000ee80000100a00 */
[----:B------:R1:W-:Y:S04]  /*364b0*/  LDGSTS.E [R5+0x4d200], [R110.64], P5 ;  /* 0x4d2000006e057fae */ /* 0x0003e8000a921844 */
[----:B------:R-:W3:Y:S04]  /*364c0*/  LDL.64 R98, [R1+0x3d98] ;  /* 0x003d980001627983 */ /* 0x000ee80000100a00 */
[----:B------:R1:W-:Y:S04]  /*364d0*/  LDGSTS.E [R5+0x4d280], [R96.64], P4 ;  /* 0x4d28000060057fae */ /* 0x0003e8000a121844 */
[----:B------:R1:W-:Y:S04]  /*364e0*/  LDGSTS.E [R5+0x4da00], [R240.64], P5 ;  /* 0x4da00000f0057fae */ /* 0x0003e8000a921844 */
[----:B------:R-:W3:Y:S04]  /*364f0*/  LDL.64 R36, [R1+0x3e08] ;  /* 0x003e080001247983 */ /* 0x000ee80000100a00 */
[----:B-1----:R-:W3:Y:S04]  /*36500*/  LDL.64 R96, [R1+0x3d90] ;  /* 0x003d900001607983 */ /* 0x002ee80000100a00 */
[----:B------:R1:W-:Y:S04]  /*36510*/  LDGSTS.E [R5+0x4da80], [R242.64], P4 ;  /* 0x4da80000f2057fae */ /* 0x0003e8000a121844 */
[----:B------:R-:W3:Y:S04]  /*36520*/  LDL.64 R240, [R1+0x3dd8] ;  /* 0x003dd80001f07983 */ /* 0x000ee80000100a00 */
[----:B------:R1:W-:Y:S04]  /*36530*/  LDGSTS.E [R5+0x4e200], [R236.64], P5 ;  /* 0x4e200000ec057fae */ /* 0x0003e8000a921844 */
[----:B-1----:R-:W3:Y:S04]  /*36540*/  LDL.64 R242, [R1+0x3e48] ;  /* 0x003e480001f27983 */ /* 0x002ee80000100a00 */
[----:B------:R1:W-:Y:S04]  /*36550*/  LDGSTS.E [R5+0x4e280], [R238.64], P4 ;  /* 0x4e280000ee057fae */ /* 0x0003e8000a121844 */
[----:B------:R-:W3:Y:S04]  /*36560*/  LDL.64 R236, [R1+0x3e40] ;  /* 0x003e400001ec7983 */ /* 0x000ee80000100a00 */
[----:B------:R1:W-:Y:S04]  /*36570*/  LDGSTS.E [R5+0x4ea00], [R92.64], P5 ;  /* 0x4ea000005c057fae */ /* 0x0003e8000a921844 */
[----:B-1----:R-:W3:Y:S04]  /*36580*/  LDL.64 R238, [R1+0x5750] ;  /* 0x0057500001ee7983 */ /* 0x002ee80000100a00 */
[----:B------:R-:W3:Y:S04]  /*36590*/  LDL.64 R6, [R1+0x5768] ;  /* 0x0057680001067983 */ /* 0x000ee80000100a00 */
[----:B------:R-:W3:Y:S04]  /*365a0*/  LDL.64 R92, [R1+0x5748] ;  /* 0x00574800015c7983 */ /* 0x000ee80000100a00 */
[----:B------:R-:W3:Y:S04]  /*365b0*/  LDL.64 R124, [R1+0x57c0] ;  /* 0x0057c000017c7983 */ /* 0x000ee80000100a00 */
[----:B------:R-:W3:Y:S04]  /*365c0*/  LDL.64 R126, [R1+0x57b8] ;  /* 0x0057b800017e7983 */ /* 0x000ee80000100a00 */
[----:B------:R-:W3:Y:S04]  /*365d0*/  LDL.64 R120, [R1+0x5890] ;  /* 0x0058900001787983 */ /* 0x000ee80000100a00 */
[----:B------:R-:W3:Y:S04]  /*365e0*/  LDL.64 R122, [R1+0x5888] ;  /* 0x00588800017a7983 */ /* 0x000ee80000100a00 */
[----:B------:R-:W3:Y:S01]  /*365f0*/  LDL.64 R112, [R1+0x59d0] ;  /* 0x0059d00001707983 */ /* 0x000ee20000100a00 */
[----:B------:R-:W-:-:S03]  /*36600*/  LOP3.LUT R3, R0, 0x30, RZ, 0x3c, !PT ;  /* 0x0000003000037812 */ /* 0x000fc600078e3cff */
        /* <DEDUP_REMOVED lines=8> */
[----:B------:R2:W-:Y:S04]  /*36690*/  LDGSTS.E [R5+0x4f280], [R244.64], P4 ;  /* 0x4f280000f4057fae */ /* 0x0005e8000a121844 */
[----:B-1----:R-:W4:Y:S04]  /*366a0*/  LDL.64 R246, [R1+0x5ac0] ;  /* 0x005ac00001f67983 */ /* 0x002f280000100a00 */
[----:B---3--:R1:W-:Y:S04]  /*366b0*/  LDGSTS.E [R5+0x4fa00], [R250.64], P5 ;  /* 0x4fa00000fa057fae */ /* 0x0083e8000a921844 */
[----:B--2---:R-:W2:Y:S04]  /*366c0*/  LDL.64 R244, [R1+0x5ab8] ;  /* 0x005ab80001f47983 */ /* 0x004ea80000100a00 */
[----:B------:R3:W-:Y:S04]  /*366d0*/  LDGSTS.E [R5+0x4fa80], [R248.64], P4 ;  /* 0x4fa80000f8057fae */ /* 0x0007e8000a121844 */
[----:B-1----:R-:W2:Y:S04]  /*366e0*/  LDL.64 R250, [R1+0x5ab0] ;  /* 0x005ab00001fa7983 */ /* 0x002ea80000100a00 */
[----:B------:R1:W-:Y:S04]  /*366f0*/  LDGSTS.E [R3+0x48300], [R98.64], P5 ;  /* 0x4830000062037fae */ /* 0x0003e8000a921844 */
[----:B---3--:R-:W2:Y:S04]  /*36700*/  LDL.64 R248, [R1+0x5aa8] ;  /* 0x005aa80001f87983 */ /* 0x008ea80000100a00 */
[----:B-1----:R-:W2:Y:S04]  /*36710*/  LDL.64 R98, [R1+0x5aa0] ;  /* 0x005aa00001627983 */ /* 0x002ea80000100a00 */
[----:B------:R1:W-:Y:S04]  /*36720*/  LDGSTS.E [R3+0x48380], [R96.64], P4 ;  /* 0x4838000060037fae */ /* 0x0003e8000a121844 */
[----:B------:R1:W-:Y:S04]  /*36730*/  LDGSTS.E [R3+0x48b00], [R36.64], P5 ;  /* 0x48b0000024037fae */ /* 0x0003e8000a921844 */
[----:B------:R1:W-:Y:S04]  /*36740*/  LDGSTS.E [R3+0x48b80], [R240.64], P4 ;  /* 0x48b80000f0037fae */ /* 0x0003e8000a121844 */
[----:B-1----:R-:W2:Y:S04]  /*36750*/  LDL.64 R96, [R1+0x5a98] ;  /* 0x005a980001607983 */ /* 0x002ea80000100a00 */
[----:B------:R1:W-:Y:S04]  /*36760*/  LDGSTS.E [R3+0x49300], [R242.64], P5 ;  /* 0x49300000f2037fae */ /* 0x0003e8000a921844 */
[----:B------:R-:W2:Y:S04]  /*36770*/  LDL.LU.64 R36, [R1+0x62d0] ;  /* 0x0062d00001247983 */ /* 0x000ea80000300a00 */
[----:B------:R1:W-:Y:S04]  /*36780*/  LDGSTS.E [R3+0x49380], [R236.64], P4 ;  /* 0x49380000ec037fae */ /* 0x0003e8000a121844 */
[----:B------:R-:W2:Y:S04]  /*36790*/  LDL.64 R240, [R1+0x3d88] ;  /* 0x003d880001f07983 */ /* 0x000ea80000100a00 */
[----:B------:R1:W-:Y:S04]  /*367a0*/  LDGSTS.E [R3+0x49b00], [R238.64], P5 ;  /* 0x49b00000ee037fae */ /* 0x0003e8000a921844 */
[----:B-1----:R-:W2:Y:S04]  /*367b0*/  LDL.64 R242, [R1+0x3d58] ;  /* 0x003d580001f27983 */ /* 0x002ea80000100a00 */
[----:B------:R1:W-:Y:S04]  /*367c0*/  LDGSTS.E [R3+0x49b80], [R92.64], P4 ;  /* 0x49b800005c037fae */ /* 0x0003e8000a121844 */
[----:B------:R-:W2:Y:S04]  /*367d0*/  LDL.64 R236, [R1+0x3dd0] ;  /* 0x003dd00001ec7983 */ /* 0x000ea80000100a00 */
[----:B------:R-:W2:Y:S04]  /*367e0*/  LDL.64 R238, [R1+0x3dc8] ;  /* 0x003dc80001ee7983 */ /* 0x000ea80000100a00 */
[----:B-1----:R-:W2:Y:S04]  /*367f0*/  LDL.64 R92, [R1+0x3e18] ;  /* 0x003e1800015c7983 */ /* 0x002ea80000100a00 */
[----:B----4-:R1:W-:Y:S04]  /*36800*/  LDGSTS.E [R3+0x4a300], [R94.64], P5 ;  /* 0x4a3000005e037fae */ /* 0x0103e8000a921844 */
[----:B------:R4:W-:Y:S04]  /*36810*/  LDGSTS.E [R3+0x4a380], [R6.64], P4 ;  /* 0x4a38000006037fae */ /* 0x0009e8000a121844 */
[----:B------:R4:W-:Y:S04]  /*36820*/  LDGSTS.E [R3+0x4ab00], [R124.64], P5 ;  /* 0x4ab000007c037fae */ /* 0x0009e8000a921844 */
[----:B-1----:R-:W3:Y:S04]  /*36830*/  LDL.64 R94, [R1+0x3e10] ;  /* 0x003e1000015e7983 */ /* 0x002ee80000100a00 */
[----:B----4-:R-:W4:Y:S04]  /*36840*/  LDL.LU.64 R6, [R1+0x62c8] ;  /* 0x0062c80001067983 */ /* 0x010f280000300a00 */
[----:B------:R-:W3:Y:S04]  /*36850*/  LDL.LU.64 R124, [R1+0x62c0] ;  /* 0x0062c000017c7983 */ /* 0x000ee80000300a00 */
[----:B------:R1:W-:Y:S04]  /*36860*/  LDGSTS.E [R3+0x4ab80], [R126.64], P4 ;  /* 0x4ab800007e037fae */ /* 0x0003e8000a121844 */
[----:B------:R1:W-:Y:S04]  /*36870*/  LDGSTS.E [R3+0x4b300], [R120.64], P5 ;  /* 0x4b30000078037fae */ /* 0x0003e8000a921844 */
[----:B------:R1:W-:Y:S04]  /*36880*/  LDGSTS.E [R3+0x4b380], [R122.64], P4 ;  /* 0x4b3800007a037fae */ /* 0x0003e8000a121844 */
[----:B-1----:R-:W3:Y:S04]  /*36890*/  LDL.LU.64 R126, [R1+0x62b8] ;  /* 0x0062b800017e7983 */ /* 0x002ee80000300a00 */
[----:B------:R-:W3:Y:S04]  /*368a0*/  LDL.LU.64 R120, [R1+0x62b0] ;  /* 0x0062b00001787983 */ /* 0x000ee80000300a00 */
        /* <DEDUP_REMOVED lines=14> */
[----:B--2---:R2:W-:Y:S04]  /*36990*/  LDGSTS.E [R3+0x4d380], [R244.64], P4 ;  /* 0x4d380000f4037fae */ /* 0x0045e8000a121844 */
[----:B------:R2:W-:Y:S04]  /*369a0*/  LDGSTS.E [R3+0x4db00], [R250.64], P5 ;  /* 0x4db00000fa037fae */ /* 0x0005e8000a921844 */
[----:B-1----:R-:W3:Y:S04]  /*369b0*/  LDL.LU.64 R246, [R1+0x6270] ;  /* 0x0062700001f67983 */ /* 0x002ee80000300a00 */
[----:B--2---:R-:W2:Y:S04]  /*369c0*/  LDL.LU.64 R244, [R1+0x6268] ;  /* 0x0062680001f47983 */ /* 0x004ea80000300a00 */
[----:B------:R-:W2:Y:S04]  /*369d0*/  LDL.LU.64 R250, [R1+0x6260] ;  /* 0x0062600001fa7983 */ /* 0x000ea80000300a00 */
[----:B------:R1:W-:Y:S04]  /*369e0*/  LDGSTS.E [R3+0x4db80], [R248.64], P4 ;  /* 0x4db80000f8037fae */ /* 0x0003e8000a121844 */
[----:B------:R1:W-:Y:S04]  /*369f0*/  LDGSTS.E [R3+0x4e300], [R98.64], P5 ;  /* 0x4e30000062037fae */ /* 0x0003e8000a921844 */
[----:B------:R1:W-:Y:S04]  /*36a00*/  LDGSTS.E [R3+0x4e380], [R96.64], P4 ;  /* 0x4e38000060037fae */ /* 0x0003e8000a121844 */
[----:B-1----:R-:W2:Y:S04]  /*36a10*/  LDL.LU.64 R248, [R1+0x6258] ;  /* 0x0062580001f87983 */ /* 0x002ea80000300a00 */
[----:B------:R-:W2:Y:S04]  /*36a20*/  LDL.LU.64 R98, [R1+0x6250] ;  /* 0x0062500001627983 */ /* 0x000ea80000300a00 */
[----:B------:R-:W2:Y:S04]  /*36a30*/  LDL.LU.64 R96, [R1+0x6248] ;  /* 0x0062480001607983 */ /* 0x000ea80000300a00 */
[----:B------:R-:W1:Y:S02]  /*36a40*/  S2R R5, SR_TID.X ;  /* 0x0000000000057919 */ /* 0x000e640000002100 */
[----:B-1----:R-:W-:-:S05]  /*36a50*/  LOP3.LUT R5, R5, 0x1f, RZ, 0xc0, !PT ;  /* 0x0000001f05057812 */ /* 0x002fca00078ec0ff */
[----:B------:R-:W-:-:S05]  /*36a60*/  IMAD.SHL.U32 R5, R5, 0x4, RZ ;  /* 0x0000000405057824 */ /* 0x000fca00078e00ff */
[C---:B------:R-:W-:Y:S01]  /*36a70*/  LOP3.LUT R0, R5.reuse, 0x40, RZ, 0x3c, !PT ;  /* 0x0000004005007812 */ /* 0x040fe200078e3cff */
[----:B--2---:R1:W-:Y:S04]  /*36a80*/  LDGSTS.E [R3+0x4eb00], [R96.64], P5 ;  /* 0x4eb0000060037fae */ /* 0x0043e8000a921844 */
[----:B------:R2:W-:Y:S04]  /*36a90*/  LDGSTS.E [R3+0x4eb80], [R98.64], P4 ;  /* 0x4eb8000062037fae */ /* 0x0005e8000a121844 */
[----:B------:R3:W-:Y:S04]  /*36aa0*/  LDGSTS.E [R3+0x4f300], [R248.64], P5 ;  /* 0x4f300000f8037fae */ /* 0x0007e8000a921844 */
[----:B-1----:R-:W4:Y:S04]  /*36ab0*/  LDL.LU.64 R96, [R1+0x6240] ;  /* 0x0062400001607983 */ /* 0x002f280000300a00 */
[----:B--2---:R-:W2:Y:S04]  /*36ac0*/  LDL.LU.64 R98, [R1+0x6238] ;  /* 0x0062380001627983 */ /* 0x004ea80000300a00 */
[----:B---3--:R-:W3:Y:S04]  /*36ad0*/  LDL.LU.64 R248, [R1+0x6230] ;  /* 0x0062300001f87983 */ /* 0x008ee80000300a00 */
[----:B------:R1:W-:Y:S04]  /*36ae0*/  LDGSTS.E [R3+0x4f380], [R250.64], P4 ;  /* 0x4f380000fa037fae */ /* 0x0003e8000a121844 */
[----:B------:R1:W-:Y:S04]  /*36af0*/  LDGSTS.E [R3+0x4fb00], [R244.64], P5 ;  /* 0x4fb00000f4037fae */ /* 0x0003e8000a921844 */
[----:B------:R1:W-:Y:S04]  /*36b00*/  LDGSTS.E [R3+0x4fb80], [R246.64], P4 ;  /* 0x4fb80000f6037fae */ /* 0x0003e8000a121844 */
[----:B-1----:R-:W2:Y:S04]  /*36b10*/  LDL.LU.64 R250, [R1+0x6228] ;  /* 0x0062280001fa7983 */ /* 0x002ea80000300a00 */
[----:B------:R-:W2:Y:S04]  /*36b20*/  LDL.LU.64 R244, [R1+0x6220] ;  /* 0x0062200001f47983 */ /* 0x000ea80000300a00 */
[----:B------:R-:W2:Y:S04]  /*36b30*/  LDL.LU.64 R246, [R1+0x6218] ;  /* 0x0062180001f67983 */ /* 0x000ea80000300a00 */
        /* <DEDUP_REMOVED lines=11> */
[----:B------:R-:W2:Y:S01]  /*36bf0*/  LDL.LU.64 R94, [R1+0x61e8] ;  /* 0x0061e800015e7983 */ /* 0x000ea20000300a00 */
[----:B------:R-:W-:-:S03]  /*36c00*/  LOP3.LUT R5, R5, 0x50, RZ, 0x3c, !PT ;  /* 0x0000005005057812 */ /* 0x000fc600078e3cff */
[----:B--2---:R1:W-:Y:S04]  /*36c10*/  LDGSTS.E [R0+0x49c00], [R94.64], P5 ;  /* 0x49c000005e007fae */ /* 0x0043e8000a921844 */
[----:B------:R2:W-:Y:S04]  /*36c20*/  LDGSTS.E [R0+0x49c80], [R92.64], P4 ;  /* 0x49c800005c007fae */ /* 0x0005e8000a121844 */
[----:B------:R3:W-:Y:S04]  /*36c30*/  LDGSTS.E [R0+0x4a400], [R238.64], P5 ;  /* 0x4a400000ee007fae */ /* 0x0007e8000a921844 */
[----:B-1----:R1:W5:Y:S04]  /*36c40*/  LDL.LU.64 R94, [R1+0x61e0] ;  /* 0x0061e000015e7983 */ /* 0x0023680000300a00 */
[----:B--2---:R1:W5:Y:S04]  /*36c50*/  LDL.LU.64 R92, [R1+0x61d8] ;  /* 0x0061d800015c7983 */ /* 0x0043680000300a00 */
[----:B---3--:R1:W5:Y:S04]  /*36c60*/  LDL.LU.64 R238, [R1+0x61d0] ;  /* 0x0061d00001ee7983 */ /* 0x0083680000300a00 */
[----:B------:R2:W-:Y:S04]  /*36c70*/  LDGSTS.E [R0+0x4a480], [R236.64], P4 ;  /* 0x4a480000ec007fae */ /* 0x0005e8000a121844 */
[----:B------:R3:W-:Y:S04]  /*36c80*/  LDGSTS.E [R0+0x4ac00], [R242.64], P5 ;  /* 0x4ac00000f2007fae */ /* 0x0007e8000a921844 */
[----:B------:R1:W-:Y:S04]  /*36c90*/  LDGSTS.E [R0+0x4ac80], [R240.64], P4 ;  /* 0x4ac80000f0007fae */ /* 0x0003e8000a121844 */
[----:B--2---:R2:W5:Y:S04]  /*36ca0*/  LDL.LU.64 R236, [R1+0x61c8] ;  /* 0x0061c80001ec7983 */ /* 0x0045680000300a00 */
[----:B---3--:R2:W5:Y:S04]  /*36cb0*/  LDL.LU.64 R242, [R1+0x61c0] ;  /* 0x0061c00001f27983 */ /* 0x0085680000300a00 */
[----:B-1----:R2:W5:Y:S04]  /*36cc0*/  LDL.LU.64 R240, [R1+0x61b8] ;  /* 0x0061b80001f07983 */ /* 0x0025680000300a00 */
[----:B------:R1:W-:Y:S04]  /*36cd0*/  LDGSTS.E [R0+0x4b400], [R246.64], P5 ;  /* 0x4b400000f6007fae */ /* 0x0003e8000a921844 */
[----:B------:R3:W-:Y:S04]  /*36ce0*/  LDGSTS.E [R0+0x4b480], [R244.64], P4 ;  /* 0x4b480000f4007fae */ /* 0x0007e8000a121844 */
[----:B------:R2:W-:Y:S04]  /*36cf0*/  LDGSTS.E [R0+0x4bc00], [R250.64], P5 ;  /* 0x4bc00000fa007fae */ /* 0x0005e8000a921844 */
[----:B-1----:R1:W5:Y:S04]  /*36d00*/  LDL.LU.64 R246, [R1+0x61b0] ;  /* 0x0061b00001f67983 */ /* 0x0023680000300a00 */
[----:B---3--:R1:W5:Y:S04]  /*36d10*/  LDL.LU.64 R244, [R1+0x61a8] ;  /* 0x0061a80001f47983 */ /* 0x0083680000300a00 */
[----:B--2---:R1:W5:Y:S04]  /*36d20*/  LDL.LU.64 R250, [R1+0x61a0] ;  /* 0x0061a00001fa7983 */ /* 0x0043680000300a00 */
[----:B------:R2:W-:Y:S04]  /*36d30*/  LDGSTS.E [R0+0x4bc80], [R248.64], P4 ;  /* 0x4bc80000f8007fae */ /* 0x0005e8000a121844 */
[----:B------:R3:W-:Y:S04]  /*36d40*/  LDGSTS.E [R0+0x4c400], [R98.64], P5 ;  /* 0x4c40000062007fae */ /* 0x0007e8000a921844 */
[----:B----4-:R4:W-:Y:S04]  /*36d50*/  LDGSTS.E [R0+0x4c480], [R96.64], P4 ;  /* 0x4c48000060007fae */ /* 0x0109e8000a121844 */
[----:B--2---:R1:W5:Y:S04]  /*36d60*/  LDL.LU.64 R248, [R1+0x6198] ;  /* 0x0061980001f87983 */ /* 0x0043680000300a00 */
[----:B---3--:R1:W5:Y:S04]  /*36d70*/  LDL.LU.64 R98, [R1+0x6190] ;  /* 0x0061900001627983 */ /* 0x0083680000300a00 */
[----:B----4-:R1:W5:Y:S04]  /*36d80*/  LDL.LU.64 R96, [R1+0x6188] ;  /* 0x0061880001607983 */ /* 0x0103680000300a00 */
[----:B------:R2:W-:Y:S04]  /*36d90*/  LDGSTS.E [R0+0x4cc00], [R110.64], P5 ;  /* 0x4cc000006e007fae */ /* 0x0005e8000a921844 */
[----:B------:R3:W-:Y:S04]  /*36da0*/  LDGSTS.E [R0+0x4cc80], [R108.64], P4 ;  /* 0x4cc800006c007fae */ /* 0x0007e8000a121844 */
[----:B------:R4:W-:Y:S04]  /*36db0*/  LDGSTS.E [R0+0x4d400], [R106.64], P5 ;  /* 0x4d4000006a007fae */ /* 0x0009e8000a921844 */
        /* <DEDUP_REMOVED lines=146> */
[----:B----4-:R1:W5:Y:S01]  /*376e0*/  LDL.LU.64 R234, [R1+0x5f30] ;  /* 0x005f300001ea7983 */ /* 0x0103620000300a00 */
        /* <DEDUP_REMOVED lines=36> */
[----:B------:R-:W0:Y:S01]  /*37930*/  LDGDEPBAR ;  /* 0x00000000000079af */ /* 0x000e220000000000 */
[----:B------:R-:W-:-:S03]  /*37940*/  ISETP.GE.AND P1, PT, R252, 0x40, PT ;  /* 0x00000040fc00780c */ /* 0x000fc60003f26270 */
[----:B------:R2:W-:Y:S01]  /*37950*/  STL [R1+0xf30], RZ ;  /* 0x000f30ff01007387 */ /* 0x0005e20000100800 */
[----:B-1----:R-:W-:Y:S01]  /*37960*/  CS2R R8, SRZ ;  /* 0x0000000000087805 */ /* 0x002fe2000001ff00 */
[----:B------:R-:W-:Y:S01]  /*37970*/  CS2R R10, SRZ ;  /* 0x00000000000a7805 */ /* 0x000fe2000001ff00 */
[----:B------:R-:W-:Y:S01]  /*37980*/  CS2R R12, SRZ ;  /* 0x00000000000c7805 */ /* 0x000fe2000001ff00 */
[----:B------:R2:W-:Y:S01]  /*37990*/  STL [R1+0xf34], RZ ;  /* 0x000f34ff01007387 */ /* 0x0005e20000100800 */
[----:B------:R-:W-:Y:S01]  /*379a0*/  CS2R R14, SRZ ;  /* 0x00000000000e7805 */ /* 0x000fe2000001ff00 */
        /* <DEDUP_REMOVED lines=42> */
[----:B------:R2:W-:Y:S04]  /*37c50*/  STL [R1+0xf00], RZ ;  /* 0x000f00ff01007387 */ /* 0x0005e80000100800 */
        /* <DEDUP_REMOVED lines=206> */
[----:B------:R2:W-:Y:S01]  /*38940*/  STL [R1+0x2a8c], RZ ;  /* 0x002a8cff01007387 */ /* 0x0005e20000100800 */
[----:B------:R-:W-:Y:S05]  /*38950*/  @!P1 BRA `(.L_x_0) ;  /* 0x000b006000009947 */ /* 0x000fea0003800000 */
[----:B------:R-:W3:Y:S04]  /*38960*/  LDL.LU.64 R68, [R1+0x3150] ;  /* 0x0031500001447983 */ /* 0x000ee80000300a00 */
[----:B------:R-:W4:Y:S04]  /*38970*/  LDL.LU.64 R62, [R1+0x3178] ;  /* 0x00317800013e7983 */ /* 0x000f280000300a00 */
[----:B--2---:R-:W2:Y:S04]  /*38980*/  LDL.LU.64 R70, [R1+0x3180] ;  /* 0x0031800001467983 */ /* 0x004ea80000300a00 */
[----:B------:R-:W2:Y:S04]  /*38990*/  LDL.LU.64 R72, [R1+0x3188] ;  /* 0x0031880001487983 */ /* 0x000ea80000300a00 */
[----:B------:R-:W2:Y:S04]  /*389a0*/  LDL.LU.64 R64, [R1+0x3190] ;  /* 0x0031900001407983 */ /* 0x000ea80000300a00 */
[----:B------:R-:W2:Y:S04]  /*389b0*/  LDL.LU.64 R74, [R1+0x3198] ;  /* 0x00319800014a7983 */ /* 0x000ea80000300a00 */
[----:B------:R-:W2:Y:S04]  /*389c0*/  LDL.LU.64 R76, [R1+0x31a0] ;  /* 0x0031a000014c7983 */ /* 0x000ea80000300a00 */
[----:B------:R-:W2:Y:S04]  /*389d0*/  LDL.LU.64 R78, [R1+0x31a8] ;  /* 0x0031a800014e7983 */ /* 0x000ea80000300a00 */
[----:B------:R-:W2:Y:S04]  /*389e0*/  LDL.LU.64 R80, [R1+0x31b0] ;  /* 0x0031b00001507983 */ /* 0x000ea80000300a00 */
[----:B------:R-:W2:Y:S04]  /*389f0*/  LDL.LU.64 R66, [R1+0x31b8] ;  /* 0x0031b80001427983 */ /* 0x000ea80000300a00 */
[----:B---3--:R1:W-:Y:S04]  /*38a00*/  STL [R1+0x5600], R68 ;  /* 0x0056004401007387 */ /* 0x0083e80000100800 */
[----:B------:R-:W3:Y:S01]  /*38a10*/  LDL.LU.64 R82, [R1+0x31c0] ;  /* 0x0031c00001527983 */ /* 0x000ee20000300a00 */
[----:B------:R-:W-:-:S03]  /*38a20*/  MOV R0, R69 ;  /* 0x0000004500007202 */ /* 0x000fc60000000f00 */
[----:B----4-:R-:W-:Y:S04]  /*38a30*/  STL [R1+0x5608], R62 ;  /* 0x0056083e01007387 */ /* 0x010fe80000100800 */
[----:B------:R4:W-:Y:S04]  /*38a40*/  STL [R1+0x55fc], R0 ;  /* 0x0055fc0001007387 */ /* 0x0009e80000100800 */
[----:B-1----:R-:W3:Y:S04]  /*38a50*/  LDL.LU.64 R68, [R1+0x31c8] ;  /* 0x0031c80001447983 */ /* 0x002ee80000300a00 */
[----:B--2---:R-:W-:Y:S01]  /*38a60*/  STL [R1+0x5610], R70 ;  /* 0x0056104601007387 */ /* 0x004fe20000100800 */
[----:B----4-:R-:W-:-:S05]  /*38a70*/  IMAD.MOV.U32 R0, RZ, RZ, R63 ;  /* 0x000000ffff007224 */ /* 0x010fca00078e003f */
[----:B------:R1:W-:Y:S04]  /*38a80*/  STL [R1+0x5604], R0 ;  /* 0x0056040001007387 */ /* 0x0003e80000100800 */
[----:B------:R-:W2:Y:S04]  /*38a90*/  LDL.LU.64 R58, [R1+0x31d0] ;  /* 0x0031d000013a7983 */ /* 0x000ea80000300a00 */
[----:B------:R-:W-:Y:S01]  /*38aa0*/  STL [R1+0x5618], R72 ;  /* 0x0056184801007387 */ /* 0x000fe20000100800 */
[----:B-1----:R-:W-:-:S05]  /*38ab0*/  IMAD.MOV.U32 R0, RZ, RZ, R71 ;  /* 0x000000ffff007224 */ /* 0x002fca00078e0047 */
[----:B------:R1:W-:Y:S04]  /*38ac0*/  STL [R1+0x560c], R0 ;  /* 0x00560c0001007387 */ /* 0x0003e80000100800 */
[----:B------:R-:W4:Y:S04]  /*38ad0*/  LDL.LU.64 R70, [R1+0x31d8] ;  /* 0x0031d80001467983 */ /* 0x000f280000300a00 */
[----:B------:R-:W-:Y:S01]  /*38ae0*/  STL [R1+0x5620], R64 ;  /* 0x0056204001007387 */ /* 0x000fe20000100800 */
[----:B-1----:R-:W-:-:S05]  /*38af0*/  MOV R0, R73 ;  /* 0x0000004900007202 */ /* 0x002fca0000000f00 */
[----:B------:R1:W-:Y:S04]  /*38b00*/  STL [R1+0x5614], R0 ;  /* 0x0056140001007387 */ /* 0x0003e80000100800 */
[----:B------:R-:W4:Y:S04]  /*38b10*/  LDL.LU.64 R72, [R1+0x31e0] ;  /* 0x0031e00001487983 */ /* 0x000f280000300a00 */
[----:B------:R-:W4:Y:S01]  /*38b20*/  LDL.LU.64 R60, [R1+0x31e8] ;  /* 0x0031e800013c7983 */ /* 0x000f220000300a00 */
[----:B-1----:R-:W-:-:S05]  /*38b30*/  IMAD.MOV.U32 R0, RZ, RZ, R65 ;  /* 0x000000ffff007224 */ /* 0x002fca00078e0041 */
[----:B------:R1:W-:Y:S04]  /*38b40*/  STL [R1+0x561c], R0 ;  /* 0x00561c0001007387 */ /* 0x0003e80000100800 */
[----:B------:R1:W-:Y:S02]  /*38b50*/  STL [R1+0x5628], R74 ;  /* 0x0056284a01007387 */ /* 0x0003e40000100800 */
[----:B-1----:R-:W-:Y:S02]  /*38b60*/  IMAD.MOV.U32 R0, RZ, RZ, R75 ;  /* 0x000000ffff007224 */ /* 0x002fe400078e004b */
[----:B------:R-:W4:Y:S04]  /*38b70*/  LDL.LU.64 R74, [R1+0x3a0] ;  /* 0x0003a000014a7983 */ /* 0x000f280000300a00 */
[----:B------:R1:W-:Y:S04]  /*38b80*/  STL [R1+0x5624], R0 ;  /* 0x0056240001007387 */ /* 0x0003e80000100800 */
[----:B------:R1:W-:Y:S02]  /*38b90*/  STL [R1+0x5630], R76 ;  /* 0x0056304c01007387 */ /* 0x0003e40000100800 */
[----:B-1----:R-:W-:-:S02]  /*38ba0*/  MOV R0, R77 ;  /* 0x0000004d00007202 */ /* 0x002fc40000000f00 */
[----:B------:R-:W4:Y:S04]  /*38bb0*/  LDL.LU.64 R76, [R1+0x3a8] ;  /* 0x0003a800014c7983 */ /* 0x000f280000300a00 */
[----:B------:R1:W-:Y:S04]  /*38bc0*/  STL [R1+0x562c], R0 ;  /* 0x00562c0001007387 */ /* 0x0003e80000100800 */
[----:B------:R1:W-:Y:S04]  /*38bd0*/  STL [R1+0x5638], R78 ;  /* 0x0056384e01007387 */ /* 0x0003e80000100800 */
[----:B------:R-:W4:Y:S01]  /*38be0*/  LDL.LU.64 R62, [R1+0x3b0] ;  /* 0x0003b000013e7983 */ /* 0x000f220000300a00 */
[----:B-1----:R-:W-:-:S03]  /*38bf0*/  IMAD.MOV.U32 R0, RZ, RZ, R79 ;  /* 0x000000ffff007224 */ /* 0x002fc600078e004f */
[----:B------:R-:W-:Y:S04]  /*38c00*/  STL [R1+0x5640], R80 ;  /* 0x0056405001007387 */ /* 0x000fe80000100800 */
[----:B------:R1:W-:Y:S04]  /*38c10*/  STL [R1+0x5634], R0 ;  /* 0x0056340001007387 */ /* 0x0003e80000100800 */
[----:B------:R-:W4:Y:S01]  /*38c20*/  LDL.LU.64 R78, [R1+0x3b8] ;  /* 0x0003b800014e7983 */ /* 0x000f220000300a00 */
[----:B-1----:R-:W-:-:S03]  /*38c30*/  IMAD.MOV.U32 R0, RZ, RZ, R81 ;  /* 0x000000ffff007224 */ /* 0x002fc600078e0051 */
[----:B------:R-:W-:Y:S04]  /*38c40*/  STL [R1+0x5648], R66 ;  /* 0x0056484201007387 */ /* 0x000fe80000100800 */
[----:B------:R1:W-:Y:S04]  /*38c50*/  STL [R1+0x563c], R0 ;  /* 0x00563c0001007387 */ /* 0x0003e80000100800 */
[----:B------:R-:W4:Y:S04]  /*38c60*/  LDL.LU.64 R80, [R1+0x3c8] ;  /* 0x0003c80001507983 */ /* 0x000f280000300a00 */
[----:B------:R-:W4:Y:S01]  /*38c70*/  LDL.LU.64 R64, [R1+0x3d8] ;  /* 0x0003d80001407983 */ /* 0x000f220000300a00 */
[----:B-1----:R-:W-:-:S05]  /*38c80*/  MOV R0, R67 ;  /* 0x0000004300007202 */ /* 0x002fca0000000f00 */
[----:B------:R1:W-:Y:S04]  /*38c90*/  STL [R1+0x5644], R0 ;  /* 0x0056440001007387 */ /* 0x0003e80000100800 */
[----:B---3--:R3:W-:Y:S01]  /*38ca0*/  STL [R1+0x5650], R82 ;  /* 0x0056505201007387 */ /* 0x0087e20000100800 */
[----:B-1----:R-:W-:-:S03]  /*38cb0*/  IMAD.MOV.U32 R0, RZ, RZ, R83 ;  /* 0x000000ffff007224 */ /* 0x002fc600078e0053 */
[----:B---3--:R-:W3:Y:S04]  /*38cc0*/  LDL.LU.64 R82, [R1+0x3e8] ;  /* 0x0003e80001527983 */ /* 0x008ee80000300a00 */
[----:B------:R1:W-:Y:S04]  /*38cd0*/  STL [R1+0x564c], R0 ;  /* 0x00564c0001007387 */ /* 0x0003e80000100800 */
[----:B------:R2:W-:Y:S04]  /*38ce0*/  STL [R1+0x5658], R68 ;  /* 0x0056584401007387 */ /* 0x0005e80000100800 */
[----:B------:R-:W3:Y:S01]  /*38cf0*/  LDL.LU.64 R66, [R1+0x3f8] ;  /* 0x0003f80001427983 */ /* 0x000ee20000300a00 */
[----:B-1----:R-:W-:-:S05]  /*38d00*/  IMAD.MOV.U32 R0, RZ, RZ, R69 ;  /* 0x000000ffff007224 */ /* 0x002fca00078e0045 */
[----:B------:R1:W-:Y:S04]  /*38d10*/  STL [R1+0x5654], R0 ;  /* 0x0056540001007387 */ /* 0x0003e80000100800 */
[----:B--2---:R-:W-:Y:S04]  /*38d20*/  STL [R1+0x5660], R58 ;  /* 0x0056603a01007387 */ /* 0x004fe80000100800 */
[----:B------:R-:W2:Y:S01]  /*38d30*/  LDL.LU.64 R68, [R1+0x408] ;  /* 0x0004080001447983 */ /* 0x000ea20000300a00 */
[----:B-1----:R-:W-:-:S03]  /*38d40*/  MOV R0, R59 ;  /* 0x0000003b00007202 */ /* 0x002fc60000000f00 */
[----:B----4-:R-:W-:Y:S04]  /*38d50*/  STL [R1+0x5668], R70 ;  /* 0x0056684601007387 */ /* 0x010fe80000100800 */
[----:B------:R1:W-:Y:S02]  /*38d60*/  STL [R1+0x565c], R0 ;  /* 0x00565c0001007387 */ /* 0x0003e40000100800 */
[----:B-1----:R-:W-:Y:S02]  /*38d70*/  IMAD.MOV.U32 R0, RZ, RZ, R71 ;  /* 0x000000ffff007224 */ /* 0x002fe400078e0047 */
[----:B------:R-:W4:Y:S04]  /*38d80*/  LDL.LU.64 R70, [R1+0x718] ;  /* 0x0007180001467983 */ /* 0x000f280000300a00 */
[----:B------:R1:W-:Y:S04]  /*38d90*/  STL [R1+0x5664], R0 ;  /* 0x0056640001007387 */ /* 0x0003e80000100800 */
[----:B------:R1:W-:Y:S02]  /*38da0*/  STL [R1+0x5670], R72 ;  /* 0x0056704801007387 */ /* 0x0003e40000100800 */
[----:B-1----:R-:W-:-:S02]  /*38db0*/  IMAD.MOV.U32 R0, RZ, RZ, R73 ;  /* 0x000000ffff007224 */ /* 0x002fc400078e0049 */
[----:B------:R-:W-:Y:S04]  /*38dc0*/  STL [R1+0x5678], R60 ;  /* 0x0056783c01007387 */ /* 0x000fe80000100800 */
[----:B------:R1:W-:Y:S04]  /*38dd0*/  STL [R1+0x566c], R0 ;  /* 0x00566c0001007387 */ /* 0x0003e80000100800 */
[----:B------:R-:W4:Y:S01]  /*38de0*/  LDL.LU.64 R72, [R1+0x828] ;  /* 0x0008280001487983 */ /* 0x000f220000300a00 */
[----:B-1----:R-:W-:-:S03]  /*38df0*/  MOV R0, R61 ;  /* 0x0000003d00007202 */ /* 0x002fc60000000f00 */
[----:B------:R-:W-:Y:S04]  /*38e00*/  STL [R1+0x567c], R74 ;  /* 0x00567c4a01007387 */ /* 0x000fe80000100800 */
        /* <DEDUP_REMOVED lines=21> */
[----:B---3--:R-:W-:Y:S04]  /*38f60*/  STL [R1+0x55ac], R82 ;  /* 0x0055ac5201007387 */ /* 0x008fe80000100800 */
[----:B------:R1:W-:Y:S02]  /*38f70*/  STL [R1+0x55a0], R0 ;  /* 0x0055a00001007387 */ /* 0x0003e40000100800 */
[----:B-1----:R-:W-:Y:S02]  /*38f80*/  IMAD.MOV.U32 R0, RZ, RZ, R83 ;  /* 0x000000ffff007224 */ /* 0x002fe400078e0053 */
[----:B------:R-:W3:Y:S04]  /*38f90*/  LDL.LU.64 R82, [R1+0x850] ;  /* 0x0008500001527983 */ /* 0x000ee80000300a00 */
[----:B------:R1:W-:Y:S04]  /*38fa0*/  STL [R1+0x55a8], R0 ;  /* 0x0055a80001007387 */ /* 0x0003e80000100800 */
[----:B------:R-:W-:Y:S01]  /*38fb0*/  STL [R1+0x55b4], R66 ;  /* 0x0055b44201007387 */ /* 0x000fe20000100800 */
[----:B-1----:R-:W-:-:S03]  /*38fc0*/  IMAD.MOV.U32 R0, RZ, RZ, R67 ;  /* 0x000000ffff007224 */ /* 0x002fc600078e0043 */
[----:B--2---:R-:W-:Y:S04]  /*38fd0*/  STL [R1+0x55bc], R68 ;  /* 0x0055bc4401007387 */ /* 0x004fe80000100800 */
[----:B------:R1:W-:Y:S04]  /*38fe0*/  STL [R1+0x55b0], R0 ;  /* 0x0055b00001007387 */ /* 0x0003e80000100800 */
[----:B------:R-:W2:Y:S04]  /*38ff0*/  LDL.LU.64 R88, [R1+0x380] ;  /* 0x0003800001587983 */ /* 0x000ea80000300a00 */
[----:B------:R-:W2:Y:S01]  /*39000*/  LDL.LU.64 R90, [R1+0x378] ;  /* 0x00037800015a7983 */ /* 0x000ea20000300a00 */
[----:B-1----:R-:W-:-:S05]  /*39010*/  MOV R0, R69 ;  /* 0x0000004500007202 */ /* 0x002fca0000000f00 */
[----:B------:R1:W-:Y:S04]  /*39020*/  STL [R1+0x55b8], R0 ;  /* 0x0055b80001007387 */ /* 0x0003e80000100800 */
[----:B----4-:R-:W-:Y:S04]  /*39030*/  STL [R1+0x55c4], R70 ;  /* 0x0055c44601007387 */ /* 0x010fe80000100800 */
[----:B------:R-:W2:Y:S01]  /*39040*/  LDL.LU.64 R56, [R1+0x370] ;  /* 0x0003700001387983 */ /* 0x000ea20000300a00 */
[----:B-1----:R-:W-:-:S03]  /*39050*/  IMAD.MOV.U32 R0, RZ, RZ, R71 ;  /* 0x000000ffff007224 */ /* 0x002fc600078e0047 */
[----:B------:R-:W2:Y:S04]  /*39060*/  LDL.LU.64 R58, [R1+0x368] ;  /* 0x00036800013a7983 */ /* 0x000ea80000300a00 */
[----:B------:R1:W-:Y:S04]  /*39070*/  STL [R1+0x55c0], R0 ;  /* 0x0055c00001007387 */ /* 0x0003e80000100800 */
[----:B------:R-:W-:Y:S04]  /*39080*/  STL [R1+0x55cc], R72 ;  /* 0x0055cc4801007387 */ /* 0x000fe80000100800 */
[----:B------:R-:W2:Y:S01]  /*39090*/  LDL.LU.64 R60, [R1+0x360] ;  /* 0x00036000013c7983 */ /* 0x000ea20000300a00 */
[----:B-1----:R-:W-:-:S03]  /*390a0*/  IMAD.MOV.U32 R0, RZ, RZ, R73 ;  /* 0x000000ffff007224 */ /* 0x002fc600078e0049 */
[----:B------:R-:W2:Y:S04]  /*390b0*/  LDL.LU.64 R62, [R1+0x358] ;  /* 0x00035800013e7983 */ /* 0x000ea80000300a00 */
[----:B------:R1:W-:Y:S04]  /*390c0*/  STL [R1+0x55c8], R0 ;  /* 0x0055c80001007387 */ /* 0x0003e80000100800 */
[----:B------:R-:W-:Y:S04]  /*390d0*/  STL [R1+0x55d4], R74 ;  /* 0x0055d44a01007387 */ /* 0x000fe80000100800 */
[----:B------:R-:W2:Y:S01]  /*390e0*/  LDL.LU.64 R64, [R1+0x350] ;  /* 0x0003500001407983 */ /* 0x000ea20000300a00 */
[----:B-1----:R-:W-:-:S03]  /*390f0*/  MOV R0, R75 ;  /* 0x0000004b00007202 */ /* 0x002fc60000000f00 */
        /* <DEDUP_REMOVED lines=12> */
[----:B------:R3:W-:Y:S04]  /*391c0*/  STL [R1+0x55ec], R80 ;  /* 0x0055ec5001007387 */ /* 0x0007e80000100800 */
[----:B------:R-:W2:Y:S01]  /*391d0*/  LDL.LU.64 R76, [R1+0x2a0] ;  /* 0x0002a000014c7983 */ /* 0x000ea20000300a00 */
[----:B-1----:R-:W-:-:S03]  /*391e0*/  MOV R0, R81 ;  /* 0x0000005100007202 */ /* 0x002fc60000000f00 */
[----:B------:R-:W2:Y:S04]  /*391f0*/  LDL.LU.64 R78, [R1+0x160] ;  /* 0x00016000014e7983 */ /* 0x000ea80000300a00 */
[----:B------:R1:W-:Y:S04]  /*39200*/  STL [R1+0x55e8], R0 ;  /* 0x0055e80001007387 */ /* 0x0003e80000100800 */
[----:B---3--:R3:W-:Y:S04]  /*39210*/  STL [R1+0x55f4], R82 ;  /* 0x0055f45201007387 */ /* 0x0087e80000100800 */
[----:B------:R-:W4:Y:S01]  /*39220*/  LDL.LU.64 R80, [R1+0x158] ;  /* 0x0001580001507983 */ /* 0x000f220000300a00 */
[----:B-1----:R-:W-:-:S03]  /*39230*/  IMAD.MOV.U32 R0, RZ, RZ, R83 ;  /* 0x000000ffff007224 */ /* 0x002fc600078e0053 */
[----:B---3--:R-:W3:Y:S04]  /*39240*/  LDL.LU.64 R82, [R1+0x150] ;  /* 0x0001500001527983 */ /* 0x008ee80000300a00 */
[----:B------:R1:W-:Y:S04]  /*39250*/  STL [R1+0x55f0], R0 ;  /* 0x0055f00001007387 */ /* 0x0003e80000100800 */
[----:B--2---:R-:W-:Y:S01]  /*39260*/  STL [R1+0x55f8], R88 ;  /* 0x0055f85801007387 */ /* 0x004fe20000100800 */
[----:B-1----:R-:W-:-:S03]  /*39270*/  IMAD.MOV.U32 R0, RZ, RZ, R89 ;  /* 0x000000ffff007224 */ /* 0x002fc600078e0059 */
[----:B------:R-:W-:Y:S04]  /*39280*/  STL [R1+0x5578], R90 ;  /* 0x0055785a01007387 */ /* 0x000fe80000100800 */
[----:B------:R1:W-:Y:S02]  /*39290*/  STL [R1+0x5574], R0 ;  /* 0x0055740001007387 */ /* 0x0003e40000100800 */
[----:B-1----:R-:W-:Y:S02]  /*392a0*/  MOV R0, R91 ;  /* 0x0000005b00007202 */ /* 0x002fe40000000f00 */
[----:B------:R-:W-:Y:S04]  /*392b0*/  STL [R1+0x5570], R56 ;  /* 0x0055703801007387 */ /* 0x000fe80000100800 */
[----:B------:R1:W-:Y:S04]  /*392c0*/  STL [R1+0x556c], R0 ;  /* 0x00556c0001007387 */ /* 0x0003e80000100800 */
[----:B------:R-:W-:Y:S01]  /*392d0*/  STL [R1+0x5568], R58 ;  /* 0x0055683a01007387 */ /* 0x000fe20000100800 */
[----:B-1----:R-:W-:-:S05]  /*392e0*/  IMAD.MOV.U32 R0, RZ, RZ, R57 ;  /* 0x000000ffff007224 */ /* 0x002fca00078e0039 */
[----:B------:R1:W-:Y:S04]  /*392f0*/  STL [R1+0x5564], R0 ;  /* 0x0055640001007387 */ /* 0x0003e80000100800 */
[----:B------:R-:W-:Y:S01]  /*39300*/  STL [R1+0x5560], R60 ;  /* 0x0055603c01007387 */ /* 0x000fe20000100800 */
[----:B-1----:R-:W-:-:S05]  /*39310*/  IMAD.MOV.U32 R0, RZ, RZ, R59 ;  /* 0x000000ffff007224 */ /* 0x002fca00078e003b */
[----:B------:R1:W-:Y:S04]  /*39320*/  STL [R1+0x555c], R0 ;  /* 0x00555c0001007387 */ /* 0x0003e80000100800 */
[----:B------:R-:W-:Y:S01]  /*39330*/  STL [R1+0x5558], R62 ;  /* 0x0055583e01007387 */ /* 0x000fe20000100800 */
[----:B-1----:R-:W-:-:S05]  /*39340*/  MOV R0, R61 ;  /* 0x0000003d00007202 */ /* 0x002fca0000000f00 */
        /* <DEDUP_REMOVED lines=24> */
[----:B------:R1:W-:Y:S02]  /*394d0*/  STL [R1+0x5514], R0 ;  /* 0x0055140001007387 */ /* 0x0003e40000100800 */
[----:B-1----:R-:W-:Y:S02]  /*394e0*/  MOV R0, R79 ;  /* 0x0000004f00007202 */ /* 0x002fe40000000f00 */
[----:B----4-:R-:W-:Y:S04]  /*394f0*/  STL [R1+0x5510], R80 ;  /* 0x0055105001007387 */ /* 0x010fe80000100800 */
[----:B------:R1:W-:Y:S04]  /*39500*/  STL [R1+0x550c], R0 ;  /* 0x00550c0001007387 */ /* 0x0003e80000100800 */
[----:B---3--:R-:W-:Y:S01]  /*39510*/  STL [R1+0x5508], R82 ;  /* 0x0055085201007387 */ /* 0x008fe20000100800 */
[----:B-1----:R-:W-:-:S05]  /*39520*/  IMAD.MOV.U32 R0, RZ, RZ, R81 ;  /* 0x000000ffff007224 */ /* 0x002fca00078e0051 */
[----:B------:R1:W-:Y:S04]  /*39530*/  STL [R1+0x5504], R0 ;  /* 0x0055040001007387 */ /* 0x0003e80000100800 */
[----:B-----5:R-:W-:Y:S01]  /*39540*/  STL [R1+0x5500], R234 ;  /* 0x005500ea01007387 */ /* 0x020fe20000100800 */
[----:B-1----:R-:W-:-:S05]  /*39550*/  IMAD.MOV.U32 R0, RZ, RZ, R83 ;  /* 0x000000ffff007224 */ /* 0x002fca00078e0053 */
[----:B------:R1:W-:Y:S04]  /*39560*/  STL [R1+0x54fc], R0 ;  /* 0x0054fc0001007387 */ /* 0x0003e80000100800 */
[----:B------:R-:W-:Y:S04]  /*39570*/  STL [R1+0x54f4], R235 ;  /* 0x0054f4eb01007387 */ /* 0x000fe80000100800 */
        /* <DEDUP_REMOVED lines=9> */
[----:B------:R-:W2:Y:S04]  /*39610*/  LDL.LU.64 R68, [R1+0x1ba0] ;  /* 0x001ba00001447983 */ /* 0x000ea80000300a00 */
[----:B------:R-:W-:Y:S04]  /*39620*/  STL [R1+0x54cc], R225 ;  /* 0x0054cce101007387 */ /* 0x000fe80000100800 */
[----:B------:R-:W-:Y:S04]  /*39630*/  STL [R1+0x54d0], R222 ;  /* 0x0054d0de01007387 */ /* 0x000fe80000100800 */
[----:B------:R-:W3:Y:S04]  /*39640*/  LDL.LU.64 R62, [R1+0x1ba8] ;  /* 0x001ba800013e7983 */ /* 0x000ee80000300a00 */
[----:B------:R-:W-:Y:S04]  /*39650*/  STL [R1+0x54c4], R223 ;  /* 0x0054c4df01007387 */ /* 0x000fe80000100800 */
[----:B------:R-:W-:Y:S04]  /*39660*/  STL [R1+0x54c8], R220 ;  /* 0x0054c8dc01007387 */ /* 0x000fe80000100800 */
[----:B------:R-:W2:Y:S04]  /*39670*/  LDL.LU.64 R70, [R1+0x1bb0] ;  /* 0x001bb00001467983 */ /* 0x000ea80000300a00 */
        /* <DEDUP_REMOVED lines=24> */
[----:B--2---:R2:W-:Y:S04]  /*39800*/  STL [R1+0x5384], R68 ;  /* 0x0053844401007387 */ /* 0x0045e80000100800 */
[----:B------:R-:W4:Y:S01]  /*39810*/  LDL.LU.64 R82, [R1+0x1bf0] ;  /* 0x001bf00001527983 */ /* 0x000f220000300a00 */
[----:B-1----:R-:W-:-:S03]  /*39820*/  MOV R0, R69 ;  /* 0x0000004500007202 */ /* 0x002fc60000000f00 */
[----:B---3--:R-:W-:Y:S04]  /*39830*/  STL [R1+0x538c], R62 ;  /* 0x00538c3e01007387 */ /* 0x008fe80000100800 */
[----:B------:R1:W-:Y:S04]  /*39840*/  STL [R1+0x5380], R0 ;  /* 0x0053800001007387 */ /* 0x0003e80000100800 */
[----:B--2---:R-:W2:Y:S01]  /*39850*/  LDL.LU.64 R68, [R1+0x1310] ;  /* 0x0013100001447983 */ /* 0x004ea20000300a00 */
[----:B-1----:R-:W-:-:S03]  /*39860*/  IMAD.MOV.U32 R0, RZ, RZ, R63 ;  /* 0x000000ffff007224 */ /* 0x002fc600078e003f */
[----:B------:R-:W-:Y:S04]  /*39870*/  STL [R1+0x5394], R70 ;  /* 0x0053944601007387 */ /* 0x000fe80000100800 */
[----:B------:R1:W-:Y:S04]  /*39880*/  STL [R1+0x5388], R0 ;  /* 0x0053880001007387 */ /* 0x0003e80000100800 */
[----:B------:R-:W3:Y:S01]  /*39890*/  LDL.LU.64 R58, [R1+0x1bf8] ;  /* 0x001bf800013a7983 */ /* 0x000ee20000300a00 */
[----:B-1----:R-:W-:-:S03]  /*398a0*/  IMAD.MOV.U32 R0, RZ, RZ, R71 ;  /* 0x000000ffff007224 */ /* 0x002fc600078e0047 */
[----:B------:R-:W-:Y:S04]  /*398b0*/  STL [R1+0x539c], R72 ;  /* 0x00539c4801007387 */ /* 0x000fe80000100800 */
[----:B------:R1:W-:Y:S04]  /*398c0*/  STL [R1+0x5390], R0 ;  /* 0x0053900001007387 */ /* 0x0003e80000100800 */
[----:B------:R-:W3:Y:S01]  /*398d0*/  LDL.LU.64 R70, [R1+0x1c00] ;  /* 0x001c000001467983 */ /* 0x000ee20000300a00 */
[----:B-1----:R-:W-:-:S03]  /*398e0*/  MOV R0, R73 ;  /* 0x0000004900007202 */ /* 0x002fc60000000f00 */
[----:B------:R-:W-:Y:S04]  /*398f0*/  STL [R1+0x53a4], R64 ;  /* 0x0053a44001007387 */ /* 0x000fe80000100800 */
[----:B------:R1:W-:Y:S04]  /*39900*/  STL [R1+0x5398], R0 ;  /* 0x0053980001007387 */ /* 0x0003e80000100800 */
[----:B------:R-:W3:Y:S04]  /*39910*/  LDL.LU.64 R72, [R1+0x12f8] ;  /* 0x0012f80001487983 */ /* 0x000ee80000300a00 */
[----:B------:R-:W3:Y:S01]  /*39920*/  LDL.LU.64 R60, [R1+0x12f0] ;  /* 0x0012f000013c7983 */ /* 0x000ee20000300a00 */
[----:B-1----:R-:W-:-:S05]  /*39930*/  IMAD.MOV.U32 R0, RZ, RZ, R65 ;  /* 0x000000ffff007224 */ /* 0x002fca00078e0041 */
[----:B------:R1:W-:Y:S04]  /*39940*/  STL [R1+0x53a0], R0 ;  /* 0x0053a00001007387 */ /* 0x0003e80000100800 */
[----:B------:R1:W-:Y:S02]  /*39950*/  STL [R1+0x53ac], R74 ;  /* 0x0053ac4a01007387 */ /* 0x0003e40000100800 */
[----:B-1----:R-:W-:Y:S02]  /*39960*/  IMAD.MOV.U32 R0, RZ, RZ, R75 ;  /* 0x000000ffff007224 */ /* 0x002fe400078e004b */
[----:B------:R-:W3:Y:S04]  /*39970*/  LDL.LU.64 R74, [R1+0x858] ;  /* 0x00085800014a7983 */ /* 0x000ee80000300a00 */
[----:B------:R1:W-:Y:S04]  /*39980*/  STL [R1+0x53a8], R0 ;  /* 0x0053a80001007387 */ /* 0x0003e80000100800 */
[----:B------:R1:W-:Y:S02]  /*39990*/  STL [R1+0x53b4], R76 ;  /* 0x0053b44c01007387 */ /* 0x0003e40000100800 */
[----:B-1----:R-:W-:-:S02]  /*399a0*/  MOV R0, R77 ;  /* 0x0000004d00007202 */ /* 0x002fc40000000f00 */
[----:B------:R-:W3:Y:S04]  /*399b0*/  LDL.LU.64 R76, [R1+0x860] ;  /* 0x00086000014c7983 */ /* 0x000ee80000300a00 */
[----:B------:R1:W-:Y:S04]  /*399c0*/  STL [R1+0x53b0], R0 ;  /* 0x0053b00001007387 */ /* 0x0003e80000100800 */
[----:B------:R1:W-:Y:S04]  /*399d0*/  STL [R1+0x53bc], R78 ;  /* 0x0053bc4e01007387 */ /* 0x0003e80000100800 */
[----:B------:R-:W3:Y:S01]  /*399e0*/  LDL.LU.64 R62, [R1+0x868] ;  /* 0x00086800013e7983 */ /* 0x000ee20000300a00 */
[----:B-1----:R-:W-:-:S03]  /*399f0*/  IMAD.MOV.U32 R0, RZ, RZ, R79 ;  /* 0x000000ffff007224 */ /* 0x002fc600078e004f */
[----:B------:R-:W-:Y:S04]  /*39a00*/  STL [R1+0x53c4], R80 ;  /* 0x0053c45001007387 */ /* 0x000fe80000100800 */
[----:B------:R1:W-:Y:S04]  /*39a10*/  STL [R1+0x53b8], R0 ;  /* 0x0053b80001007387 */ /* 0x0003e80000100800 */
[----:B------:R-:W3:Y:S01]  /*39a20*/  LDL.LU.64 R78, [R1+0x870] ;  /* 0x00087000014e7983 */ /* 0x000ee20000300a00 */
[----:B-1----:R-:W-:-:S03]  /*39a30*/  IMAD.MOV.U32 R0, RZ, RZ, R81 ;  /* 0x000000ffff007224 */ /* 0x002fc600078e0051 */
[----:B------:R-:W-:Y:S04]  /*39a40*/  STL [R1+0x53cc], R66 ;  /* 0x0053cc4201007387 */ /* 0x000fe80000100800 */
[----:B------:R1:W-:Y:S04]  /*39a50*/  STL [R1+0x53c0], R0 ;  /* 0x0053c00001007387 */ /* 0x0003e80000100800 */
[----:B------:R-:W3:Y:S04]  /*39a60*/  LDL.LU.64 R80, [R1+0x878] ;  /* 0x0008780001507983 */ /* 0x000ee80000300a00 */
[----:B------:R-:W3:Y:S01]  /*39a70*/  LDL.LU.64 R64, [R1+0x880] ;  /* 0x0008800001407983 */ /* 0x000ee20000300a00 */
[----:B-1----:R-:W-:-:S05]  /*39a80*/  MOV R0, R67 ;  /* 0x0000004300007202 */ /* 0x002fca0000000f00 */
[----:B------:R1:W-:Y:S04]  /*39a90*/  STL [R1+0x53c8], R0 ;  /* 0x0053c80001007387 */ /* 0x0003e80000100800 */
[----:B----4-:R4:W-:Y:S01]  /*39aa0*/  STL [R1+0x53d4], R82 ;  /* 0x0053d45201007387 */ /* 0x0109e20000100800 */
[----:B-1----:R-:W-:-:S03]  /*39ab0*/  IMAD.MOV.U32 R0, RZ, RZ, R83 ;  /* 0x000000ffff007224 */ /* 0x002fc600078e0053 */
[----:B----4-:R-:W4:Y:S04]  /*39ac0*/  LDL.LU.64 R82, [R1+0x888] ;  /* 0x0008880001527983 */ /* 0x010f280000300a00 */
[----:B------:R1:W-:Y:S04]  /*39ad0*/  STL [R1+0x53d0], R0 ;  /* 0x0053d00001007387 */ /* 0x0003e80000100800 */
[----:B--2---:R2:W-:Y:S04]  /*39ae0*/  STL [R1+0x53dc], R68 ;  /* 0x0053dc4401007387 */ /* 0x0045e80000100800 */
[----:B------:R-:W4:Y:S01]  /*39af0*/  LDL.LU.64 R66, [R1+0x890] ;  /* 0x0008900001427983 */ /* 0x000f220000300a00 */
[----:B-1----:R-:W-:-:S05]  /*39b00*/  IMAD.MOV.U32 R0, RZ, RZ, R69 ;  /* 0x000000ffff007224 */ /* 0x002fca00078e0045 */
[----:B------:R1:W-:Y:S04]  /*39b10*/  STL [R1+0x53d8], R0 ;  /* 0x0053d80001007387 */ /* 0x0003e80000100800 */
[----:B---3--:R-:W-:Y:S04]  /*39b20*/  STL [R1+0x53e4], R58 ;  /* 0x0053e43a01007387 */ /* 0x008fe80000100800 */
[----:B--2---:R-:W2:Y:S01]  /*39b30*/  LDL.LU.64 R68, [R1+0x898] ;  /* 0x0008980001447983 */ /* 0x004ea20000300a00 */
[----:B-1----:R-:W-:-:S03]  /*39b40*/  MOV R0, R59 ;  /* 0x0000003b00007202 */ /* 0x002fc60000000f00 */
[----:B------:R-:W-:Y:S04]  /*39b50*/  STL [R1+0x53ec], R70 ;  /* 0x0053ec4601007387 */ /* 0x000fe80000100800 */
[----:B------:R1:W-:Y:S02]  /*39b60*/  STL [R1+0x53e0], R0 ;  /* 0x0053e00001007387 */ /* 0x0003e40000100800 */
[----:B-1----:R-:W-:Y:S02]  /*39b70*/  IMAD.MOV.U32 R0, RZ, RZ, R71 ;  /* 0x000000ffff007224 */ /* 0x002fe400078e0047 */
[----:B------:R-:W3:Y:S04]  /*39b80*/  LDL.LU.64 R70, [R1+0x8a0] ;  /* 0x0008a00001467983 */ /* 0x000ee80000300a00 */
[----:B------:R1:W-:Y:S04]  /*39b90*/  STL [R1+0x53e8], R0 ;  /* 0x0053e80001007387 */ /* 0x0003e80000100800 */
[----:B------:R1:W-:Y:S02]  /*39ba0*/  STL [R1+0x53f4], R72 ;  /* 0x0053f44801007387 */ /* 0x0003e40000100800 */
[----:B-1----:R-:W-:-:S02]  /*39bb0*/  IMAD.MOV.U32 R0, RZ, RZ, R73 ;  /* 0x000000ffff007224 */ /* 0x002fc400078e0049 */
[----:B------:R-:W-:Y:S04]  /*39bc0*/  STL [R1+0x53fc], R60 ;  /* 0x0053fc3c01007387 */ /* 0x000fe80000100800 */
[----:B------:R1:W-:Y:S04]  /*39bd0*/  STL [R1+0x53f0], R0 ;  /* 0x0053f00001007387 */ /* 0x0003e80000100800 */
[----:B------:R-:W3:Y:S01]  /*39be0*/  LDL.LU.64 R72, [R1+0x9a8] ;  /* 0x0009a80001487983 */ /* 0x000ee20000300a00 */
        /* <DEDUP_REMOVED lines=23> */
[----:B----4-:R-:W-:Y:S04]  /*39d60*/  STL [R1+0x5434], R82 ;  /* 0x0054345201007387 */ /* 0x010fe80000100800 */
[----:B------:R1:W-:Y:S02]  /*39d70*/  STL [R1+0x5428], R0 ;  /* 0x0054280001007387 */ /* 0x0003e40000100800 */
[----:B-1----:R-:W-:Y:S02]  /*39d80*/  IMAD.MOV.U32 R0, RZ, RZ, R83 ;  /* 0x000000ffff007224 */ /* 0x002fe400078e0053 */
[----:B------:R-:W4:Y:S04]  /*39d90*/  LDL.LU.64 R82, [R1+0x9d0] ;  /* 0x0009d00001527983 */ /* 0x000f280000300a00 */
        /* <DEDUP_REMOVED lines=9> */
[----:B---3--:R-:W-:Y:S04]  /*39e30*/  STL [R1+0x544c], R70 ;  /* 0x00544c4601007387 */ /* 0x008fe80000100800 */
        /* <DEDUP_REMOVED lines=29> */
[----:B----4-:R4:W-:Y:S04]  /*3a010*/  STL [R1+0x547c], R82 ;  /* 0x00547c5201007387 */ /* 0x0109e80000100800 */
[----:B------:R-:W3:Y:S01]  /*3a020*/  LDL.LU.64 R80, [R1+0x60] ;  /* 0x0000600001507983 */ /* 0x000ee20000300a00 */
[----:B-1----:R-:W-:-:S03]  /*3a030*/  IMAD.MOV.U32 R0, RZ, RZ, R83 ;  /* 0x000000ffff007224 */ /* 0x002fc600078e0053 */
[----:B----4-:R-:W4:Y:S04]  /*3a040*/  LDL.LU.64 R82, [R1+0x58] ;  /* 0x0000580001527983 */ /* 0x010f280000300a00 */
        /* <DEDUP_REMOVED lines=42> */
[----:B---3--:R-:W-:Y:S04]  /*3a2f0*/  STL [R1+0x5310], R80 ;  /* 0x0053105001007387 */ /* 0x008fe80000100800 */
[----:B------:R1:W-:Y:S04]  /*3a300*/  STL [R1+0x530c], R0 ;  /* 0x00530c0001007387 */ /* 0x0003e80000100800 */
[----:B----4-:R-:W-:Y:S01]  /*3a310*/  STL [R1+0x5308], R82 ;  /* 0x0053085201007387 */ /* 0x010fe20000100800 */
[----:B-1----:R-:W-:-:S05]  /*3a320*/  IMAD.MOV.U32 R0, RZ, RZ, R81 ;  /* 0x000000ffff007224 */ /* 0x002fca00078e0051 */
[----:B------:R1:W-:Y:S04]  /*3a330*/  STL [R1+0x5304], R0 ;  /* 0x0053040001007387 */ /* 0x0003e80000100800 */
[----:B------:R-:W-:Y:S01]  /*3a340*/  STL [R1+0x5300], R202 ;  /* 0x005300ca01007387 */ /* 0x000fe20000100800 */
        /* <DEDUP_REMOVED lines=467> */
[----:B------:R-:W4:Y:S04]  /*3c080*/  LDL.LU.64 R80, [R1+0x1e60] ;  /* 0x001e600001507983 */ /* 0x000f280000300a00 */
        /* <DEDUP_REMOVED lines=24> */
[----:B--2---:R2:W-:Y:S01]  /*3c210*/  STL [R1+0x4d04], R76 ;  /* 0x004d044c01007387 */ /* 0x0045e20000100800 */
[----:B-1----:R-:W-:-:S03]  /*3c220*/  MOV R0, R77 ;  /* 0x0000004d00007202 */ /* 0x002fc60000000f00 */
[----:B--2---:R-:W2:Y:S04]  /*3c230*/  LDL.LU.64 R76, [R1+0x1f60] ;  /* 0x001f6000014c7983 */ /* 0x004ea80000300a00 */
[----:B------:R1:W-:Y:S04]  /*3c240*/  STL [R1+0x4d00], R0 ;  /* 0x004d000001007387 */ /* 0x0003e80000100800 */
[----:B---3--:R3:W-:Y:S01]  /*3c250*/  STL [R1+0x4d0c], R78 ;  /* 0x004d0c4e01007387 */ /* 0x0087e20000100800 */
[----:B-1----:R-:W-:-:S03]  /*3c260*/  IMAD.MOV.U32 R0, RZ, RZ, R79 ;  /* 0x000000ffff007224 */ /* 0x002fc600078e004f */
[----:B---3--:R-:W3:Y:S04]  /*3c270*/  LDL.LU.64 R78, [R1+0x1f78] ;  /* 0x001f7800014e7983 */ /* 0x008ee80000300a00 */
[----:B------:R1:W-:Y:S04]  /*3c280*/  STL [R1+0x4d08], R0 ;  /* 0x004d080001007387 */ /* 0x0003e80000100800 */
[----:B----4-:R4:W-:Y:S01]  /*3c290*/  STL [R1+0x4d14], R80 ;  /* 0x004d145001007387 */ /* 0x0109e20000100800 */
[----:B-1----:R-:W-:-:S03]  /*3c2a0*/  IMAD.MOV.U32 R0, RZ, RZ, R81 ;  /* 0x000000ffff007224 */ /* 0x002fc600078e0051 */
[----:B----4-:R-:W4:Y:S04]  /*3c2b0*/  LDL.LU.64 R80, [R1+0x1f98] ;  /* 0x001f980001507983 */ /* 0x010f280000300a00 */
[----:B------:R1:W-:Y:S04]  /*3c2c0*/  STL [R1+0x4d10], R0 ;  /* 0x004d100001007387 */ /* 0x0003e80000100800 */
[----:B------:R1:W-:Y:S02]  /*3c2d0*/  STL [R1+0x4d1c], R62 ;  /* 0x004d1c3e01007387 */ /* 0x0003e40000100800 */
[----:B-1----:R-:W-:-:S02]  /*3c2e0*/  MOV R0, R63 ;  /* 0x0000003f00007202 */ /* 0x002fc40000000f00 */
[----:B------:R-:W4:Y:S04]  /*3c2f0*/  LDL.LU.64 R62, [R1+0x1fb0] ;  /* 0x001fb000013e7983 */ /* 0x000f280000300a00 */
[----:B------:R1:W-:Y:S04]  /*3c300*/  STL [R1+0x4d18], R0 ;  /* 0x004d180001007387 */ /* 0x0003e80000100800 */
[----:B------:R1:W-:Y:S02]  /*3c310*/  STL [R1+0x4d24], R66 ;  /* 0x004d244201007387 */ /* 0x0003e40000100800 */
[----:B-1----:R-:W-:-:S02]  /*3c320*/  IMAD.MOV.U32 R0, RZ, RZ, R67 ;  /* 0x000000ffff007224 */ /* 0x002fc400078e0043 */
[----:B------:R-:W4:Y:S04]  /*3c330*/  LDL.LU.64 R66, [R1+0x1fd0] ;  /* 0x001fd00001427983 */ /* 0x000f280000300a00 */
[----:B------:R1:W-:Y:S04]  /*3c340*/  STL [R1+0x4d20], R0 ;  /* 0x004d200001007387 */ /* 0x0003e80000100800 */
[----:B------:R1:W-:Y:S02]  /*3c350*/  STL [R1+0x4d2c], R82 ;  /* 0x004d2c5201007387 */ /* 0x0003e40000100800 */
[----:B-1----:R-:W-:-:S02]  /*3c360*/  IMAD.MOV.U32 R0, RZ, RZ, R83 ;  /* 0x000000ffff007224 */ /* 0x002fc400078e0053 */
[----:B------:R-:W4:Y:S04]  /*3c370*/  LDL.LU.64 R82, [R1+0xe20] ;  /* 0x000e200001527983 */ /* 0x000f280000300a00 */
        /* <DEDUP_REMOVED lines=21> */
[----:B--2---:R2:W-:Y:S01]  /*3c4d0*/  STL [R1+0x4d5c], R76 ;  /* 0x004d5c4c01007387 */ /* 0x0045e20000100800 */
[----:B-1----:R-:W-:-:S03]  /*3c4e0*/  IMAD.MOV.U32 R0, RZ, RZ, R77 ;  /* 0x000000ffff007224 */ /* 0x002fc600078e004d */
[----:B--2---:R-:W2:Y:S04]  /*3c4f0*/  LDL.LU.64 R76, [R1+0xdf0] ;  /* 0x000df000014c7983 */ /* 0x004ea80000300a00 */
[----:B------:R1:W-:Y:S04]  /*3c500*/  STL [R1+0x4d58], R0 ;  /* 0x004d580001007387 */ /* 0x0003e80000100800 */
[----:B---3--:R3:W-:Y:S01]  /*3c510*/  STL [R1+0x4d64], R78 ;  /* 0x004d644e01007387 */ /* 0x0087e20000100800 */
[----:B-1----:R-:W-:-:S03]  /*3c520*/  MOV R0, R79 ;  /* 0x0000004f00007202 */ /* 0x002fc60000000f00 */
[----:B---3--:R-:W3:Y:S04]  /*3c530*/  LDL.LU.64 R78, [R1+0xde8] ;  /* 0x000de800014e7983 */ /* 0x008ee80000300a00 */
[----:B------:R1:W-:Y:S04]  /*3c540*/  STL [R1+0x4d60], R0 ;  /* 0x004d600001007387 */ /* 0x0003e80000100800 */
[----:B----4-:R4:W-:Y:S01]  /*3c550*/  STL [R1+0x4d6c], R80 ;  /* 0x004d6c5001007387 */ /* 0x0109e20000100800 */
[----:B-1----:R-:W-:-:S03]  /*3c560*/  IMAD.MOV.U32 R0, RZ, RZ, R81 ;  /* 0x000000ffff007224 */ /* 0x002fc600078e0051 */
[----:B----4-:R-:W4:Y:S04]  /*3c570*/  LDL.LU.64 R80, [R1+0x10d8] ;  /* 0x0010d80001507983 */ /* 0x010f280000300a00 */
        /* <DEDUP_REMOVED lines=33> */
[----:B--2---:R2:W-:Y:S01]  /*3c790*/  STL [R1+0x4db4], R76 ;  /* 0x004db44c01007387 */ /* 0x0045e20000100800 */
[----:B-1----:R-:W-:-:S03]  /*3c7a0*/  IMAD.MOV.U32 R0, RZ, RZ, R77 ;  /* 0x000000ffff007224 */ /* 0x002fc600078e004d */
[----:B--2---:R-:W2:Y:S04]  /*3c7b0*/  LDL.LU.64 R76, [R1+0x958] ;  /* 0x00095800014c7983 */ /* 0x004ea80000300a00 */
[----:B------:R1:W-:Y:S04]  /*3c7c0*/  STL [R1+0x4db0], R0 ;  /* 0x004db00001007387 */ /* 0x0003e80000100800 */
[----:B---3--:R3:W-:Y:S01]  /*3c7d0*/  STL [R1+0x4dbc], R78 ;  /* 0x004dbc4e01007387 */ /* 0x0087e20000100800 */
[----:B-1----:R-:W-:-:S03]  /*3c7e0*/  IMAD.MOV.U32 R0, RZ, RZ, R79 ;  /* 0x000000ffff007224 */ /* 0x002fc600078e004f */
[----:B---3--:R-:W3:Y:S04]  /*3c7f0*/  LDL.LU.64 R78, [R1+0x960] ;  /* 0x00096000014e7983 */ /* 0x008ee80000300a00 */
[----:B------:R1:W-:Y:S04]  /*3c800*/  STL [R1+0x4db8], R0 ;  /* 0x004db80001007387 */ /* 0x0003e80000100800 */
[----:B----4-:R4:W-:Y:S01]  /*3c810*/  STL [R1+0x4dc4], R80 ;  /* 0x004dc45001007387 */ /* 0x0109e20000100800 */
[----:B-1----:R-:W-:-:S03]  /*3c820*/  MOV R0, R81 ;  /* 0x0000005100007202 */ /* 0x002fc60000000f00 */
[----:B----4-:R-:W4:Y:S04]  /*3c830*/  LDL.LU.64 R80, [R1+0x968] ;  /* 0x0009680001507983 */ /* 0x010f280000300a00 */
[----:B------:R1:W-:Y:S04]  /*3c840*/  STL [R1+0x4dc0], R0 ;  /* 0x004dc00001007387 */ /* 0x0003e80000100800 */
[----:B------:R-:W-:Y:S04]  /*3c850*/  STL [R1+0x4dcc], R62 ;  /* 0x004dcc3e01007387 */ /* 0x000fe80000100800 */
[----:B------:R-:W4:Y:S01]  /*3c860*/  LDL.LU.64 R60, [R1+0x970] ;  /* 0x00097000013c7983 */ /* 0x000f220000300a00 */
[----:B-1----:R-:W-:-:S05]  /*3c870*/  IMAD.MOV.U32 R0, RZ, RZ, R63 ;  /* 0x000000ffff007224 */ /* 0x002fca00078e003f */
[----:B------:R1:W-:Y:S04]  /*3c880*/  STL [R1+0x4dc8], R0 ;  /* 0x004dc80001007387 */ /* 0x0003e80000100800 */
[----:B------:R-:W-:Y:S01]  /*3c890*/  STL [R1+0x4dd4], R66 ;  /* 0x004dd44201007387 */ /* 0x000fe20000100800 */
[----:B-1----:R-:W-:-:S03]  /*3c8a0*/  IMAD.MOV.U32 R0, RZ, RZ, R67 ;  /* 0x000000ffff007224 */ /* 0x002fc600078e0043 */
[----:B------:R-:W4:Y:S04]  /*3c8b0*/  LDL.LU.64 R62, [R1+0x978] ;  /* 0x00097800013e7983 */ /* 0x000f280000300a00 */
[----:B------:R1:W-:Y:S04]  /*3c8c0*/  STL [R1+0x4dd0], R0 ;  /* 0x004dd00001007387 */ /* 0x0003e80000100800 */
[----:B------:R1:W-:Y:S02]  /*3c8d0*/  STL [R1+0x4ddc], R82 ;  /* 0x004ddc5201007387 */ /* 0x0003e40000100800 */
[----:B-1----:R-:W-:-:S02]  /*3c8e0*/  MOV R0, R83 ;  /* 0x0000005300007202 */ /* 0x002fc40000000f00 */
[----:B------:R-:W4:Y:S04]  /*3c8f0*/  LDL.LU.64 R66, [R1+0x980] ;  /* 0x0009800001427983 */ /* 0x000f280000300a00 */
[----:B------:R-:W-:Y:S04]  /*3c900*/  STL [R1+0x4de4], R68 ;  /* 0x004de44401007387 */ /* 0x000fe80000100800 */
        /* <DEDUP_REMOVED lines=9> */
[----:B------:R-:W4:Y:S01]  /*3c9a0*/  LDL.LU.64 R70, [R1+0x998] ;  /* 0x0009980001467983 */ /* 0x000f220000300a00 */
[----:B-1----:R-:W-:-:S03]  /*3c9b0*/  MOV R0, R73 ;  /* 0x0000004900007202 */ /* 0x002fc60000000f00 */
        /* <DEDUP_REMOVED lines=8> */
[----:B--2---:R-:W-:Y:S04]  /*3ca40*/  STL [R1+0x4e0c], R76 ;  /* 0x004e0c4c01007387 */ /* 0x004fe80000100800 */
[----:B------:R1:W-:Y:S04]  /*3ca50*/  STL [R1+0x4e00], R0 ;  /* 0x004e000001007387 */ /* 0x0003e80000100800 */
[----:B------:R-:W2:Y:S01]  /*3ca60*/  LDL.LU.64 R74, [R1+0xab0] ;  /* 0x000ab000014a7983 */ /* 0x000ea20000300a00 */
[----:B-1----:R-:W-:-:S03]  /*3ca70*/  MOV R0, R77 ;  /* 0x0000004d00007202 */ /* 0x002fc60000000f00 */
[----:B---3--:R-:W-:Y:S04]  /*3ca80*/  STL [R1+0x4e14], R78 ;  /* 0x004e144e01007387 */ /* 0x008fe80000100800 */
[----:B------:R1:W-:Y:S04]  /*3ca90*/  STL [R1+0x4e08], R0 ;  /* 0x004e080001007387 */ /* 0x0003e80000100800 */
[----:B------:R-:W3:Y:S01]  /*3caa0*/  LDL.LU.64 R76, [R1+0xab8] ;  /* 0x000ab800014c7983 */ /* 0x000ee20000300a00 */
[----:B-1----:R-:W-:-:S03]  /*3cab0*/  IMAD.MOV.U32 R0, RZ, RZ, R79 ;  /* 0x000000ffff007224 */ /* 0x002fc600078e004f */
[----:B----4-:R-:W-:Y:S04]  /*3cac0*/  STL [R1+0x4e1c], R80 ;  /* 0x004e1c5001007387 */ /* 0x010fe80000100800 */
        /* <DEDUP_REMOVED lines=8> */
[----:B------:R1:W-:Y:S02]  /*3cb50*/  STL [R1+0x4e20], R0 ;  /* 0x004e200001007387 */ /* 0x0003e40000100800 */
[----:B-1----:R-:W-:Y:S02]  /*3cb60*/  IMAD.MOV.U32 R0, RZ, RZ, R63 ;  /* 0x000000ffff007224 */ /* 0x002fe400078e003f */
[----:B------:R-:W-:Y:S04]  /*3cb70*/  STL [R1+0x4e34], R66 ;  /* 0x004e344201007387 */ /* 0x000fe80000100800 */
        /* <DEDUP_REMOVED lines=22> */
[----:B-1----:R-:W-:-:S05]  /*3cce0*/  IMAD.MOV.U32 R0, RZ, RZ, R65 ;  /* 0x000000ffff007224 */ /* 0x002fca00078e0041 */
[----:B------:R1:W-:Y:S04]  /*3ccf0*/  STL [R1+0x4e58], R0 ;  /* 0x004e580001007387 */ /* 0x0003e80000100800 */
[----:B--2---:R-:W-:Y:S04]  /*3cd00*/  STL [R1+0x4e64], R74 ;  /* 0x004e644a01007387 */ /* 0x004fe80000100800 */
[----:B------:R-:W2:Y:S01]  /*3cd10*/  LDL.LU.64 R64, [R1+0x120] ;  /* 0x0001200001407983 */ /* 0x000ea20000300a00 */
[----:B-1----:R-:W-:-:S05]  /*3cd20*/  IMAD.MOV.U32 R0, RZ, RZ, R75 ;  /* 0x000000ffff007224 */ /* 0x002fca00078e004b */
[----:B------:R1:W-:Y:S04]  /*3cd30*/  STL [R1+0x4e60], R0 ;  /* 0x004e600001007387 */ /* 0x0003e80000100800 */
[----:B---3--:R-:W-:Y:S01]  /*3cd40*/  STL [R1+0x4e6c], R76 ;  /* 0x004e6c4c01007387 */ /* 0x008fe20000100800 */
[----:B-1----:R-:W-:-:S03]  /*3cd50*/  MOV R0, R77 ;  /* 0x0000004d00007202 */ /* 0x002fc60000000f00 */
[----:B------:R-:W3:Y:S04]  /*3cd60*/  LDL.LU.64 R74, [R1+0x168] ;  /* 0x00016800014a7983 */ /* 0x000ee80000300a00 */
[----:B------:R1:W-:Y:S04]  /*3cd70*/  STL [R1+0x4e68], R0 ;  /* 0x004e680001007387 */ /* 0x0003e80000100800 */
[----:B----4-:R-:W-:Y:S01]  /*3cd80*/  STL [R1+0x4e74], R78 ;  /* 0x004e744e01007387 */ /* 0x010fe20000100800 */
[----:B-1----:R-:W-:-:S03]  /*3cd90*/  IMAD.MOV.U32 R0, RZ, RZ, R79 ;  /* 0x000000ffff007224 */ /* 0x002fc600078e004f */
[----:B------:R-:W4:Y:S04]  /*3cda0*/  LDL.LU.64 R76, [R1+0x2a8] ;  /* 0x0002a800014c7983 */ /* 0x000f280000300a00 */
[----:B------:R1:W-:Y:S04]  /*3cdb0*/  STL [R1+0x4e70], R0 ;  /* 0x004e700001007387 */ /* 0x0003e80000100800 */
[----:B------:R1:W-:Y:S02]  /*3cdc0*/  STL [R1+0x4e7c], R80 ;  /* 0x004e7c5001007387 */ /* 0x0003e40000100800 */
[----:B-1----:R-:W-:-:S02]  /*3cdd0*/  IMAD.MOV.U32 R0, RZ, RZ, R81 ;  /* 0x000000ffff007224 */ /* 0x002fc400078e0051 */
[----:B------:R-:W4:Y:S04]  /*3cde0*/  LDL.LU.64 R78, [R1+0x2b0] ;  /* 0x0002b000014e7983 */ /* 0x000f280000300a00 */
[----:B------:R1:W-:Y:S04]  /*3cdf0*/  STL [R1+0x4e78], R0 ;  /* 0x004e780001007387 */ /* 0x0003e80000100800 */
[----:B------:R-:W-:Y:S04]  /*3ce00*/  STL [R1+0x4e80], R6 ;  /* 0x004e800601007387 */ /* 0x000fe80000100800 */
[----:B------:R-:W-:Y:S04]  /*3ce10*/  STL [R1+0x4068], R7 ;  /* 0x0040680701007387 */ /* 0x000fe80000100800 */
[----:B------:R-:W4:Y:S04]  /*3ce20*/  LDL.LU.64 R80, [R1+0x2b8] ;  /* 0x0002b80001507983 */ /* 0x000f280000300a00 */
        /* <DEDUP_REMOVED lines=1344> */
[----:B--2---:R-:W-:Y:S04]  /*42230*/  STL [R1+0x4af0], R64 ;  /* 0x004af04001007387 */ /* 0x004fe80000100800 */
[----:B------:R-:W2:Y:S01]  /*42240*/  LDL.LU.64 R60, [R1+0x32d0] ;  /* 0x0032d000013c7983 */ /* 0x000ea20000300a00 */
[----:B-1----:R-:W-:-:S05]  /*42250*/  MOV R0, R65 ;  /* 0x0000004100007202 */ /* 0x002fca0000000f00 */
        /* <DEDUP_REMOVED lines=16> */
[----:B------:R1:W-:Y:S02]  /*42360*/  STL [R1+0x4b0c], R0 ;  /* 0x004b0c0001007387 */ /* 0x0003e40000100800 */
[----:B-1----:R-:W-:Y:S02]  /*42370*/  IMAD.MOV.U32 R0, RZ, RZ, R67 ;  /* 0x000000ffff007224 */ /* 0x002fe400078e0043 */
[----:B------:R-:W-:Y:S04]  /*42380*/  STL [R1+0x4b18], R66 ;  /* 0x004b184201007387 */ /* 0x000fe80000100800 */
[----:B------:R-:W4:Y:S04]  /*42390*/  LDL.LU.64 R64, [R1+0x3080] ;  /* 0x0030800001407983 */ /* 0x000f280000300a00 */
[----:B------:R1:W-:Y:S02]  /*423a0*/  STL [R1+0x4b14], R0 ;  /* 0x004b140001007387 */ /* 0x0003e40000100800 */
[----:B-1----:R-:W-:-:S02]  /*423b0*/  MOV R0, R83 ;  /* 0x0000005300007202 */ /* 0x002fc40000000f00 */
[----:B------:R1:W-:Y:S04]  /*423c0*/  STL [R1+0x4b20], R82 ;  /* 0x004b205201007387 */ /* 0x0003e80000100800 */
[----:B-1----:R-:W4:Y:S04]  /*423d0*/  LDL.LU.64 R82, [R1+0x3090] ;  /* 0x0030900001527983 */ /* 0x002f280000300a00 */
        /* <DEDUP_REMOVED lines=16> */
[----:B--2---:R-:W-:Y:S04]  /*424e0*/  STL [R1+0x4b48], R60 ;  /* 0x004b483c01007387 */ /* 0x004fe80000100800 */
[----:B------:R1:W-:Y:S04]  /*424f0*/  STL [R1+0x4b3c], R0 ;  /* 0x004b3c0001007387 */ /* 0x0003e80000100800 */
[----:B------:R-:W2:Y:S01]  /*42500*/  LDL.LU.64 R62, [R1+0x30e0] ;  /* 0x0030e000013e7983 */ /* 0x000ea20000300a00 */
[----:B-1----:R-:W-:-:S03]  /*42510*/  IMAD.MOV.U32 R0, RZ, RZ, R61 ;  /* 0x000000ffff007224 */ /* 0x002fc600078e003d */
[----:B---3--:R-:W-:Y:S04]  /*42520*/  STL [R1+0x4b50], R74 ;  /* 0x004b504a01007387 */ /* 0x008fe80000100800 */
[----:B------:R1:W-:Y:S02]  /*42530*/  STL [R1+0x4b44], R0 ;  /* 0x004b440001007387 */ /* 0x0003e40000100800 */
[----:B-1----:R-:W-:Y:S02]  /*42540*/  MOV R0, R75 ;  /* 0x0000004b00007202 */ /* 0x002fe40000000f00 */
[----:B------:R-:W3:Y:S04]  /*42550*/  LDL.LU.64 R74, [R1+0x30f0] ;  /* 0x0030f000014a7983 */ /* 0x000ee80000300a00 */
        /* <DEDUP_REMOVED lines=18> */
[----:B------:R1:W-:Y:S04]  /*42680*/  STL [R1+0x4b78], R82 ;  /* 0x004b785201007387 */ /* 0x0003e80000100800 */
[----:B------:R-:W-:Y:S04]  /*42690*/  STL [R1+0x4b80], R66 ;  /* 0x004b804201007387 */ /* 0x000fe80000100800 */
[----:B------:R1:W-:Y:S04]  /*426a0*/  STL [R1+0x4b74], R0 ;  /* 0x004b740001007387 */ /* 0x0003e80000100800 */
[----:B-1----:R-:W4:Y:S01]  /*426b0*/  LDL.LU.64 R82, [R1+0x3140] ;  /* 0x0031400001527983 */ /* 0x002f220000300a00 */
[----:B------:R-:W-:-:S03]  /*426c0*/  MOV R0, R67 ;  /* 0x0000004300007202 */ /* 0x000fc60000000f00 */
        /* <DEDUP_REMOVED lines=12> */
[----:B--2---:R-:W-:Y:S04]  /*42790*/  STL [R1+0x4ba0], R62 ;  /* 0x004ba03e01007387 */ /* 0x004fe80000100800 */
[----:B------:R1:W-:Y:S04]  /*427a0*/  STL [R1+0x4b94], R0 ;  /* 0x004b940001007387 */ /* 0x0003e80000100800 */
[----:B------:R-:W2:Y:S04]  /*427b0*/  LDL.LU.64 R72, [R1+0x2228] ;  /* 0x0022280001487983 */ /* 0x000ea80000300a00 */
[----:B------:R-:W2:Y:S01]  /*427c0*/  LDL.LU.64 R60, [R1+0x2240] ;  /* 0x00224000013c7983 */ /* 0x000ea20000300a00 */
[----:B-1----:R-:W-:-:S05]  /*427d0*/  IMAD.MOV.U32 R0, RZ, RZ, R63 ;  /* 0x000000ffff007224 */ /* 0x002fca00078e003f */
        /* <DEDUP_REMOVED lines=38> */
[----:B--2---:R-:W-:Y:S02]  /*42a40*/  IMAD.MOV.U32 R0, RZ, RZ, R73 ;  /* 0x000000ffff007224 */ /* 0x004fe400078e0049 */
[----:B------:R1:W-:Y:S04]  /*42a50*/  STL [R1+0x4bf0], R72 ;  /* 0x004bf04801007387 */ /* 0x0003e80000100800 */
[----:B------:R-:W-:Y:S04]  /*42a60*/  STL [R1+0x4bf8], R60 ;  /* 0x004bf83c01007387 */ /* 0x000fe80000100800 */
[----:B------:R2:W-:Y:S04]  /*42a70*/  STL [R1+0x4bec], R0 ;  /* 0x004bec0001007387 */ /* 0x0005e80000100800 */
[----:B-1----:R-:W4:Y:S01]  /*42a80*/  LDL.LU.64 R72, [R1+0x2ef8] ;  /* 0x002ef80001487983 */ /* 0x002f220000300a00 */
[----:B--2---:R-:W-:-:S03]  /*42a90*/  MOV R0, R61 ;  /* 0x0000003d00007202 */ /* 0x004fc60000000f00 */
[----:B---3--:R-:W-:Y:S04]  /*42aa0*/  STL [R1+0x4c00], R74 ;  /* 0x004c004a01007387 */ /* 0x008fe80000100800 */
[----:B------:R1:W-:Y:S02]  /*42ab0*/  STL [R1+0x4bf4], R0 ;  /* 0x004bf40001007387 */ /* 0x0003e40000100800 */
[----:B-1----:R-:W-:Y:S02]  /*42ac0*/  IMAD.MOV.U32 R0, RZ, RZ, R75 ;  /* 0x000000ffff007224 */ /* 0x002fe400078e004b */
[----:B------:R-:W2:Y:S04]  /*42ad0*/  LDL.LU.64 R74, [R1+0x2f10] ;  /* 0x002f1000014a7983 */ /* 0x000ea80000300a00 */
[----:B------:R1:W-:Y:S04]  /*42ae0*/  STL [R1+0x4bfc], R0 ;  /* 0x004bfc0001007387 */ /* 0x0003e80000100800 */
[----:B----4-:R3:W-:Y:S01]  /*42af0*/  STL [R1+0x4c08], R76 ;  /* 0x004c084c01007387 */ /* 0x0107e20000100800 */
[----:B-1----:R-:W-:-:S03]  /*42b00*/  IMAD.MOV.U32 R0, RZ, RZ, R77 ;  /* 0x000000ffff007224 */ /* 0x002fc600078e004d */
[----:B------:R-:W-:Y:S04]  /*42b10*/  STL [R1+0x4c10], R62 ;  /* 0x004c103e01007387 */ /* 0x000fe80000100800 */
[----:B------:R1:W-:Y:S04]  /*42b20*/  STL [R1+0x4c04], R0 ;  /* 0x004c040001007387 */ /* 0x0003e80000100800 */
[----:B---3--:R-:W3:Y:S01]  /*42b30*/  LDL.LU.64 R76, [R1+0x2f28] ;  /* 0x002f2800014c7983 */ /* 0x008ee20000300a00 */
        /* <DEDUP_REMOVED lines=17> */
[----:B------:R-:W-:Y:S04]  /*42c50*/  STL [R1+0x4c38], R66 ;  /* 0x004c384201007387 */ /* 0x000fe80000100800 */
[----:B------:R-:W4:Y:S01]  /*42c60*/  LDL.LU.64 R88, [R1+0x1e68] ;  /* 0x001e680001587983 */ /* 0x000f220000300a00 */
[----:B-1----:R-:W-:-:S05]  /*42c70*/  IMAD.MOV.U32 R0, RZ, RZ, R67 ;  /* 0x000000ffff007224 */ /* 0x002fca00078e0043 */
[----:B------:R1:W-:Y:S04]  /*42c80*/  STL [R1+0x4c34], R0 ;  /* 0x004c340001007387 */ /* 0x0003e80000100800 */
[----:B------:R-:W-:Y:S01]  /*42c90*/  STL [R1+0x4c40], R68 ;  /* 0x004c404401007387 */ /* 0x000fe20000100800 */
[----:B-1----:R-:W-:-:S03]  /*42ca0*/  MOV R0, R69 ;  /* 0x0000004500007202 */ /* 0x002fc60000000f00 */
[----:B------:R-:W4:Y:S04]  /*42cb0*/  LDL.LU.64 R90, [R1+0x1ea0] ;  /* 0x001ea000015a7983 */ /* 0x000f280000300a00 */
[----:B------:R1:W-:Y:S04]  /*42cc0*/  STL [R1+0x4c3c], R0 ;  /* 0x004c3c0001007387 */ /* 0x0003e80000100800 */
[----:B------:R-:W-:Y:S04]  /*42cd0*/  STL [R1+0x4c48], R70 ;  /* 0x004c484601007387 */ /* 0x000fe80000100800 */
[----:B------:R-:W4:Y:S01]  /*42ce0*/  LDL.LU.64 R56, [R1+0x1ed8] ;  /* 0x001ed80001387983 */ /* 0x000f220000300a00 */
[----:B-1----:R-:W-:-:S03]  /*42cf0*/  IMAD.MOV.U32 R0, RZ, RZ, R71 ;  /* 0x000000ffff007224 */ /* 0x002fc600078e0047 */
[----:B------:R-:W4:Y:S04]  /*42d00*/  LDL.LU.64 R58, [R1+0x1f10] ;  /* 0x001f1000013a7983 */ /* 0x000f280000300a00 */
[----:B------:R1:W-:Y:S04]  /*42d10*/  STL [R1+0x4c44], R0 ;  /* 0x004c440001007387 */ /* 0x0003e80000100800 */
[----:B------:R-:W-:Y:S04]  /*42d20*/  STL [R1+0x4c50], R72 ;  /* 0x004c504801007387 */ /* 0x000fe80000100800 */
[----:B------:R-:W4:Y:S01]  /*42d30*/  LDL.LU.64 R60, [R1+0x1f48] ;  /* 0x001f4800013c7983 */ /* 0x000f220000300a00 */
[----:B-1----:R-:W-:-:S03]  /*42d40*/  IMAD.MOV.U32 R0, RZ, RZ, R73 ;  /* 0x000000ffff007224 */ /* 0x002fc600078e0049 */
[----:B------:R-:W4:Y:S04]  /*42d50*/  LDL.LU.64 R62, [R1+0x1f80] ;  /* 0x001f8000013e7983 */ /* 0x000f280000300a00 */
[----:B------:R1:W-:Y:S04]  /*42d60*/  STL [R1+0x4c4c], R0 ;  /* 0x004c4c0001007387 */ /* 0x0003e80000100800 */
[----:B--2---:R-:W-:Y:S04]  /*42d70*/  STL [R1+0x4c58], R74 ;  /* 0x004c584a01007387 */ /* 0x004fe80000100800 */
[----:B------:R-:W2:Y:S01]  /*42d80*/  LDL.LU.64 R64, [R1+0x1fb8] ;  /* 0x001fb80001407983 */ /* 0x000ea20000300a00 */
[----:B-1----:R-:W-:-:S03]  /*42d90*/  MOV R0, R75 ;  /* 0x0000004b00007202 */ /* 0x002fc60000000f00 */
[----:B------:R-:W2:Y:S04]  /*42da0*/  LDL.LU.64 R66, [R1+0x1fd8] ;  /* 0x001fd80001427983 */ /* 0x000ea80000300a00 */
[----:B------:R1:W-:Y:S04]  /*42db0*/  STL [R1+0x4c54], R0 ;  /* 0x004c540001007387 */ /* 0x0003e80000100800 */
[----:B---3--:R-:W-:Y:S04]  /*42dc0*/  STL [R1+0x4c60], R76 ;  /* 0x004c604c01007387 */ /* 0x008fe80000100800 */
[----:B------:R-:W3:Y:S01]  /*42dd0*/  LDL.LU.64 R68, [R1+0x1fe0] ;  /* 0x001fe00001447983 */ /* 0x000ee20000300a00 */
[----:B-1----:R-:W-:-:S03]  /*42de0*/  IMAD.MOV.U32 R0, RZ, RZ, R77 ;  /* 0x000000ffff007224 */ /* 0x002fc600078e004d */
[----:B------:R-:W3:Y:S04]  /*42df0*/  LDL.LU.64 R70, [R1+0x1fe8] ;  /* 0x001fe80001467983 */ /* 0x000ee80000300a00 */
[----:B------:R1:W-:Y:S04]  /*42e00*/  STL [R1+0x4c5c], R0 ;  /* 0x004c5c0001007387 */ /* 0x0003e80000100800 */
[----:B----4-:R-:W-:Y:S04]  /*42e10*/  STL [R1+0x4c68], R78 ;  /* 0x004c684e01007387 */ /* 0x010fe80000100800 */
[----:B------:R-:W4:Y:S01]  /*42e20*/  LDL.LU.64 R72, [R1+0x1ff0] ;  /* 0x001ff00001487983 */ /* 0x000f220000300a00 */
[----:B-1----:R-:W-:-:S03]  /*42e30*/  IMAD.MOV.U32 R0, RZ, RZ, R79 ;  /* 0x000000ffff007224 */ /* 0x002fc600078e004f */
[----:B------:R-:W4:Y:S04]  /*42e40*/  LDL.LU.64 R74, [R1+0x1ff8] ;  /* 0x001ff800014a7983 */ /* 0x000f280000300a00 */
[----:B------:R1:W-:Y:S02]  /*42e50*/  STL [R1+0x4c64], R0 ;  /* 0x004c640001007387 */ /* 0x0003e40000100800 */
[----:B-1----:R-:W-:Y:S02]  /*42e60*/  MOV R0, R81 ;  /* 0x0000005100007202 */ /* 0x002fe40000000f00 */
[----:B------:R-:W-:Y:S04]  /*42e70*/  STL [R1+0x4c70], R80 ;  /* 0x004c705001007387 */ /* 0x000fe80000100800 */
[----:B------:R-:W4:Y:S04]  /*42e80*/  LDL.LU.64 R76, [R1+0x2000] ;  /* 0x00200000014c7983 */ /* 0x000f280000300a00 */
[----:B------:R-:W4:Y:S04]  /*42e90*/  LDL.LU.64 R78, [R1+0x32f0] ;  /* 0x0032f000014e7983 */ /* 0x000f280000300a00 */
[----:B------:R1:W-:Y:S02]  /*42ea0*/  STL [R1+0x4c6c], R0 ;  /* 0x004c6c0001007387 */ /* 0x0003e40000100800 */
[----:B-1----:R-:W-:-:S02]  /*42eb0*/  IMAD.MOV.U32 R0, RZ, RZ, R83 ;  /* 0x000000ffff007224 */ /* 0x002fc400078e0053 */
[----:B------:R1:W-:Y:S04]  /*42ec0*/  STL [R1+0x4c78], R82 ;  /* 0x004c785201007387 */ /* 0x0003e80000100800 */
[----:B------:R-:W4:Y:S04]  /*42ed0*/  LDL.LU.64 R80, [R1+0x32f8] ;  /* 0x0032f80001507983 */ /* 0x000f280000300a00 */
[----:B------:R1:W-:Y:S04]  /*42ee0*/  STL [R1+0x4c74], R0 ;  /* 0x004c740001007387 */ /* 0x0003e80000100800 */
[----:B------:R-:W-:Y:S04]  /*42ef0*/  STL [R1+0x4c80], R88 ;  /* 0x004c805801007387 */ /* 0x000fe80000100800 */
[----:B-1----:R-:W4:Y:S01]  /*42f00*/  LDL.LU.64 R82, [R1+0x3300] ;  /* 0x0033000001527983 */ /* 0x002f220000300a00 */
[----:B------:R-:W-:-:S03]  /*42f10*/  IMAD.MOV.U32 R0, RZ, RZ, R89 ;  /* 0x000000ffff007224 */ /* 0x000fc600078e0059 */
[----:B------:R-:W-:Y:S04]  /*42f20*/  STL [R1+0x4c88], R90 ;  /* 0x004c885a01007387 */ /* 0x000fe80000100800 */
[----:B------:R1:W-:Y:S02]  /*42f30*/  STL [R1+0x4c7c], R0 ;  /* 0x004c7c0001007387 */ /* 0x0003e40000100800 */
[----:B-1----:R-:W-:Y:S02]  /*42f40*/  MOV R0, R91 ;  /* 0x0000005b00007202 */ /* 0x002fe40000000f00 */
[----:B------:R-:W-:Y:S04]  /*42f50*/  STL [R1+0x4c90], R56 ;  /* 0x004c903801007387 */ /* 0x000fe80000100800 */
[----:B------:R1:W-:Y:S04]  /*42f60*/  STL [R1+0x4c84], R0 ;  /* 0x004c840001007387 */ /* 0x0003e80000100800 */
[----:B------:R-:W-:Y:S01]  /*42f70*/  STL [R1+0x4c98], R58 ;  /* 0x004c983a01007387 */ /* 0x000fe20000100800 */
[----:B-1----:R-:W-:-:S05]  /*42f80*/  IMAD.MOV.U32 R0, RZ, RZ, R57 ;  /* 0x000000ffff007224 */ /* 0x002fca00078e0039 */
[----:B------:R1:W-:Y:S02]  /*42f90*/  STL [R1+0x4c8c], R0 ;  /* 0x004c8c0001007387 */ /* 0x0003e40000100800 */
[----:B-1----:R-:W-:Y:S02]  /*42fa0*/  IMAD.MOV.U32 R0, RZ, RZ, R59 ;  /* 0x000000ffff007224 */ /* 0x002fe400078e003b */
[----:B------:R-:W-:Y:S04]  /*42fb0*/  STL [R1+0x4ca0], R60 ;  /* 0x004ca03c01007387 */ /* 0x000fe80000100800 */
[----:B------:R1:W-:Y:S04]  /*42fc0*/  STL [R1+0x4c94], R0 ;  /* 0x004c940001007387 */ /* 0x0003e80000100800 */
[----:B------:R-:W-:Y:S01]  /*42fd0*/  STL [R1+0x4ca8], R62 ;  /* 0x004ca83e01007387 */ /* 0x000fe20000100800 */
[----:B-1----:R-:W-:-:S05]  /*42fe0*/  MOV R0, R61 ;  /* 0x0000003d00007202 */ /* 0x002fca0000000f00 */
[----:B------:R1:W-:Y:S02]  /*42ff0*/  STL [R1+0x4c9c], R0 ;  /* 0x004c9c0001007387 */ /* 0x0003e40000100800 */
[----:B-1----:R-:W-:Y:S02]  /*43000*/  IMAD.MOV.U32 R0, RZ, RZ, R63 ;  /* 0x000000ffff007224 */ /* 0x002fe400078e003f */
[----:B--2---:R-:W-:Y:S04]  /*43010*/  STL [R1+0x4cb0], R64 ;  /* 0x004cb04001007387 */ /* 0x004fe80000100800 */
[----:B------:R1:W-:Y:S04]  /*43020*/  STL [R1+0x4ca4], R0 ;  /* 0x004ca40001007387 */ /* 0x0003e80000100800 */
[----:B------:R-:W-:Y:S01]  /*43030*/  STL [R1+0x4cb8], R66 ;  /* 0x004cb84201007387 */ /* 0x000fe20000100800 */
[----:B-1----:R-:W-:-:S05]  /*43040*/  IMAD.MOV.U32 R0, RZ, RZ, R65 ;  /* 0x000000ffff007224 */ /* 0x002fca00078e0041 */
[----:B------:R1:W-:Y:S04]  /*43050*/  STL [R1+0x4cac], R0 ;  /* 0x004cac0001007387 */ /* 0x0003e80000100800 */
[----:B---3--:R-:W-:Y:S01]  /*43060*/  STL [R1+0x4cc0], R68 ;  /* 0x004cc04401007387 */ /* 0x008fe20000100800 */
[----:B-1----:R-:W-:-:S05]  /*43070*/  MOV R0, R67 ;  /* 0x0000004300007202 */ /* 0x002fca0000000f00 */
[----:B------:R1:W-:Y:S04]  /*43080*/  STL [R1+0x4cb4], R0 ;  /* 0x004cb40001007387 */ /* 0x0003e80000100800 */
[----:B------:R-:W-:Y:S01]  /*43090*/  STL [R1+0x4cc8], R70 ;  /* 0x004cc84601007387 */ /* 0x000fe20000100800 */
[----:B-1----:R-:W-:-:S05]  /*430a0*/  IMAD.MOV.U32 R0, RZ, RZ, R69 ;  /* 0x000000ffff007224 */ /* 0x002fca00078e0045 */
[----:B------:R1:W-:Y:S02]  /*430b0*/  STL [R1+0x4cbc], R0 ;  /* 0x004cbc0001007387 */ /* 0x0003e40000100800 */
[----:B-1----:R-:W-:Y:S02]  /*430c0*/  IMAD.MOV.U32 R0, RZ, RZ, R71 ;  /* 0x000000ffff007224 */ /* 0x002fe400078e0047 */
[----:B----4-:R-:W-:Y:S04]  /*430d0*/  STL [R1+0x4cd0], R72 ;  /* 0x004cd04801007387 */ /* 0x010fe80000100800 */
        /* <DEDUP_REMOVED lines=9> */
[----:B------:R1:W-:Y:S01]  /*43170*/  STL [R1+0x4cdc], R0 ;  /* 0x004cdc0001007387 */ /* 0x0003e20000100800 */
[----:B------:R-:W-:-:S03]  /*43180*/  IMAD.MOV.U32 R5, RZ, RZ, R81 ;  /* 0x000000ffff057224 */ /* 0x000fc600078e0051 */
[----:B------:R-:W-:Y:S01]  /*43190*/  STL [R1+0x4cf0], R80 ;  /* 0x004cf05001007387 */ /* 0x000fe20000100800 */
[----:B-1----:R-:W-:-:S05]  /*431a0*/  MOV R0, R79 ;  /* 0x0000004f00007202 */ /* 0x002fca0000000f00 */
[----:B------:R-:W-:Y:S01]  /*431b0*/  STL [R1+0x4ce4], R0 ;  /* 0x004ce40001007387 */ /* 0x000fe20000100800 */
[----:B------:R-:W-:-:S03]  /*431c0*/  MOV R8, R83 ;  /* 0x0000005300087202 */ /* 0x000fc60000000f00 */
[----:B------:R-:W-:Y:S04]  /*431d0*/  STL [R1+0x4cec], R5 ;  /* 0x004cec0501007387 */ /* 0x000fe80000100800 */
[----:B------:R-:W-:Y:S04]  /*431e0*/  STL [R1+0x4cf8], R82 ;  /* 0x004cf85201007387 */ /* 0x000fe80000100800 */
[----:B------:R1:W-:Y:S04]  /*431f0*/  STL [R1+0x4cf4], R8 ;  /* 0x004cf40801007387 */ /* 0x0003e80000100800 */
[----:B-1----:R-:W2:Y:S04]  /*43200*/  LDL.LU.64 R8, [R1+0x3578] ;  /* 0x0035780001087983 */ /* 0x002ea80000300a00 */
[----:B------:R-:W3:Y:S04]  /*43210*/  LDL.LU.64 R10, [R1+0x3570] ;  /* 0x00357000010a7983 */ /* 0x000ee80000300a00 */
[----:B--2---:R1:W-:Y:S04]  /*43220*/  STL.64 [R1+0x3578], R8 ;  /* 0x0035780801007387 */ /* 0x0043e80000100a00 */
[----:B-1----:R-:W2:Y:S04]  /*43230*/  LDL.LU.64 R8, [R1+0x3568] ;  /* 0x0035680001087983 */ /* 0x002ea80000300a00 */
[----:B---3--:R1:W-:Y:S04]  /*43240*/  STL.64 [R1+0x3570], R10 ;  /* 0x0035700a01007387 */ /* 0x0083e80000100a00 */
[----:B-1----:R-:W3:Y:S04]  /*43250*/  LDL.LU.64 R10, [R1+0x3560] ;  /* 0x00356000010a7983 */ /* 0x002ee80000300a00 */
        /* <DEDUP_REMOVED lines=815> */
[----:B-1----:R-:W3:Y:S04]  /*46550*/  LDL.64 R10, [R1+0x56a0] ;  /* 0x0056a000010a7983 */ /* 0x002ee80000100a00 */
[----:B--2---:R1:W-:Y:S04]  /*46560*/  STL.64 [R1+0x3ca0], R8 ;  /* 0x003ca00801007387 */ /* 0x0043e80000100a00 */
[----:B-1----:R-:W2:Y:S04]  /*46570*/  LDL.64 R8, [R1+0x5698] ;  /* 0x0056980001087983 */ /* 0x002ea80000100a00 */
        /* <DEDUP_REMOVED lines=318> */
[----:B------:R-:W1:Y:S04]  /*47960*/  S2R R3, SR_TID.X ;  /* 0x0000000000037919 */ /* 0x000e680000002100 */
[----:B--2---:R2:W-:Y:S04]  /*47970*/  STL.64 [R1+0x37a0], R8 ;  /* 0x0037a00801007387 */ /* 0x0045e80000100a00 */
[----:B--2---:R-:W2:Y:S01]  /*47980*/  LDL.LU.64 R8, [R1+0x5848] ;  /* 0x0058480001087983 */ /* 0x004ea20000300a00 */
[----:B-1----:R-:W-:-:S02]  /*47990*/  LOP3.LUT R0, R3, 0x7, RZ, 0xc0, !PT ;  /* 0x0000000703007812 */ /* 0x002fc400078ec0ff */
[C---:B------:R-:W-:Y:S02]  /*479a0*/  LOP3.LUT R7, R3.reuse, 0x3, RZ, 0xc0, !PT ;  /* 0x0000000303077812 */ /* 0x040fe400078ec0ff */
[C---:B------:R-:W-:Y:S01]  /*479b0*/  LOP3.LUT R6, R3.reuse, 0x1c, RZ, 0xc0, !PT ;  /* 0x0000001c03067812 */ /* 0x040fe200078ec0ff */
[----:B------:R-:W-:Y:S02]  /*479c0*/  IMAD.SHL.U32 R3, R3, 0x2, RZ ;  /* 0x0000000203037824 */ /* 0x000fe400078e00ff */
[----:B------:R-:W-:-:S05]  /*479d0*/  IMAD R0, R0, 0x110, RZ ;  /* 0x0000011000007824 */ /* 0x000fca00078e02ff */
[----:B------:R-:W-:Y:S01]  /*479e0*/  LOP3.LUT R36, R0, 0x30, R3, 0x78, !PT ;  /* 0x0000003000247812 */ /* 0x000fe200078e7803 */
[----:B------:R-:W-:Y:S01]  /*479f0*/  SHF.R.S32.HI R3, RZ, 0x1f, R4 ;  /* 0x0000001fff037819 */ /* 0x000fe20000011404 */
[----:B---3--:R-:W-:Y:S03]  /*47a00*/  STL.64 [R1+0x3798], R10 ;  /* 0x0037980a01007387 */ /* 0x008fe60000100a00 */
[----:B------:R-:W-:Y:S01]  /*47a10*/  SHF.L.U64.HI R3, R4, 0x2, R3 ;  /* 0x0000000204037819 */ /* 0x000fe20000010203 */
[----:B------:R-:W-:Y:S01]  /*47a20*/  MOV R4, 0xffffffff ;  /* 0xffffffff00047802 */ /* 0x000fe20000000f00 */
[----:B--2---:R-:W-:Y:S01]  /*47a30*/  STL.64 [R1+0x3790], R8 ;  /* 0x0037900801007387 */ /* 0x004fe20000100a00 */
[----:B------:R-:W-:Y:S02]  /*47a40*/  STL [R1+0x4064], RZ ;  /* 0x004064ff01007387 */ /* 0x000fe40000100800 */
[----:B------:R-:W-:Y:S02]  /*47a50*/  STL [R1+0x29b0], RZ ;  /* 0x0029b0ff01007387 */ /* 0x000fe40000100800 */
[----:B------:R1:W-:Y:S01]  /*47a60*/  STL [R1+0x2e20], R4 ;  /* 0x002e200401007387 */ /* 0x0003e20000100800 */
[----:B------:R2:W-:Y:S01]  /*47a70*/  STL [R1+0x29b4], RZ ;  /* 0x0029b4ff01007387 */ /* 0x0005e20000100800 */
[----:B------:R2:W-:Y:S02]  /*47a80*/  STL [R1+0x29b8], RZ ;  /* 0x0029b8ff01007387 */ /* 0x0005e40000100800 */
[----:B------:R2:W-:Y:S02]  /*47a90*/  STL [R1+0x29bc], RZ ;  /* 0x0029bcff01007387 */ /* 0x0005e40000100800 */
[----:B------:R2:W-:Y:S01]  /*47aa0*/  STL [R1+0x29a0], RZ ;  /* 0x0029a0ff01007387 */ /* 0x0005e20000100800 */
        /* <DEDUP_REMOVED lines=843> */
[----:B------:R2:W-:Y:S01]  /*4af60*/  STL [R1], RZ ;  /* 0x000000ff01007387 */ /* 0x0005e20000100800 */
        /* <DEDUP_REMOVED lines=1082> */
[----:B------:R2:W-:Y:S01]  /*4f310*/  STL [R1+0x2a8c], RZ ;  /* 0x002a8cff01007387 */ /* 0x0005e20000100800 */
[----:B------:R-:W-:Y:S01]  /*4f320*/  SHF.R.S32.HI R5, RZ, 0x1f, R252 ;  /* 0x0000001fff057819 */ /* 0x000fe200000114fc */
[----:B------:R-:W-:-:S03]  /*4f330*/  IMAD R6, R7, 0x820, R6 ;  /* 0x0000082007067824 */ /* 0x000fc600078e0206 */
[----:B------:R-:W-:Y:S02]  /*4f340*/  LEA.HI R5, R5, R252, RZ, 0x6 ;  /* 0x000000fc05057211 */ /* 0x000fe400078f30ff */
[----:B------:R-:W-:Y:S02]  /*4f350*/  SHF.R.S32.HI R0, RZ, 0x1f, R2 ;  /* 0x0000001fff007819 */ /* 0x000fe40000011402 */
[----:B-1----:R-:W-:Y:S01]  /*4f360*/  SHF.R.S32.HI R4, RZ, 0x6, R5 ;  /* 0x00000006ff047819 */ /* 0x002fe20000011405 */
[----:B------:R-:W-:Y:S01]  /*4f370*/  LOP3.LUT R5, R6, 0x20, RZ, 0x3c, !PT ;  /* 0x0000002006057812 */ /* 0x000fe200078e3cff */
[----:B------:R-:W-:Y:S02]  /*4f380*/  SHF.L.U64.HI R0, R2, 0x2, R0 ;  /* 0x0000000202007819 */ /* 0x000fe40000010200 */
[----:B------:R-:W-:Y:S02]  /*4f390*/  LOP3.LUT R7, R6, 0x40, RZ, 0x3c, !PT ;  /* 0x0000004006077812 */ /* 0x000fe400078e3cff */
[----:B------:R-:W-:Y:S01]  /*4f3a0*/  IADD3 R5, R4, -0x2, RZ ;  /* 0xfffffffe04057810 */ /* 0x000fe20007ffe0ff */
[----:B------:R-:W-:-:S02]  /*4f3b0*/  IMAD.SHL.U32 R2, R2, 0x4, RZ ;  /* 0x0000000402027824 */ /* 0x000fc400078e00ff */
[----:B------:R-:W-:Y:S01]  /*4f3c0*/  IMAD.MOV.U32 R252, RZ, RZ, 0x1 ;  /* 0x00000001fffc7424 */ /* 0x000fe200078e00ff */
[----:B------:R-:W-:Y:S01]  /*4f3d0*/  CS2R R124, SRZ ;  /* 0x00000000007c7805 */ /* 0x000fe2000001ff00 */
        /* <DEDUP_REMOVED lines=57> */
[----:B------:R-:W-:-:S02]  /*4f770*/  LOP3.LUT R6, R6, 0x60, RZ, 0x3c, !PT ;  /* 0x0000006006067812 */ /* 0x000fc400078e3cff */
[----:B--2---:R-:W-:-:S06]  /*4f780*/  LOP3.LUT R4, R36, 0x40, RZ, 0x3c, !PT ;  /* 0x0000004024047812 */ /* 0x004fcc00078e3cff */
.L_x_1:
[----:B------:R-:W2:Y:S01]  /*4f790*/  LDL.LU R4, [R1+0x2e20] ;  /* 0x002e200001047983 */ /* 0x000ea20000300800 */
[----:B------:R-:W-:-:S04]  /*4f7a0*/  DEPBAR.LE SB0, 0x2 ;  /* 0x000080800000791a */ /* 0x000fc80000000000 */
[----:B------:R-:W1:Y:S04]  /*4f7b0*/  S2R R2, SR_TID.X ;  /* 0x0000000000027919 */ /* 0x000e680000002100 */
[----:B-----5:R-:W-:Y:S04]  /*4f7c0*/  STL.64 [R1+0x6d20], R70 ;  /* 0x006d204601007387 */ /* 0x020fe80000100a00 */
[----:B------:R3:W-:Y:S04]  /*4f7d0*/  STL.64 [R1+0x6d18], R68 ;  /* 0x006d184401007387 */ /* 0x0007e80000100a00 */
[----:B------:R-:W-:Y:S04]  /*4f7e0*/  STL.64 [R1+0x6d10], R74 ;  /* 0x006d104a01007387 */ /* 0x000fe80000100a00 */
[----:B------:R-:W-:Y:S04]  /*4f7f0*/  STL.64 [R1+0x6d08], R72 ;  /* 0x006d084801007387 */ /* 0x000fe80000100a00 */
[----:B------:R-:W-:Y:S04]  /*4f800*/  STL [R1+0x6ca0], R76 ;  /* 0x006ca04c01007387 */ /* 0x000fe80000100800 */
[----:B------:R-:W-:Y:S01]  /*4f810*/  STL [R1+0x6c9c], R77 ;  /* 0x006c9c4d01007387 */ /* 0x000fe20000100800 */
[----:B-1----:R-:W-:-:S02]  /*4f820*/  LOP3.LUT R7, R2, 0x1c, RZ, 0xc0, !PT ;  /* 0x0000001c02077812 */ /* 0x002fc400078ec0ff */
[----:B------:R-:W-:Y:S01]  /*4f830*/  LOP3.LUT R6, R2, 0x3, RZ, 0xc0, !PT ;  /* 0x0000000302067812 */ /* 0x000fe200078ec0ff */
[----:B------:R-:W-:Y:S04]  /*4f840*/  STL [R1+0x6c98], R78 ;  /* 0x006c984e01007387 */ /* 0x000fe80000100800 */
[----:B------:R-:W-:Y:S01]  /*4f850*/  STL [R1+0x6c94], R79 ;  /* 0x006c944f01007387 */ /* 0x000fe20000100800 */
[----:B------:R-:W-:-:S03]  /*4f860*/  IMAD R6, R6, 0x820, R7 ;  /* 0x0000082006067824 */ /* 0x000fc600078e0207 */
[----:B------:R-:W-:Y:S04]  /*4f870*/  STL [R1+0x6c90], R80 ;  /* 0x006c905001007387 */ /* 0x000fe80000100800 */
[----:B------:R-:W-:Y:S04]  /*4f880*/  STL [R1+0x6c8c], R81 ;  /* 0x006c8c5101007387 */ /* 0x000fe80000100800 */
[----:B------:R-:W-:Y:S04]  /*4f890*/  STL [R1+0x6c88], R82 ;  /* 0x006c885201007387 */ /* 0x000fe80000100800 */
[----:B------:R-:W-:Y:S04]  /*4f8a0*/  STL [R1+0x6c84], R83 ;  /* 0x006c845301007387 */ /* 0x000fe80000100800 */
[----:B------:R-:W-:Y:S04]  /*4f8b0*/  STL [R1+0x6038], R252 ;  /* 0x006038fc01007387 */ /* 0x000fe80000100800 */
[----:B------:R-:W-:Y:S04]  /*4f8c0*/  STL [R1+0x6034], R3 ;  /* 0x0060340301007387 */ /* 0x000fe80000100800 */
[----:B------:R1:W-:Y:S04]  /*4f8d0*/  STL [R1+0x6030], R0 ;  /* 0x0060300001007387 */ /* 0x0003e80000100800 */
[----:B------:R-:W4:Y:S02]  /*4f8e0*/  S2R R5, SR_TID.X ;  /* 0x0000000000057919 */ /* 0x000f240000002100 */
[C---:B----4-:R-:W-:Y:S01]  /*4f8f0*/  IMAD.SHL.U32 R7, R5.reuse, 0x2, RZ ;  /* 0x0000000205077824 */ /* 0x050fe200078e00ff */
[----:B------:R-:W-:Y:S01]  /*4f900*/  LOP3.LUT R36, R5, 0x1c, RZ, 0xc0, !PT ;  /* 0x0000001c05247812 */ /* 0x000fe200078ec0ff */
[----:B------:R-:W-:Y:S01]  /*4f910*/  BAR.SYNC.DEFER_BLOCKING 0x0 ;  /* 0x0000000000007b1d */ /* 0x000fe20000010000 */
[----:B--2---:R-:W-:-:S04]  /*4f920*/  IADD3 R4, R4, 0x1, RZ ;  /* 0x0000000104047810 */ /* 0x004fc80007ffe0ff */
[----:B------:R-:W-:-:S04]  /*4f930*/  ISETP.GT.AND P0, PT, R4, 0x1, PT ;  /* 0x000000010400780c */ /* 0x000fc80003f04270 */
[----:B------:R-:W-:-:S05]  /*4f940*/  SEL R2, R4, RZ, !P0 ;  /* 0x000000ff04027207 */ /* 0x000fca0004000000 */
[----:B------:R-:W-:Y:S01]  /*4f950*/  STL [R1+0x2e20], R2 ;  /* 0x002e200201007387 */ /* 0x000fe20000100800 */
[----:B------:R-:W-:Y:S01]  /*4f960*/  IMAD R4, R2, 0x20000, R6 ;  /* 0x0002000002047824 */ /* 0x000fe200078e0206 */
[C---:B------:R-:W-:Y:S02]  /*4f970*/  LOP3.LUT R6, R5.reuse, 0x7, RZ, 0xc0, !PT ;  /* 0x0000000705067812 */ /* 0x040fe400078ec0ff */
[----:B---3--:R-:W2:Y:S01]  /*4f980*/  LDL.LU.64 R68, [R1+0x29b0] ;  /* 0x0029b00001447983 */ /* 0x008ea20000300a00 */
[----:B------:R-:W-:Y:S02]  /*4f990*/  LOP3.LUT R5, R5, 0x3, RZ, 0xc0, !PT ;  /* 0x0000000305057812 */ /* 0x000fe400078ec0ff */
[----:B------:R-:W-:Y:S01]  /*4f9a0*/  IMAD R6, R6, 0x110, RZ ;  /* 0x0000011006067824 */ /* 0x000fe200078e02ff */
[----:B------:R-:W2:Y:S02]  /*4f9b0*/  LDL.LU.64 R70, [R1+0x29b8] ;  /* 0x0029b80001467983 */ /* 0x000ea40000300a00 */
[----:B------:R-:W-:-:S02]  /*4f9c0*/  IMAD R5, R5, 0x820, R36 ;  /* 0x0000082005057824 */ /* 0x000fc400078e0224 */
[----:B------:R-:W-:Y:S01]  /*4f9d0*/  LOP3.LUT R6, R6, 0x30, R7, 0x78, !PT ;  /* 0x0000003006067812 */ /* 0x000fe200078e7807 */
[----:B------:R-:W-:Y:S02]  /*4f9e0*/  LDS R100, [R4] ;  /* 0x0000000004647984 */ /* 0x000fe40000000800 */
[----:B------:R-:W-:Y:S02]  /*4f9f0*/  LOP3.LUT R5, R5, 0x20, RZ, 0x3c, !PT ;  /* 0x0000002005057812 */ /* 0x000fe400078e3cff */
[C---:B-1----:R-:W-:Y:S01]  /*4fa00*/  IMAD R0, R2.reuse, 0x8000, R6 ;  /* 0x0000800002007824 */ /* 0x042fe200078e0206 */
[----:B------:R-:W-:Y:S01]  /*4fa10*/  LDS R102, [R4+0x2000] ;  /* 0x0020000004667984 */ /* 0x000fe20000000800 */
[----:B------:R-:W-:-:S03]  /*4fa20*/  LEA R5, R2, R5, 0x11 ;  /* 0x0000000502057211 */ /* 0x000fc600078e88ff */
[----:B------:R-:W1:Y:S04]  /*4fa30*/  LDSM.16.M88.4 R216, [R0+0x40000] ;  /* 0x0400000000d8783b */ /* 0x000e680000000200 */
[----:B------:R-:W3:Y:S04]  /*4fa40*/  LDSM.16.M88.4 R212, [R0+0x40800] ;  /* 0x0408000000d4783b */ /* 0x000ee80000000200 */
[----:B------:R-:W4:Y:S04]  /*4fa50*/  LDSM.16.M88.4 R208, [R0+0x41000] ;  /* 0x0410000000d0783b */ /* 0x000f280000000200 */
[----:B------:R-:W1:Y:S04]  /*4fa60*/  LDSM.16.M88.4 R204, [R0+0x41800] ;  /* 0x0418000000cc783b */ /* 0x000e680000000200 */
        /* <DEDUP_REMOVED lines=8> */
[----:B------:R-:W3:Y:S04]  /*4faf0*/  LDSM.16.M88.4 R184, [R0+0x46000] ;  /* 0x0460000000b8783b */ /* 0x000ee80000000200 */
[----:B------:R-:W3:Y:S04]  /*4fb00*/  LDSM.16.M88.4 R180, [R0+0x46800] ;  /* 0x0468000000b4783b */ /* 0x000ee80000000200 */
[----:B------:R-:W4:Y:S04]  /*4fb10*/  LDSM.16.M88.4 R176, [R0+0x47000] ;  /* 0x0470000000b0783b */ /* 0x000f280000000200 */
[----:B------:R-:W4:Y:S04]  /*4fb20*/  LDSM.16.M88.4 R172, [R0+0x47800] ;  /* 0x0478000000ac783b */ /* 0x000f280000000200 */
[----:B------:R-:W-:Y:S04]  /*4fb30*/  LDS R101, [R5] ;  /* 0x0000000005657984 */ /* 0x000fe80000000800 */
[----:B------:R-:W2:Y:S04]  /*4fb40*/  LDS R103, [R5+0x2000] ;  /* 0x0020000005677984 */ /* 0x000ea80000000800 */
[----:B------:R-:W2:Y:S04]  /*4fb50*/  LDL.LU.64 R76, [R1+0x29a0] ;  /* 0x0029a000014c7983 */ /* 0x000ea80000300a00 */
[----:B------:R-:W-:Y:S04]  /*4fb60*/  STL [R1+0x2e28], R0 ;  /* 0x002e280001007387 */ /* 0x000fe80000100800 */
[----:B------:R-:W2:Y:S04]  /*4fb70*/  LDL.LU.64 R78, [R1+0x29a8] ;  /* 0x0029a800014e7983 */ /* 0x000ea80000300a00 */
[----:B-1----:R-:W-:Y:S04]  /*4fb80*/  STL [R1+0x6c7c], R218 ;  /* 0x006c7cda01007387 */ /* 0x002fe80000100800 */
[----:B------:R-:W-:Y:S04]  /*4fb90*/  STL [R1+0x6c78], R219 ;  /* 0x006c78db01007387 */ /* 0x000fe80000100800 */
[----:B---3--:R-:W-:Y:S04]  /*4fba0*/  STL [R1+0x6ca4], R214 ;  /* 0x006ca4d601007387 */ /* 0x008fe80000100800 */
[----:B------:R-:W-:Y:S04]  /*4fbb0*/  STL [R1+0x6c80], R215 ;  /* 0x006c80d701007387 */ /* 0x000fe80000100800 */
[----:B----4-:R-:W-:Y:S04]  /*4fbc0*/  STL [R1+0x6cac], R210 ;  /* 0x006cacd201007387 */ /* 0x010fe80000100800 */
        /* <DEDUP_REMOVED lines=9> */
[----:B------:R1:W-:Y:S04]  /*4fc60*/  STL [R1+0x6cd4], R50 ;  /* 0x006cd43201007387 */ /* 0x0003e80000100800 */
        /* <DEDUP_REMOVED lines=17> */
[----:B------:R-:W4:Y:S04]  /*4fd80*/  LDL.LU.64 R72, [R1+0x2990] ;  /* 0x0029900001487983 */ /* 0x000f280000300a00 */
[----:B------:R-:W4:Y:S04]  /*4fd90*/  LDL.LU.64 R74, [R1+0x2998] ;  /* 0x00299800014a7983 */ /* 0x000f280000300a00 */
[----:B------:R-:W-:Y:S04]  /*4fda0*/  STL [R1+0x6a50], R2 ;  /* 0x006a500201007387 */ /* 0x000fe80000100800 */
[----:B------:R-:W1:Y:S04]  /*4fdb0*/  S2R R116, SR_TID.X ;  /* 0x0000000000747919 */ /* 0x000e680000002100 */
[----:B------:R-:W-:Y:S04]  /*4fdc0*/  LDS R232, [R4+0x380] ;  /* 0x0003800004e87984 */ /* 0x000fe80000000800 */
[----:B------:R-:W-:Y:S04]  /*4fdd0*/  LDS R234, [R4+0x2380] ;  /* 0x0023800004ea7984 */ /* 0x000fe80000000800 */
[----:B------:R-:W-:Y:S04]  /*4fde0*/  LDS R233, [R5+0x380] ;  /* 0x0003800005e97984 */ /* 0x000fe80000000800 */
[----:B------:R-:W-:Y:S01]  /*4fdf0*/  LDS R235, [R5+0x2380] ;  /* 0x0023800005eb7984 */ /* 0x000fe20000000800 */
[C---:B--2---:R-:W-:Y:S11]  /*4fe00*/  HMMA.1688.F32.TF32 R68, R100.reuse, R216, R68 ;  /* 0x000000d86444723c */ /* 0x044ff60000081044 */
[----:B------:R-:W-:Y:S11]  /*4fe10*/  @!UPT UIADD3 URZ, URZ, URZ, URZ ;  /* 0x0000003f3f3ff290 */ /* 0x000ff6000fffe03f */
[----:B------:R-:W-:Y:S02]  /*4fe20*/  @!UPT UIADD3 URZ, URZ, URZ, URZ ;  /* 0x0000003f3f3ff290 */ /* 0x000fe4000fffe03f */
[----:B-1----:R-:W-:Y:S01]  /*4fe30*/  IMAD.MOV.U32 R50, RZ, RZ, R68 ;  /* 0x000000ffff327224 */ /* 0x002fe200078e0044 */
[----:B------:R-:W-:Y:S01]  /*4fe40*/  MOV R46, R70 ;  /* 0x00000046002e7202 */ /* 0x000fe20000000f00 */
[----:B---3--:R-:W-:Y:S02]  /*4fe50*/  IMAD.MOV.U32 R51, RZ, RZ, R69 ;  /* 0x000000ffff337224 */ /* 0x008fe400078e0045 */
[----:B------:R-:W-:Y:S01]  /*4fe60*/  IMAD.MOV.U32 R47, RZ, RZ, R71 ;  /* 0x000000ffff2f7224 */ /* 0x000fe200078e0047 */
[----:B------:R-:W2:Y:S04]  /*4fe70*/  LDL.LU.64 R68, [R1+0x2980] ;  /* 0x0029800001447983 */ /* 0x000ea80000300a00 */
[----:B------:R-:W2:Y:S04]  /*4fe80*/  LDL.LU.64 R70, [R1+0x2988] ;  /* 0x0029880001467983 */ /* 0x000ea80000300a00 */
[----:B------:R-:W3:Y:S04]  /*4fe90*/  LDL.LU.64 R80, [R1+0xcb0] ;  /* 0x000cb00001507983 */ /* 0x000ee80000300a00 */
[----:B------:R-:W3:Y:S04]  /*4fea0*/  LDL.LU.64 R82, [R1+0xcb8] ;  /* 0x000cb80001527983 */ /* 0x000ee80000300a00 */
[----:B------:R-:W-:Y:S04]  /*4feb0*/  STL [R1+0x6cec], R50 ;  /* 0x006cec3201007387 */ /* 0x000fe80000100800 */
[----:B------:R-:W-:Y:S04]  /*4fec0*/  STL [R1+0x6ce8], R51 ;  /* 0x006ce83301007387 */ /* 0x000fe80000100800 */
[----:B------:R1:W-:Y:S04]  /*4fed0*/  STL [R1+0x6ce4], R46 ;  /* 0x006ce42e01007387 */ /* 0x0003e80000100800 */
[----:B------:R1:W-:Y:S04]  /*4fee0*/  STL [R1+0x6ce0], R47 ;  /* 0x006ce02f01007387 */ /* 0x0003e80000100800 */
[----:B------:R-:W3:Y:S04]  /*4fef0*/  LDL.LU.64 R128, [R1+0xca0] ;  /* 0x000ca00001807983 */ /* 0x000ee80000300a00 */
[----:B------:R-:W3:Y:S01]  /*4ff00*/  LDL.LU.64 R130, [R1+0xca8] ;  /* 0x000ca80001827983 */ /* 0x000ee20000300a00 */
[C---:B------:R-:W-:Y:S11]  /*4ff10*/  HMMA.1688.F32.TF32 R76, R100.reuse, R212, R76 ;  /* 0x000000d4644c723c */ /* 0x040ff6000008104c */
[----:B------:R-:W-:Y:S11]  /*4ff20*/  @!UPT UIADD3 URZ, URZ, URZ, URZ ;  /* 0x0000003f3f3ff290 */ /* 0x000ff6000fffe03f */
[----:B------:R-:W-:Y:S02]  /*4ff30*/  @!UPT UIADD3 URZ, URZ, URZ, URZ ;  /* 0x0000003f3f3ff290 */ /* 0x000fe4000fffe03f */
[----:B------:R-:W-:Y:S01]  /*4ff40*/  IMAD.MOV.U32 R203, RZ, RZ, R79 ;  /* 0x000000ffffcb7224 */ /* 0x000fe200078e004f */
[----:B------:R-:W-:Y:S01]  /*4ff50*/  MOV R39, R77 ;  /* 0x0000004d00277202 */ /* 0x000fe20000000f00 */
[----:B------:R-:W-:Y:S02]  /*4ff60*/  IMAD.MOV.U32 R202, RZ, RZ, R78 ;  /* 0x000000ffffca7224 */ /* 0x000fe400078e004e */
[----:B------:R-:W-:Y:S01]  /*4ff70*/  IMAD.MOV.U32 R38, RZ, RZ, R76 ;  /* 0x000000ffff267224 */ /* 0x000fe200078e004c */
[----:B------:R-:W-:Y:S04]  /*4ff80*/  STL [R1+0x6cfc], R203 ;  /* 0x006cfccb01007387 */ /* 0x000fe80000100800 */
[----:B------:R-:W-:Y:S04]  /*4ff90*/  STL [R1+0x6cf8], R202 ;  /* 0x006cf8ca01007387 */ /* 0x000fe80000100800 */
[----:B------:R1:W-:Y:S04]  /*4ffa0*/  STL [R1+0x6cf4], R39 ;  /* 0x006cf42701007387 */ /* 0x0003e80000100800 */
[----:B------:R1:W-:Y:S01]  /*4ffb0*/  STL [R1+0x6cf0], R38 ;  /* 0x006cf02601007387 */ /* 0x0003e20000100800 */
[C---:B----4-:R-:W-:Y:S11]  /*4ffc0*/  HMMA.1688.F32.TF32 R72, R100.reuse, R208, R72 ;  /* 0x000000d06448723c */ /* 0x050ff60000081048 */
[----:B------:R-:W-:Y:S11]  /*4ffd0*/  @!UPT UIADD3 URZ, URZ, URZ, URZ ;  /* 0x0000003f3f3ff290 */ /* 0x000ff6000fffe03f */
[----:B------:R-:W-:Y:S02]  /*4ffe0*/  @!UPT UIADD3 URZ, URZ, URZ, URZ ;  /* 0x0000003f3f3ff290 */ /* 0x000fe4000fffe03f */
[----:B------:R-:W-:Y:S01]  /*4fff0*/  MOV R206, R72 ;  /* 0x0000004800ce7202 */ /* 0x000fe20000000f00 */
[----:B------:R-:W-:Y:S01]  /*50000*/  IMAD.MOV.U32 R207, RZ, RZ, R73 ;  /* 0x000000ffffcf7224 */ /* 0x000fe200078e0049 */
[----:B------:R-:W-:Y:S01]  /*50010*/  MOV R211, R75 ;  /* 0x0000004b00d37202 */ /* 0x000fe20000000f00 */
[----:B------:R-:W-:Y:S01]  /*50020*/  IMAD.MOV.U32 R210, RZ, RZ, R74 ;  /* 0x000000ffffd27224 */ /* 0x000fe200078e004a */
[----:B------:R-:W4:Y:S04]  /*50030*/  LDL.LU.64 R72, [R1+0xc90] ;  /* 0x000c900001487983 */ /* 0x000f280000300a00 */
[----:B------:R-:W4:Y:S04]  /*50040*/  LDL.LU.64 R74, [R1+0xc98] ;  /* 0x000c9800014a7983 */ /* 0x000f280000300a00 */
[----:B------:R1:W-:Y:S04]  /*50050*/  STL [R1+0x6d04], R207 ;  /* 0x006d04cf01007387 */ /* 0x0003e80000100800 */
[----:B------:R1:W-:Y:S01]  /*50060*/  STL [R1+0x6d00], R206 ;  /* 0x006d00ce01007387 */ /* 0x0003e20000100800 */
[C---:B--2---:R-:W-:Y:S11]  /*50070*/  HMMA.1688.F32.TF32 R68, R100.reuse, R204, R68 ;  /* 0x000000cc6444723c */ /* 0x044ff60000081044 */
[----:B------:R-:W-:Y:S11]  /*50080*/  @!UPT UIADD3 URZ, URZ, URZ, URZ ;  /* 0x0000003f3f3ff290 */ /* 0x000ff6000fffe03f */
[----:B------:R-:W-:Y:S02]  /*50090*/  @!UPT UIADD3 URZ, URZ, URZ, URZ ;  /* 0x0000003f3f3ff290 */ /* 0x000fe4000fffe03f */
[----:B------:R-:W-:Y:S01]  /*500a0*/  IMAD.MOV.U32 R214, RZ, RZ, R68 ;  /* 0x000000ffffd67224 */ /* 0x000fe200078e0044 */
[----:B------:R-:W-:Y:S01]  /*500b0*/  MOV R77, R70 ;  /* 0x00000046004d7202 */ /* 0x000fe20000000f00 */
[----:B------:R-:W-:Y:S02]  /*500c0*/  IMAD.MOV.U32 R76, RZ, RZ, R69 ;  /* 0x000000ffff4c7224 */ /* 0x000fe400078e0045 */
[----:B------:R-:W-:Y:S01]  /*500d0*/  IMAD.MOV.U32 R78, RZ, RZ, R71 ;  /* 0x000000ffff4e7224 */ /* 0x000fe200078e0047 */
[----:B------:R-:W2:Y:S04]  /*500e0*/  LDL.LU.64 R68, [R1+0x2970] ;  /* 0x0029700001447983 */ /* 0x000ea80000300a00 */
[----:B------:R-:W2:Y:S01]  /*500f0*/  LDL.LU.64 R70, [R1+0x2978] ;  /* 0x0029780001467983 */ /* 0x000ea20000300a00 */
[C---:B---3--:R-:W-:Y:S03]  /*50100*/  HMMA.1688.F32.TF32 R132, R100.reuse, R200, R80 ;  /* 0x000000c86484723c */ /* 0x048fe60000081050 */
[----:B------:R-:W3:Y:S04]  /*50110*/  LDL.LU.64 R148, [R1+0x2960] ;  /* 0x0029600001947983 */ /* 0x000ee80000300a00 */
[----:B------:R-:W3:Y:S01]  /*50120*/  LDL.LU.64 R150, [R1+0x2968] ;  /* 0x0029680001967983 */ /* 0x000ee20000300a00 */
[----:B------:R-:W-:Y:S03]  /*50130*/  HMMA.1688.F32.TF32 R128, R100, R36, R128 ;  /* 0x000000246480723c */ /* 0x000fe60000081080 */
[----:B------:R-:W3:Y:S04]  /*50140*/  LDL.LU.64 R144, [R1+0x2950] ;  /* 0x0029500001907983 */ /* 0x000ee80000300a00 */
[----:B------:R-:W3:Y:S04]  /*50150*/  LDL.LU.64 R146, [R1+0x2958] ;  /* 0x0029580001927983 */ /* 0x000ee80000300a00 */
[----:B------:R-:W3:Y:S04]  /*50160*/  LDL.LU.64 R140, [R1+0x2940] ;  /* 0x00294000018c7983 */ /* 0x000ee80000300a00 */
[----:B------:R-:W3:Y:S01]  /*50170*/  LDL.LU.64 R142, [R1+0x2948] ;  /* 0x00294800018e7983 */ /* 0x000ee20000300a00 */
[----:B------:R-:W-:Y:S01]  /*50180*/  IMAD.MOV.U32 R83, RZ, RZ, R132 ;  /* 0x000000ffff537224 */ /* 0x000fe200078e0084 */
[----:B------:R-:W-:-:S02]  /*50190*/  MOV R215, R133 ;  /* 0x0000008500d77202 */ /* 0x000fc40000000f00 */
[----:B------:R-:W3:Y:S01]  /*501a0*/  LDL.LU.64 R136, [R1+0xeb0] ;  /* 0x000eb00001887983 */ /* 0x000ee20000300a00 */
[----:B------:R-:W-:-:S03]  /*501b0*/  IMAD.MOV.U32 R218, RZ, RZ, R134 ;  /* 0x000000ffffda7224 */ /* 0x000fc600078e0086 */
[----:B------:R-:W3:Y:S01]  /*501c0*/  LDL.LU.64 R138, [R1+0xeb8] ;  /* 0x000eb800018a7983 */ /* 0x000ee20000300a00 */
[----:B------:R-:W-:Y:S01]  /*501d0*/  IMAD.MOV.U32 R219, RZ, RZ, R135 ;  /* 0x000000ffffdb7224 */ /* 0x000fe200078e0087 */
[----:B------:R-:W-:Y:S02]  /*501e0*/  MOV R79, R128 ;  /* 0x00000080004f7202 */ /* 0x000fe40000000f00 */
[----:B------:R-:W3:Y:S01]  /*501f0*/  LDL.LU.64 R132, [R1+0x2a10] ;  /* 0x002a100001847983 */ /* 0x000ee20000300a00 */
[----:B------:R-:W-:Y:S01]  /*50200*/  IMAD.MOV.U32 R80, RZ, RZ, R129 ;  /* 0x000000ffff507224 */ /* 0x000fe200078e0081 */
[----:B------:R-:W-:Y:S02]  /*50210*/  MOV R82, R131 ;  /* 0x0000008300527202 */ /* 0x000fe40000000f00 */
[----:B------:R-:W3:Y:S01]  /*50220*/  LDL.LU.64 R134, [R1+0x2a18] ;  /* 0x002a180001867983 */ /* 0x000ee20000300a00 */
[----:B------:R-:W-:-:S03]  /*50230*/  IMAD.MOV.U32 R81, RZ, RZ, R130 ;  /* 0x000000ffff517224 */ /* 0x000fc600078e0082 */
[----:B------:R-:W3:Y:S04]  /*50240*/  LDL.LU.64 R128, [R1+0x2a00] ;  /* 0x002a000001807983 */ /* 0x000ee80000300a00 */
[----:B------:R-:W3:Y:S01]  /*50250*/  LDL.LU.64 R130, [R1+0x2a08] ;  /* 0x002a080001827983 */ /* 0x000ee20000300a00 */
[C---:B----4-:R-:W-:Y:S11]  /*50260*/  HMMA.1688.F32.TF32 R72, R100.reuse, R44, R72 ;  /* 0x0000002c6448723c */ /* 0x050ff60000081048 */
[----:B------:R-:W-:Y:S11]  /*50270*/  @!UPT UIADD3 URZ, URZ, URZ, URZ ;  /* 0x0000003f3f3ff290 */ /* 0x000ff6000fffe03f */
[----:B------:R-:W-:Y:S02]  /*50280*/  @!UPT UIADD3 URZ, URZ, URZ, URZ ;  /* 0x0000003f3f3ff290 */ /* 0x000fe4000fffe03f */
[----:B-1----:R-:W-:Y:S01]  /*50290*/  IMAD.MOV.U32 R46, RZ, RZ, R72 ;  /* 0x000000ffff2e7224 */ /* 0x002fe200078e0048 */
[----:B------:R-:W-:Y:S01]  /*502a0*/  MOV R42, R74 ;  /* 0x0000004a002a7202 */ /* 0x000fe20000000f00 */
[----:B------:R-:W-:Y:S02]  /*502b0*/  IMAD.MOV.U32 R47, RZ, RZ, R73 ;  /* 0x000000ffff2f7224 */ /* 0x000fe400078e0049 */
[----:B------:R-:W-:Y:S01]  /*502c0*/  IMAD.MOV.U32 R43, RZ, RZ, R75 ;  /* 0x000000ffff2b7224 */ /* 0x000fe200078e004b */
[----:B------:R-:W4:Y:S04]  /*502d0*/  LDL.LU.64 R72, [R1+0x2da0] ;  /* 0x002da00001487983 */ /* 0x000f280000300a00 */
[----:B------:R-:W4:Y:S01]  /*502e0*/  LDL.LU.64 R74, [R1+0x2da8] ;  /* 0x002da800014a7983 */ /* 0x000f220000300a00 */
[----:B--2---:R-:W-:Y:S11]  /*502f0*/  HMMA.1688.F32.TF32 R68, R100, R48, R68 ;  /* 0x000000306444723c */ /* 0x004ff60000081044 */
[----:B------:R-:W-:Y:S11]  /*50300*/  @!UPT UIADD3 URZ, URZ, URZ, URZ ;  /* 0x0000003f3f3ff290 */ /* 0x000ff6000fffe03f */
[----:B------:R-:W-:Y:S02]  /*50310*/  @!UPT UIADD3 URZ, URZ, URZ, URZ ;  /* 0x0000003f3f3ff290 */ /* 0x000fe4000fffe03f */
[----:B------:R-:W-:Y:S01]  /*50320*/  IMAD.MOV.U32 R39, RZ, RZ, R68 ;  /* 0x000000ffff277224 */ /* 0x000fe200078e0044 */
[----:B------:R-:W-:Y:S01]  /*50330*/  MOV R38, R69 ;  /* 0x0000004500267202 */ /* 0x000fe20000000f00 */
[----:B------:R-:W-:Y:S01]  /*50340*/  IMAD.MOV.U32 R50, RZ, RZ, R70 ;  /* 0x000000ffff327224 */ /* 0x000fe200078e0046 */
[----:B------:R-:W2:Y:S01]  /*50350*/  LDL.LU.64 R68, [R1+0x2c70] ;  /* 0x002c700001447983 */ /* 0x000ea20000300a00 */
[----:B------:R-:W-:-:S03]  /*50360*/  IMAD.MOV.U32 R51, RZ, RZ, R71 ;  /* 0x000000ffff337224 */ /* 0x000fc600078e0047 */
[----:B------:R-:W2:Y:S01]  /*50370*/  LDL.LU.64 R70, [R1+0x2c78] ;  /* 0x002c780001467983 */ /* 0x000ea20000300a00 */
[C---:B---3--:R-:W-:Y:S08]  /*50380*/  HMMA.1688.F32.TF32 R144, R100.reuse, R196, R144 ;  /* 0x000000c46490723c */ /* 0x048ff00000081090 */
[C---:B------:R-:W-:Y:S08]  /*50390*/  HMMA.1688.F32.TF32 R140, R100.reuse, R192, R140 ;  /* 0x000000c0648c723c */ /* 0x040ff0000008108c */
[C---:B------:R-:W-:Y:S08]  /*503a0*/  HMMA.1688.F32.TF32 R148, R100.reuse, R40, R148 ;  /* 0x000000286494723c */ /* 0x040ff00000081094 */
[C---:B------:R-:W-:Y:S08]  /*503b0*/  HMMA.1688.F32.TF32 R136, R100.reuse, R188, R136 ;  /* 0x000000bc6488723c */ /* 0x040ff00000081088 */
[C---:B------:R-:W-:Y:S08]  /*503c0*/  HMMA.1688.F32.TF32 R132, R100.reuse, R184, R132 ;  /* 0x000000b86484723c */ /* 0x040ff00000081084 */
[----:B------:R-:W-:Y:S01]  /*503d0*/  HMMA.1688.F32.TF32 R128, R100, R180, R128 ;  /* 0x000000b46480723c */ /* 0x000fe20000081080 */
[----:B------:R-:W-:Y:S04]  /*503e0*/  STL.64 [R1+0x140], R144 ;  /* 0x0001409001007387 */ /* 0x000fe80000100a00 */
[----:B------:R-:W-:Y:S01]  /*503f0*/  STL.64 [R1+0x148], R146 ;  /* 0x0001489201007387 */ /* 0x000fe20000100a00 */
[----:B------:R-:W-:-:S03]  /*50400*/  MOV R207, R148 ;  /* 0x0000009400cf7202 */ /* 0x000fc60000000f00 */
[----:B------:R-:W-:Y:S01]  /*50410*/  STL.64 [R1+0x130], R140 ;  /* 0x0001308c01007387 */ /* 0x000fe20000100a00 */
[----:B------:R-:W-:-:S03]  /*50420*/  IMAD.MOV.U32 R206, RZ, RZ, R149 ;  /* 0x000000ffffce7224 */ /* 0x000fc600078e0095 */
[----:B------:R-:W-:Y:S04]  /*50430*/  STL.64 [R1+0x138], R142 ;  /* 0x0001388e01007387 */ /* 0x000fe80000100a00 */
[----:B------:R-:W-:Y:S01]  /*50440*/  STL.64 [R1+0x120], R136 ;  /* 0x0001208801007387 */ /* 0x000fe20000100a00 */
[----:B------:R-:W-:-:S03]  /*50450*/  IMAD.MOV.U32 R203, RZ, RZ, R150 ;  /* 0x000000ffffcb7224 */ /* 0x000fc600078e0096 */
[----:B------:R-:W-:Y:S01]  /*50460*/  STL.64 [R1+0x128], R138 ;  /* 0x0001288a01007387 */ /* 0x000fe20000100a00 */
[----:B------:R-:W-:-:S03]  /*50470*/  MOV R202, R151 ;  /* 0x0000009700ca7202 */ /* 0x000fc60000000f00 */
[----:B------:R-:W3:Y:S04]  /*50480*/  LDL.LU.64 R148, [R1+0xd0] ;  /* 0x0000d00001947983 */ /* 0x000ee80000300a00 */
[----:B------:R-:W-:Y:S04]  /*50490*/  STL.64 [R1+0x110], R132 ;  /* 0x0001108401007387 */ /* 0x000fe80000100a00 */
[----:B------:R-:W-:Y:S04]  /*504a0*/  STL.64 [R1+0x118], R134 ;  /* 0x0001188601007387 */ /* 0x000fe80000100a00 */
[----:B------:R-:W3:Y:S04]  /*504b0*/  LDL.LU.64 R150, [R1+0xd8] ;  /* 0x0000d80001967983 */ /* 0x000ee80000300a00 */
[----:B------:R-:W-:Y:S04]  /*504c0*/  STL.64 [R1+0x100], R128 ;  /* 0x0001008001007387 */ /* 0x000fe80000100a00 */
[----:B------:R4:W-:Y:S02]  /*504d0*/  STL.64 [R1+0x108], R130 ;  /* 0x0001088201007387 */ /* 0x0009e40000100a00 */
[C---:B----4-:R-:W-:Y:S02]  /*504e0*/  HMMA.1688.F32.TF32 R128, R100.reuse, R176, R72 ;  /* 0x000000b06480723c */ /* 0x050fe40000081048 */
[----:B------:R-:W4:Y:S04]  /*504f0*/  LDL.LU.64 R72, [R1+0xc0] ;  /* 0x0000c00001487983 */ /* 0x000f280000300a00 */
[----:B------:R-:W4:Y:S11]  /*50500*/  LDL.LU.64 R74, [R1+0xc8] ;  /* 0x0000c800014a7983 */ /* 0x000f360000300a00 */
[----:B------:R-:W-:Y:S06]  /*50510*/  @!UPT UIADD3 URZ, URZ, URZ, URZ ;  /* 0x0000003f3f3ff290 */ /* 0x000fec000fffe03f */
[----:B------:R-:W-:Y:S04]  /*50520*/  STL.64 [R1+0xf0], R128 ;  /* 0x0000f08001007387 */ /* 0x000fe80000100a00 */
[----:B------:R-:W-:Y:S01]  /*50530*/  STL.64 [R1+0xf8], R130 ;  /* 0x0000f88201007387 */ /* 0x000fe20000100a00 */
[----:B--2---:R-:W-:Y:S03]  /*50540*/  HMMA.1688.F32.TF32 R100, R100, R172, R68 ;  /* 0x000000ac6464723c */ /* 0x004fe60000081044 */
[----:B------:R-:W2:Y:S04]  /*50550*/  LDL.LU.64 R68, [R1+0xb0] ;  /* 0x0000b00001447983 */ /* 0x000ea80000300a00 */
[----:B------:R-:W2:Y:S01]  /*50560*/  LDL.LU.64 R70, [R1+0xb8] ;  /* 0x0000b80001467983 */ /* 0x000ea20000300a00 */
[----:B------:R-:W-:-:S02]  /*50570*/  LOP3.LUT R7, R116, 0x1c, RZ, 0xc0, !PT ;  /* 0x0000001c74077812 */ /* 0x000fc400078ec0ff */
[C---:B------:R-:W-:Y:S02]  /*50580*/  LOP3.LUT R6, R116.reuse, 0x3, RZ, 0xc0, !PT ;  /* 0x0000000374067812 */ /* 0x040fe400078ec0ff */
[C---:B------:R-:W-:Y:S02]  /*50590*/  LOP3.LUT R3, R116.reuse, 0x1c, RZ, 0xc0, !PT ;  /* 0x0000001c74037812 */ /* 0x040fe400078ec0ff */
[----:B------:R-:W-:Y:S01]  /*505a0*/  LOP3.LUT R0, R116, 0x3, RZ, 0xc0, !PT ;  /* 0x0000000374007812 */ /* 0x000fe200078ec0ff */
[----:B------:R-:W-:-:S04]  /*505b0*/  IMAD R6, R6, 0x820, R7 ;  /* 0x0000082006067824 */ /* 0x000fc800078e0207 */
[----:B------:R-:W-:Y:S01]  /*505c0*/  IMAD R0, R0, 0x820, R3 ;  /* 0x0000082000007824 */ /* 0x000fe200078e0203 */
[----:B------:R-:W-:-:S04]  /*505d0*/  LOP3.LUT R6, R6, 0x40, RZ, 0x3c, !PT ;  /* 0x0000004006067812 */ /* 0x000fc800078e3cff */
[----:B------:R-:W-:Y:S01]  /*505e0*/  LOP3.LUT R0, R0, 0x60, RZ, 0x3c, !PT ;  /* 0x0000006000007812 */ /* 0x000fe200078e3cff */
[----:B------:R-:W-:-:S03]  /*505f0*/  IMAD R6, R2, 0x20000, R6 ;  /* 0x0002000002067824 */ /* 0x000fc600078e0206 */
[----:B------:R-:W-:Y:S02]  /*50600*/  LEA R7, R2, R0, 0x11 ;  /* 0x0000000002077211 */ /* 0x000fe400078e88ff */
[----:B------:R-:W-:Y:S04]  /*50610*/  LDS R116, [R6] ;  /* 0x0000000006747984 */ /* 0x000fe80000000800 */
[----:B------:R-:W-:Y:S04]  /*50620*/  LDS R118, [R6+0x2000] ;  /* 0x0020000006767984 */ /* 0x000fe80000000800 */
[----:B------:R-:W-:Y:S04]  /*50630*/  LDS R117, [R7] ;  /* 0x0000000007757984 */ /* 0x000fe80000000800 */
[----:B------:R-:W3:Y:S04]  /*50640*/  LDS R119, [R7+0x2000] ;  /* 0x0020000007777984 */ /* 0x000ee80000000800 */
[----:B------:R-:W-:Y:S04]  /*50650*/  STL.64 [R1+0xe0], R100 ;  /* 0x0000e06401007387 */ /* 0x000fe80000100a00 */
[----:B------:R-:W-:Y:S04]  /*50660*/  STL.64 [R1+0xe8], R102 ;  /* 0x0000e86601007387 */ /* 0x000fe80000100a00 */
[----:B------:R-:W2:Y:S04]  /*50670*/  LDL.LU.64 R144, [R1+0xc20] ;  /* 0x000c200001907983 */ /* 0x000ea80000300a00 */
[----:B------:R-:W2:Y:S04]  /*50680*/  LDL.LU.64 R146, [R1+0xc28] ;  /* 0x000c280001927983 */ /* 0x000ea80000300a00 */
[----:B------:R-:W2:Y:S04]  /*50690*/  LDL.LU.64 R140, [R1+0xc10] ;  /* 0x000c1000018c7983 */ /* 0x000ea80000300a00 */
[----:B------:R-:W2:Y:S04]  /*506a0*/  LDL.LU.64 R142, [R1+0xc18] ;  /* 0x000c1800018e7983 */ /* 0x000ea80000300a00 */
[----:B------:R-:W2:Y:S04]  /*506b0*/  LDL.LU.64 R136, [R1+0xc00] ;  /* 0x000c000001887983 */ /* 0x000ea80000300a00 */
[----:B------:R-:W2:Y:S04]  /*506c0*/  LDL.LU.64 R138, [R1+0xc08] ;  /* 0x000c0800018a7983 */ /* 0x000ea80000300a00 */
[----:B------:R-:W2:Y:S01]  /*506d0*/  LDL.LU.64 R132, [R1+0xbb0] ;  /* 0x000bb00001847983 */ /* 0x000ea20000300a00 */
[C---:B---3--:R-:W-:Y:S03]  /*506e0*/  HMMA.1688.F32.TF32 R152, R116.reuse, R216, R148 ;  /* 0x000000d87498723c */ /* 0x048fe60000081094 */
[----:B------:R-:W3:Y:S04]  /*506f0*/  LDL.LU.64 R134, [R1+0xbb8] ;  /* 0x000bb80001867983 */ /* 0x000ee80000300a00 */
[----:B------:R-:W3:Y:S04]  /*50700*/  LDL.LU.64 R128, [R1+0xba0] ;  /* 0x000ba00001807983 */ /* 0x000ee80000300a00 */
[----:B------:R-:W3:Y:S04]  /*50710*/  LDL.LU.64 R130, [R1+0xba8] ;  /* 0x000ba80001827983 */ /* 0x000ee80000300a00 */
[----:B------:R-:W-:Y:S04]  /*50720*/  LDS R100, [R4+0x80] ;  /* 0x0000800004647984 */ /* 0x000fe80000000800 */
[----:B------:R-:W-:Y:S04]  /*50730*/  LDS R102, [R4+0x2080] ;  /* 0x0020800004667984 */ /* 0x000fe80000000800 */
[----:B------:R-:W-:Y:S04]  /*50740*/  LDS R101, [R5+0x80] ;  /* 0x0000800005657984 */ /* 0x000fe80000000800 */
[----:B------:R-:W1:Y:S01]  /*50750*/  LDS R103, [R5+0x2080] ;  /* 0x0020800005677984 */ /* 0x000e620000000800 */
[C---:B----4-:R-:W-:Y:S03]  /*50760*/  HMMA.1688.F32.TF32 R148, R116.reuse, R212, R72 ;  /* 0x000000d47494723c */ /* 0x050fe60000081048 */
[----:B------:R-:W4:Y:S04]  /*50770*/  LDL.LU.64 R72, [R1+0xb90] ;  /* 0x000b900001487983 */ /* 0x000f280000300a00 */
[----:B------:R-:W-:Y:S04]  /*50780*/  STL.64 [R1+0xd0], R152 ;  /* 0x0000d09801007387 */ /* 0x000fe80000100a00 */
[----:B------:R-:W-:Y:S04]  /*50790*/  STL.64 [R1+0xd8], R154 ;  /* 0x0000d89a01007387 */ /* 0x000fe80000100a00 */
[----:B------:R-:W4:Y:S08]  /*507a0*/  LDL.LU.64 R74, [R1+0xb98] ;  /* 0x000b9800014a7983 */ /* 0x000f300000300a00 */
[----:B------:R-:W-:Y:S04]  /*507b0*/  STL.64 [R1+0xc0], R148 ;  /* 0x0000c09401007387 */ /* 0x000fe80000100a00 */
[----:B------:R2:W-:Y:S02]  /*507c0*/  STL.64 [R1+0xc8], R150 ;  /* 0x0000c89601007387 */ /* 0x0005e40000100a00 */
[C---:B--2---:R-:W-:Y:S02]  /*507d0*/  HMMA.1688.F32.TF32 R148, R116.reuse, R208, R68 ;  /* 0x000000d07494723c */ /* 0x044fe40000081044 */
[----:B------:R-:W2:Y:S04]  /*507e0*/  LDL.LU.64 R68, [R1+0xb80] ;  /* 0x000b800001447983 */ /* 0x000ea80000300a00 */
[----:B------:R-:W2:Y:S11]  /*507f0*/  LDL.LU.64 R70, [R1+0xb88] ;  /* 0x000b880001467983 */ /* 0x000eb60000300a00 */
[----:B------:R-:W-:Y:S06]  /*50800*/  @!UPT UIADD3 URZ, URZ, URZ, URZ ;  /* 0x0000003f3f3ff290 */ /* 0x000fec000fffe03f */
[----:B------:R-:W-:Y:S04]  /*50810*/  STL.64 [R1+0xb0], R148 ;  /* 0x0000b09401007387 */ /* 0x000fe80000100a00 */
[----:B------:R1:W-:Y:S02]  /*50820*/  STL.64 [R1+0xb8], R150 ;  /* 0x0000b89601007387 */ /* 0x0003e40000100a00 */
[C---:B-1----:R-:W-:Y:S08]  /*50830*/  HMMA.1688.F32.TF32 R148, R116.reuse, R204, R144 ;  /* 0x000000cc7494723c */ /* 0x042ff00000081090 */
[C---:B------:R-:W-:Y:S08]  /*50840*/  HMMA.1688.F32.TF32 R144, R116.reuse, R200, R140 ;  /* 0x000000c87490723c */ /* 0x040ff0000008108c */
[C---:B------:R-:W-:Y:S08]  /*50850*/  HMMA.1688.F32.TF32 R140, R116.reuse, R36, R136 ;  /* 0x00000024748c723c */ /* 0x040ff00000081088 */
[C---:B---3--:R-:W-:Y:S08]  /*50860*/  HMMA.1688.F32.TF32 R132, R116.reuse, R44, R132 ;  /* 0x0000002c7484723c */ /* 0x048ff00000081084 */
[----:B------:R-:W-:Y:S01]  /*50870*/  HMMA.1688.F32.TF32 R128, R116, R48, R128 ;  /* 0x000000307480723c */ /* 0x000fe20000081080 */
[----:B------:R-:W-:Y:S04]  /*50880*/  STL.64 [R1+0xe10], R148 ;  /* 0x000e109401007387 */ /* 0x000fe80000100a00 */
[----:B------:R-:W-:Y:S04]  /*50890*/  STL.64 [R1+0xe18], R150 ;  /* 0x000e189601007387 */ /* 0x000fe80000100a00 */
[----:B------:R-:W-:Y:S04]  /*508a0*/  STL.64 [R1+0xe00], R144 ;  /* 0x000e009001007387 */ /* 0x000fe80000100a00 */
[----:B------:R-:W-:Y:S04]  /*508b0*/  STL.64 [R1+0xe08], R146 ;  /* 0x000e089201007387 */ /* 0x000fe80000100a00 */
[----:B------:R-:W3:Y:S04]  /*508c0*/  LDL.LU.64 R136, [R1+0xb70] ;  /* 0x000b700001887983 */ /* 0x000ee80000300a00 */
[----:B------:R-:W-:Y:S04]  /*508d0*/  STL.64 [R1+0xdf0], R140 ;  /* 0x000df08c01007387 */ /* 0x000fe80000100a00 */
[----:B------:R-:W-:Y:S01]  /*508e0*/  STL.64 [R1+0xdf8], R142 ;  /* 0x000df88e01007387 */ /* 0x000fe20000100a00 */
[----:B------:R-:W-:-:S03]  /*508f0*/  IMAD.MOV.U32 R175, RZ, RZ, R131 ;  /* 0x000000ffffaf7224 */ /* 0x000fc600078e0083 */
[----:B------:R-:W3:Y:S01]  /*50900*/  LDL.LU.64 R138, [R1+0xb78] ;  /* 0x000b7800018a7983 */ /* 0x000ee20000300a00 */
[----:B------:R-:W-:-:S03]  /*50910*/  IMAD.MOV.U32 R174, RZ, RZ, R130 ;  /* 0x000000ffffae7224 */ /* 0x000fc600078e0082 */
[----:B------:R1:W-:Y:S04]  /*50920*/  STL.64 [R1+0xde0], R132 ;  /* 0x000de08401007387 */ /* 0x0003e80000100a00 */
[----:B------:R1:W-:Y:S04]  /*50930*/  STL.64 [R1+0xde8], R134 ;  /* 0x000de88601007387 */ /* 0x0003e80000100a00 */
[----:B-1----:R-:W3:Y:S04]  /*50940*/  LDL.LU.64 R132, [R1+0x170] ;  /* 0x0001700001847983 */ /* 0x002ee80000300a00 */
[----:B------:R-:W3:Y:S04]  /*50950*/  LDL.LU.64 R134, [R1+0x178] ;  /* 0x0001780001867983 */ /* 0x000ee80000300a00 */
[----:B------:R1:W-:Y:S04]  /*50960*/  STL.64 [R1+0xdd0], R128 ;  /* 0x000dd08001007387 */ /* 0x0003e80000100a00 */
[----:B------:R-:W-:Y:S04]  /*50970*/  STL [R1+0x6c44], R175 ;  /* 0x006c44af01007387 */ /* 0x000fe80000100800 */
[----:B------:R-:W-:Y:S04]  /*50980*/  STL [R1+0x6c40], R174 ;  /* 0x006c40ae01007387 */ /* 0x000fe80000100800 */
[----:B-1----:R-:W3:Y:S04]  /*50990*/  LDL.LU.64 R128, [R1+0xc40] ;  /* 0x000c400001807983 */ /* 0x002ee80000300a00 */
[----:B------:R-:W3:Y:S01]  /*509a0*/  LDL.LU.64 R130, [R1+0xc48] ;  /* 0x000c480001827983 */ /* 0x000ee20000300a00 */
[C---:B----4-:R-:W-:Y:S11]  /*509b0*/  HMMA.1688.F32.TF32 R72, R116.reuse, R40, R72 ;  /* 0x000000287448723c */ /* 0x050ff60000081048 */
[----:B------:R-:W-:Y:S11]  /*509c0*/  @!UPT UIADD3 URZ, URZ, URZ, URZ ;  /* 0x0000003f3f3ff290 */ /* 0x000ff6000fffe03f */
[----:B------:R-:W-:Y:S01]  /*509d0*/  @!UPT UIADD3 URZ, URZ, URZ, URZ ;  /* 0x0000003f3f3ff290 */ /* 0x000fe2000fffe03f */
[----:B------:R1:W-:Y:S04]  /*509e0*/  STL.64 [R1+0xdc0], R72 ;  /* 0x000dc04801007387 */ /* 0x0003e80000100a00 */
[----:B------:R4:W-:Y:S04]  /*509f0*/  STL.64 [R1+0xdc8], R74 ;  /* 0x000dc84a01007387 */ /* 0x0009e80000100a00 */
[----:B-1----:R-:W3:Y:S04]  /*50a00*/  LDL.LU.64 R72, [R1+0xc30] ;  /* 0x000c300001487983 */ /* 0x002ee80000300a00 */
[----:B----4-:R-:W4:Y:S01]  /*50a10*/  LDL.LU.64 R74, [R1+0xc38] ;  /* 0x000c3800014a7983 */ /* 0x010f220000300a00 */
[C---:B--2---:R-:W-:Y:S11]  /*50a20*/  HMMA.1688.F32.TF32 R68, R116.reuse, R196, R68 ;  /* 0x000000c47444723c */ /* 0x044ff60000081044 */
[----:B------:R-:W-:Y:S11]  /*50a30*/  @!UPT UIADD3 URZ, URZ, URZ, URZ ;  /* 0x0000003f3f3ff290 */ /* 0x000ff6000fffe03f */
[----:B------:R-:W-:Y:S02]  /*50a40*/  @!UPT UIADD3 URZ, URZ, URZ, URZ ;  /* 0x0000003f3f3ff290 */ /* 0x000fe4000fffe03f */
[----:B------:R-:W-:Y:S01]  /*50a50*/  MOV R178, R68 ;  /* 0x0000004400b27202 */ /* 0x000fe20000000f00 */
[----:B------:R-:W-:Y:S01]  /*50a60*/  IMAD.MOV.U32 R186, RZ, RZ, R69 ;  /* 0x000000ffffba7224 */ /* 0x000fe200078e0045 */
[----:B------:R-:W-:Y:S01]  /*50a70*/  MOV R194, R71 ;  /* 0x0000004700c27202 */ /* 0x000fe20000000f00 */
[----:B------:R-:W-:Y:S01]  /*50a80*/  IMAD.MOV.U32 R190, RZ, RZ, R70 ;  /* 0x000000ffffbe7224 */ /* 0x000fe200078e0046 */
[----:B------:R-:W3:Y:S04]  /*50a90*/  LDL.LU.64 R68, [R1+0xc50] ;  /* 0x000c500001447983 */ /* 0x000ee80000300a00 */
[----:B------:R-:W3:Y:S04]  /*50aa0*/  LDL.LU.64 R70, [R1+0xc58] ;  /* 0x000c580001467983 */ /* 0x000ee80000300a00 */
[----:B------:R-:W-:Y:S04]  /*50ab0*/  STL [R1+0x6c54], R194 ;  /* 0x006c54c201007387 */ /* 0x000fe80000100800 */
[----:B------:R1:W-:Y:S04]  /*50ac0*/  STL [R1+0x6c50], R190 ;  /* 0x006c50be01007387 */ /* 0x0003e80000100800 */
[----:B------:R-:W-:Y:S04]  /*50ad0*/  STL [R1+0x6c4c], R186 ;  /* 0x006c4cba01007387 */ /* 0x000fe80000100800 */
[----:B------:R-:W-:Y:S01]  /*50ae0*/  STL [R1+0x6c48], R178 ;  /* 0x006c48b201007387 */ /* 0x000fe20000100800 */
[C---:B---3--:R-:W-:Y:S08]  /*50af0*/  HMMA.1688.F32.TF32 R136, R116.reuse, R192, R136 ;  /* 0x000000c07488723c */ /* 0x048ff00000081088 */
[C---:B------:R-:W-:Y:S08]  /*50b00*/  HMMA.1688.F32.TF32 R132, R116.reuse, R188, R132 ;  /* 0x000000bc7484723c */ /* 0x040ff00000081084 */
[----:B------:R-:W-:Y:S08]  /*50b10*/  HMMA.1688.F32.TF32 R128, R116, R184, R128 ;  /* 0x000000b87480723c */ /* 0x000ff00000081080 */
[----:B------:R-:W-:-:S02]  /*50b20*/  IMAD.MOV.U32 R174, RZ, RZ, R139 ;  /* 0x000000ffffae7224 */ /* 0x000fc400078e008b */
[----:B------:R-:W-:-:S06]  /*50b30*/  IMAD.MOV.U32 R175, RZ, RZ, R138 ;  /* 0x000000ffffaf7224 */ /* 0x000fcc00078e008a */
[----:B------:R-:W-:Y:S01]  /*50b40*/  MOV R191, R135 ;  /* 0x0000008700bf7202 */ /* 0x000fe20000000f00 */
[----:B------:R-:W-:Y:S01]  /*50b50*/  IMAD.MOV.U32 R199, RZ, RZ, R134 ;  /* 0x000000ffffc77224 */ /* 0x000fe200078e0086 */
[----:B------:R3:W-:Y:S01]  /*50b60*/  STL.64 [R1+0xed0], R136 ;  /* 0x000ed08801007387 */ /* 0x0007e20000100a00 */
[----:B------:R-:W-:Y:S01]  /*50b70*/  IMAD.MOV.U32 R198, RZ, RZ, R133 ;  /* 0x000000ffffc67224 */ /* 0x000fe200078e0085 */
[----:B------:R-:W-:Y:S02]  /*50b80*/  MOV R195, R132 ;  /* 0x0000008400c37202 */ /* 0x000fe40000000f00 */
[----:B------:R-:W-:Y:S04]  /*50b90*/  STL [R1+0x6c5c], R174 ;  /* 0x006c5cae01007387 */ /* 0x000fe80000100800 */
[----:B------:R-:W-:Y:S04]  /*50ba0*/  STL [R1+0x6c58], R175 ;  /* 0x006c58af01007387 */ /* 0x000fe80000100800 */
[----:B------:R-:W-:Y:S04]  /*50bb0*/  STL [R1+0x6c6c], R191 ;  /* 0x006c6cbf01007387 */ /* 0x000fe80000100800 */
[----:B------:R-:W-:Y:S01]  /*50bc0*/  STL [R1+0x6c68], R199 ;  /* 0x006c68c701007387 */ /* 0x000fe20000100800 */
[----:B-1----:R-:W-:-:S02]  /*50bd0*/  IMAD.MOV.U32 R190, RZ, RZ, R129 ;  /* 0x000000ffffbe7224 */ /* 0x002fc400078e0081 */
[----:B------:R-:W-:Y:S01]  /*50be0*/  IMAD.MOV.U32 R194, RZ, RZ, R128 ;  /* 0x000000ffffc27224 */ /* 0x000fe200078e0080 */
[----:B------:R1:W-:Y:S04]  /*50bf0*/  STL [R1+0x6c64], R198 ;  /* 0x006c64c601007387 */ /* 0x0003e80000100800 */
[----:B------:R-:W-:Y:S04]  /*50c00*/  STL [R1+0x6c60], R195 ;  /* 0x006c60c301007387 */ /* 0x000fe80000100800 */
[----:B------:R1:W-:Y:S04]  /*50c10*/  STL [R1+0x6c74], R190 ;  /* 0x006c74be01007387 */ /* 0x0003e80000100800 */
[----:B------:R1:W-:Y:S04]  /*50c20*/  STL [R1+0x6c70], R194 ;  /* 0x006c70c201007387 */ /* 0x0003e80000100800 */
        /* <DEDUP_REMOVED lines=13> */
[----:B------:R-:W2:Y:S01]  /*50d00*/  LDL.LU.64 R154, [R1+0xd48] ;  /* 0x000d4800019a7983 */ /* 0x000ea20000300a00 */
[----:B----4-:R-:W-:Y:S03]  /*50d10*/  HMMA.1688.F32.TF32 R72, R116, R180, R72 ;  /* 0x000000b47448723c */ /* 0x010fe60000081048 */
[----:B------:R-:W4:Y:S04]  /*50d20*/  LDL.LU.64 R148, [R1+0xd20] ;  /* 0x000d200001947983 */ /* 0x000f280000300a00 */
[----:B------:R-:W4:Y:S04]  /*50d30*/  LDL.LU.64 R150, [R1+0xd28] ;  /* 0x000d280001967983 */ /* 0x000f280000300a00 */
[----:B------:R-:W4:Y:S04]  /*50d40*/  LDL.LU.64 R144, [R1+0xce0] ;  /* 0x000ce00001907983 */ /* 0x000f280000300a00 */
[----:B------:R-:W4:Y:S04]  /*50d50*/  LDL.LU.64 R146, [R1+0xce8] ;  /* 0x000ce80001927983 */ /* 0x000f280000300a00 */
[----:B------:R-:W4:Y:S04]  /*50d60*/  LDL.LU.64 R140, [R1+0xc80] ;  /* 0x000c8000018c7983 */ /* 0x000f280000300a00 */
[----:B------:R-:W4:Y:S04]  /*50d70*/  LDL.LU.64 R142, [R1+0xc88] ;  /* 0x000c8800018e7983 */ /* 0x000f280000300a00 */
[----:B---3--:R-:W3:Y:S01]  /*50d80*/  LDL.LU.64 R136, [R1+0xc70] ;  /* 0x000c700001887983 */ /* 0x008ee20000300a00 */
[----:B------:R-:W-:-:S03]  /*50d90*/  MOV R186, R130 ;  /* 0x0000008200ba7202 */ /* 0x000fc60000000f00 */
[----:B------:R-:W3:Y:S01]  /*50da0*/  LDL.LU.64 R138, [R1+0xc78] ;  /* 0x000c7800018a7983 */ /* 0x000ee20000300a00 */
[----:B------:R-:W-:-:S03]  /*50db0*/  IMAD.MOV.U32 R178, RZ, RZ, R131 ;  /* 0x000000ffffb27224 */ /* 0x000fc600078e0083 */
[----:B------:R-:W3:Y:S04]  /*50dc0*/  LDL.LU.64 R132, [R1+0xc60] ;  /* 0x000c600001847983 */ /* 0x000ee80000300a00 */
[----:B------:R-:W3:Y:S04]  /*50dd0*/  LDL.LU.64 R134, [R1+0xc68] ;  /* 0x000c680001867983 */ /* 0x000ee80000300a00 */
[----:B------:R-:W3:Y:S01]  /*50de0*/  LDL.LU.64 R128, [R1+0x2a30] ;  /* 0x002a300001807983 */ /* 0x000ee20000300a00 */
[C---:B------:R-:W-:Y:S03]  /*50df0*/  HMMA.1688.F32.TF32 R68, R116.reuse, R176, R68 ;  /* 0x000000b07444723c */ /* 0x040fe60000081044 */
[----:B------:R-:W3:Y:S01]  /*50e00*/  LDL.LU.64 R130, [R1+0x2a38] ;  /* 0x002a380001827983 */ /* 0x000ee20000300a00 */
[----:B-1----:R-:W-:Y:S11]  /*50e10*/  IMAD.MOV.U32 R198, RZ, RZ, R72 ;  /* 0x000000ffffc67224 */ /* 0x002ff600078e0048 */
[----:B------:R-:W-:Y:S09]  /*50e20*/  @!UPT UIADD3 URZ, URZ, URZ, URZ ;  /* 0x0000003f3f3ff290 */ /* 0x000ff2000fffe03f */
[----:B------:R-:W-:Y:S01]  /*50e30*/  MOV R190, R68 ;  /* 0x0000004400be7202 */ /* 0x000fe20000000f00 */
[----:B------:R-:W-:Y:S01]  /*50e40*/  IMAD.MOV.U32 R194, RZ, RZ, R69 ;  /* 0x000000ffffc27224 */ /* 0x000fe200078e0045 */
[----:B------:R-:W-:Y:S01]  /*50e50*/  MOV R199, R71 ;  /* 0x0000004700c77202 */ /* 0x000fe20000000f00 */
[----:B------:R-:W-:Y:S02]  /*50e60*/  IMAD.MOV.U32 R191, RZ, RZ, R70 ;  /* 0x000000ffffbf7224 */ /* 0x000fe400078e0046 */
[----:B------:R-:W-:Y:S01]  /*50e70*/  HMMA.1688.F32.TF32 R68, R116, R172, R124 ;  /* 0x000000ac7444723c */ /* 0x000fe2000008107c */
[----:B------:R-:W3:Y:S01]  /*50e80*/  LDL.LU.64 R124, [R1+0x2a20] ;  /* 0x002a2000017c7983 */ /* 0x000ee20000300a00 */
[----:B------:R-:W-:Y:S01]  /*50e90*/  MOV R195, R73 ;  /* 0x0000004900c37202 */ /* 0x000fe20000000f00 */
[----:B------:R-:W-:Y:S02]  /*50ea0*/  IMAD.MOV.U32 R174, RZ, RZ, R74 ;  /* 0x000000ffffae7224 */ /* 0x000fe400078e004a */
[----:B------:R-:W3:Y:S01]  /*50eb0*/  LDL.LU.64 R126, [R1+0x2a28] ;  /* 0x002a2800017e7983 */ /* 0x000ee20000300a00 */
[----:B------:R-:W-:-:S03]  /*50ec0*/  IMAD.MOV.U32 R175, RZ, RZ, R75 ;  /* 0x000000ffffaf7224 */ /* 0x000fc600078e004b */
[----:B------:R-:W3:Y:S04]  /*50ed0*/  LDL.LU.64 R72, [R1+0x2de0] ;  /* 0x002de00001487983 */ /* 0x000ee80000300a00 */
[----:B------:R-:W3:Y:S04]  /*50ee0*/  LDL.LU.64 R74, [R1+0x2de8] ;  /* 0x002de800014a7983 */ /* 0x000ee80000300a00 */
[----:B------:R-:W-:Y:S04]  /*50ef0*/  LDS R116, [R6+0x80] ;  /* 0x0000800006747984 */ /* 0x000fe80000000800 */
[----:B------:R-:W-:Y:S03]  /*50f00*/  LDS R118, [R6+0x2080] ;  /* 0x0020800006767984 */ /* 0x000fe60000000800 */
[----:B------:R-:W-:Y:S01]  /*50f10*/  IMAD.MOV.U32 R187, RZ, RZ, R68 ;  /* 0x000000ffffbb7224 */ /* 0x000fe200078e0044 */
[----:B------:R-:W-:Y:S01]  /*50f20*/  MOV R183, R70 ;  /* 0x0000004600b77202 */ /* 0x000fe20000000f00 */
[----:B------:R-:W-:Y:S01]  /*50f30*/  IMAD.MOV.U32 R182, RZ, RZ, R69 ;  /* 0x000000ffffb67224 */ /* 0x000fe200078e0045 */
[----:B------:R-:W-:Y:S01]  /*50f40*/  LDS R117, [R7+0x80] ;  /* 0x0000800007757984 */ /* 0x000fe20000000800 */
[----:B------:R-:W-:-:S03]  /*50f50*/  IMAD.MOV.U32 R179, RZ, RZ, R71 ;  /* 0x000000ffffb37224 */ /* 0x000fc600078e0047 */
[----:B------:R-:W3:Y:S04]  /*50f60*/  LDL.LU.64 R68, [R1+0x2c40] ;  /* 0x002c400001447983 */ /* 0x000ee80000300a00 */
[----:B------:R-:W3:Y:S04]  /*50f70*/  LDL.LU.64 R70, [R1+0x2c48] ;  /* 0x002c480001467983 */ /* 0x000ee80000300a00 */
[----:B------:R-:W1:Y:S01]  /*50f80*/  LDS R119, [R7+0x2080] ;  /* 0x0020800007777984 */ /* 0x000e620000000800 */
[C---:B--2---:R-:W-:Y:S08]  /*50f90*/  HMMA.1688.F32.TF32 R228, R100.reuse, R216, R228 ;  /* 0x000000d864e4723c */ /* 0x044ff000000810e4 */
[C---:B------:R-:W-:Y:S08]  /*50fa0*/  HMMA.1688.F32.TF32 R224, R100.reuse, R212, R224 ;  /* 0x000000d464e0723c */ /* 0x040ff000000810e0 */
[C---:B------:R-:W-:Y:S08]  /*50fb0*/  HMMA.1688.F32.TF32 R220, R100.reuse, R208, R220 ;  /* 0x000000d064dc723c */ /* 0x040ff000000810dc */
[C---:B------:R-:W-:Y:S08]  /*50fc0*/  HMMA.1688.F32.TF32 R164, R100.reuse, R204, R164 ;  /* 0x000000cc64a4723c */ /* 0x040ff000000810a4 */
[C---:B------:R-:W-:Y:S08]  /*50fd0*/  HMMA.1688.F32.TF32 R160, R100.reuse, R200, R160 ;  /* 0x000000c864a0723c */ /* 0x040ff000000810a0 */
[C---:B------:R-:W-:Y:S08]  /*50fe0*/  HMMA.1688.F32.TF32 R156, R100.reuse, R36, R156 ;  /* 0x00000024649c723c */ /* 0x040ff0000008109c */
[C---:B------:R-:W-:Y:S08]  /*50ff0*/  HMMA.1688.F32.TF32 R152, R100.reuse, R44, R152 ;  /* 0x0000002c6498723c */ /* 0x040ff00000081098 */
[C---:B----4-:R-:W-:Y:S01]  /*51000*/  HMMA.1688.F32.TF32 R148, R100.reuse, R48, R148 ;  /* 0x000000306494723c */ /* 0x050fe20000081094 */
[----:B------:R-:W-:Y:S07]  /*51010*/  STL.64 [R1+0xdb0], R228 ;  /* 0x000db0e401007387 */ /* 0x000fee0000100a00 */
[C---:B------:R-:W-:Y:S01]  /*51020*/  HMMA.1688.F32.TF32 R144, R100.reuse, R40, R144 ;  /* 0x000000286490723c */ /* 0x040fe20000081090 */
[----:B------:R-:W-:Y:S07]  /*51030*/  STL.64 [R1+0xdb8], R230 ;  /* 0x000db8e601007387 */ /* 0x000fee0000100a00 */
[C---:B------:R-:W-:Y:S01]  /*51040*/  HMMA.1688.F32.TF32 R140, R100.reuse, R196, R140 ;  /* 0x000000c4648c723c */ /* 0x040fe2000008108c */
[----:B------:R2:W-:Y:S07]  /*51050*/  STL.64 [R1+0xda0], R224 ;  /* 0x000da0e001007387 */ /* 0x0005ee0000100a00 */
[C---:B---3--:R-:W-:Y:S01]  /*51060*/  HMMA.1688.F32.TF32 R136, R100.reuse, R192, R136 ;  /* 0x000000c06488723c */ /* 0x048fe20000081088 */
[----:B------:R3:W-:Y:S07]  /*51070*/  STL.64 [R1+0xda8], R226 ;  /* 0x000da8e201007387 */ /* 0x0007ee0000100a00 */
[C---:B------:R-:W-:Y:S01]  /*51080*/  HMMA.1688.F32.TF32 R132, R100.reuse, R188, R132 ;  /* 0x000000bc6484723c */ /* 0x040fe20000081084 */
[----:B------:R4:W-:Y:S04]  /*51090*/  STL.64 [R1+0xd90], R220 ;  /* 0x000d90dc01007387 */ /* 0x0009e80000100a00 */
        /* <DEDUP_REMOVED lines=8> */
[----:B------:R1:W-:Y:S01]  /*51120*/  STL.64 [R1+0xd58], R154 ;  /* 0x000d589a01007387 */ /* 0x0003e20000100a00 */
[C---:B------:R-:W-:Y:S03]  /*51130*/  HMMA.1688.F32.TF32 R128, R100.reuse, R184, R128 ;  /* 0x000000b86480723c */ /* 0x040fe60000081080 */
[----:B------:R1:W-:Y:S04]  /*51140*/  STL.64 [R1+0xd40], R148 ;  /* 0x000d409401007387 */ /* 0x0003e80000100a00 */
[----:B------:R1:W-:Y:S04]  /*51150*/  STL.64 [R1+0xd48], R150 ;  /* 0x000d489601007387 */ /* 0x0003e80000100a00 */
[----:B------:R1:W-:Y:S04]  /*51160*/  STL.64 [R1+0xd30], R144 ;  /* 0x000d309001007387 */ /* 0x0003e80000100a00 */
[----:B------:R1:W-:Y:S04]  /*51170*/  STL.64 [R1+0xd38], R146 ;  /* 0x000d389201007387 */ /* 0x0003e80000100a00 */
[----:B------:R1:W-:Y:S01]  /*51180*/  STL.64 [R1+0xd20], R140 ;  /* 0x000d208c01007387 */ /* 0x0003e20000100a00 */
[C---:B------:R-:W-:Y:S08]  /*51190*/  HMMA.1688.F32.TF32 R124, R100.reuse, R180, R124 ;  /* 0x000000b4647c723c */ /* 0x040ff0000008107c */
[C---:B------:R-:W-:Y:S01]  /*511a0*/  HMMA.1688.F32.TF32 R72, R100.reuse, R176, R72 ;  /* 0x000000b06448723c */ /* 0x040fe20000081048 */
[----:B------:R1:W-:Y:S04]  /*511b0*/  STL.64 [R1+0xd28], R142 ;  /* 0x000d288e01007387 */ /* 0x0003e80000100a00 */
[----:B------:R1:W-:Y:S04]  /*511c0*/  STL.64 [R1+0xd10], R136 ;  /* 0x000d108801007387 */ /* 0x0003e80000100a00 */
[----:B------:R1:W-:Y:S01]  /*511d0*/  STL.64 [R1+0xd18], R138 ;  /* 0x000d188a01007387 */ /* 0x0003e20000100a00 */
[----:B------:R-:W-:Y:S03]  /*511e0*/  HMMA.1688.F32.TF32 R68, R100, R172, R68 ;  /* 0x000000ac6444723c */ /* 0x000fe60000081044 */
[----:B------:R1:W-:Y:S04]  /*511f0*/  STL.64 [R1+0xd00], R132 ;  /* 0x000d008401007387 */ /* 0x0003e80000100a00 */
[----:B------:R1:W-:Y:S04]  /*51200*/  STL.64 [R1+0xd08], R134 ;  /* 0x000d088601007387 */ /* 0x0003e80000100a00 */
[----:B------:R1:W-:Y:S04]  /*51210*/  STL.64 [R1+0xcf0], R128 ;  /* 0x000cf08001007387 */ /* 0x0003e80000100a00 */
[----:B------:R1:W-:Y:S04]  /*51220*/  STL.64 [R1+0xcf8], R130 ;  /* 0x000cf88201007387 */ /* 0x0003e80000100a00 */
[----:B------:R1:W-:Y:S04]  /*51230*/  STL.64 [R1+0xce0], R124 ;  /* 0x000ce07c01007387 */ /* 0x0003e80000100a00 */
[----:B------:R1:W-:Y:S04]  /*51240*/  STL.64 [R1+0xce8], R126 ;  /* 0x000ce87e01007387 */ /* 0x0003e80000100a00 */
[----:B--2---:R-:W2:Y:S04]  /*51250*/  LDL.LU.64 R224, [R1+0xb60] ;  /* 0x000b600001e07983 */ /* 0x004ea80000300a00 */
[----:B------:R1:W-:Y:S04]  /*51260*/  STL.64 [R1+0xcd0], R72 ;  /* 0x000cd04801007387 */ /* 0x0003e80000100a00 */
[----:B------:R1:W-:Y:S04]  /*51270*/  STL.64 [R1+0xcd8], R74 ;  /* 0x000cd84a01007387 */ /* 0x0003e80000100a00 */
[----:B---3--:R-:W2:Y:S04]  /*51280*/  LDL.LU.64 R226, [R1+0xb68] ;  /* 0x000b680001e27983 */ /* 0x008ea80000300a00 */
[----:B------:R3:W-:Y:S04]  /*51290*/  STL.64 [R1+0xc80], R68 ;  /* 0x000c804401007387 */ /* 0x0007e80000100a00 */
[----:B------:R3:W-:Y:S04]  /*512a0*/  STL.64 [R1+0xc88], R70 ;  /* 0x000c884601007387 */ /* 0x0007e80000100a00 */
[----:B----4-:R-:W4:Y:S04]  /*512b0*/  LDL.LU.64 R220, [R1+0xb50] ;  /* 0x000b500001dc7983 */ /* 0x010f280000300a00 */
[----:B-1----:R-:W4:Y:S04]  /*512c0*/  LDL.LU.64 R222, [R1+0xb58] ;  /* 0x000b580001de7983 */ /* 0x002f280000300a00 */
        /* <DEDUP_REMOVED lines=24> */
[----:B---3--:R-:W3:Y:S04]  /*51450*/  LDL.LU.64 R68, [R1+0x15d0] ;  /* 0x0015d00001447983 */ /* 0x008ee80000300a00 */
[----:B------:R-:W3:Y:S04]  /*51460*/  LDL.LU.64 R70, [R1+0x15d8] ;  /* 0x0015d80001467983 */ /* 0x000ee80000300a00 */
[----:B------:R-:W-:Y:S04]  /*51470*/  LDS R100, [R4+0x100] ;  /* 0x0001000004647984 */ /* 0x000fe80000000800 */
[----:B------:R-:W-:Y:S04]  /*51480*/  LDS R102, [R4+0x2100] ;  /* 0x0021000004667984 */ /* 0x000fe80000000800 */
[----:B------:R-:W-:Y:S04]  /*51490*/  LDS R101, [R5+0x100] ;  /* 0x0001000005657984 */ /* 0x000fe80000000800 */
[----:B------:R-:W1:Y:S01]  /*514a0*/  LDS R103, [R5+0x2100] ;  /* 0x0021000005677984 */ /* 0x000e620000000800 */
[C---:B--2---:R-:W-:Y:S08]  /*514b0*/  HMMA.1688.F32.TF32 R228, R116.reuse, R216, R224 ;  /* 0x000000d874e4723c */ /* 0x044ff000000810e0 */
[C---:B----4-:R-:W-:Y:S08]  /*514c0*/  HMMA.1688.F32.TF32 R224, R116.reuse, R212, R220 ;  /* 0x000000d474e0723c */ /* 0x050ff000000810dc */
[C---:B------:R-:W-:Y:S08]  /*514d0*/  HMMA.1688.F32.TF32 R220, R116.reuse, R208, R164 ;  /* 0x000000d074dc723c */ /* 0x040ff000000810a4 */
[C---:B------:R-:W-:Y:S08]  /*514e0*/  HMMA.1688.F32.TF32 R164, R116.reuse, R204, R160 ;  /* 0x000000cc74a4723c */ /* 0x040ff000000810a0 */
[C---:B------:R-:W-:Y:S08]  /*514f0*/  HMMA.1688.F32.TF32 R160, R116.reuse, R200, R156 ;  /* 0x000000c874a0723c */ /* 0x040ff0000008109c */
[C---:B------:R-:W-:Y:S08]  /*51500*/  HMMA.1688.F32.TF32 R156, R116.reuse, R36, R152 ;  /* 0x00000024749c723c */ /* 0x040ff00000081098 */
[C---:B------:R-:W-:Y:S08]  /*51510*/  HMMA.1688.F32.TF32 R152, R116.reuse, R44, R148 ;  /* 0x0000002c7498723c */ /* 0x040ff00000081094 */
[C---:B------:R-:W-:Y:S01]  /*51520*/  HMMA.1688.F32.TF32 R148, R116.reuse, R48, R144 ;  /* 0x000000307494723c */ /* 0x040fe20000081090 */
[----:B------:R2:W-:Y:S07]  /*51530*/  STL.64 [R1+0xc70], R228 ;  /* 0x000c70e401007387 */ /* 0x0005ee0000100a00 */
        /* <DEDUP_REMOVED lines=9> */
[----:B------:R1:W-:Y:S04]  /*515d0*/  STL.64 [R1+0xc58], R222 ;  /* 0x000c58de01007387 */ /* 0x0003e80000100a00 */
[----:B------:R1:W-:Y:S03]  /*515e0*/  STL.64 [R1+0xc40], R164 ;  /* 0x000c40a401007387 */ /* 0x0003e60000100a00 */
[C---:B------:R-:W-:Y:S01]  /*515f0*/  HMMA.1688.F32.TF32 R124, R116.reuse, R180, R72 ;  /* 0x000000b4747c723c */ /* 0x040fe20000081048 */
[----:B------:R1:W-:Y:S04]  /*51600*/  STL.64 [R1+0xc48], R166 ;  /* 0x000c48a601007387 */ /* 0x0003e80000100a00 */
[----:B------:R1:W-:Y:S03]  /*51610*/  STL.64 [R1+0xc30], R160 ;  /* 0x000c30a001007387 */ /* 0x0003e60000100a00 */
[C---:B---3--:R-:W-:Y:S01]  /*51620*/  HMMA.1688.F32.TF32 R72, R116.reuse, R176, R68 ;  /* 0x000000b07448723c */ /* 0x048fe20000081044 */
[----:B------:R3:W-:Y:S04]  /*51630*/  STL.64 [R1+0xc38], R162 ;  /* 0x000c38a201007387 */ /* 0x0007e80000100a00 */
[----:B------:R1:W-:Y:S03]  /*51640*/  STL.64 [R1+0xc20], R156 ;  /* 0x000c209c01007387 */ /* 0x0003e60000100a00 */
[----:B------:R-:W-:Y:S01]  /*51650*/  HMMA.1688.F32.TF32 R68, R116, R172, R120 ;  /* 0x000000ac7444723c */ /* 0x000fe20000081078 */
        /* <DEDUP_REMOVED lines=20> */
[----:B----4-:R-:W2:Y:S04]  /*517a0*/  LDL.LU.64 R230, [R1+0x2908] ;  /* 0x0029080001e67983 */ /* 0x010ea80000300a00 */
[----:B------:R4:W-:Y:S04]  /*517b0*/  STL.64 [R1+0x960], R68 ;  /* 0x0009604401007387 */ /* 0x0009e80000100a00 */
[----:B------:R3:W-:Y:S04]  /*517c0*/  STL.64 [R1+0x968], R70 ;  /* 0x0009684601007387 */ /* 0x0007e80000100a00 */
[----:B-1----:R-:W2:Y:S04]  /*517d0*/  LDL.LU.64 R224, [R1+0x28f0] ;  /* 0x0028f00001e07983 */ /* 0x002ea80000300a00 */
[----:B------:R-:W2:Y:S04]  /*517e0*/  LDL.LU.64 R226, [R1+0x28f8] ;  /* 0x0028f80001e27983 */ /* 0x000ea80000300a00 */
[----:B------:R-:W2:Y:S04]  /*517f0*/  LDL.LU.64 R220, [R1+0x28e0] ;  /* 0x0028e00001dc7983 */ /* 0x000ea80000300a00 */
[----:B------:R-:W2:Y:S04]  /*51800*/  LDL.LU.64 R222, [R1+0x28e8] ;  /* 0x0028e80001de7983 */ /* 0x000ea80000300a00 */
[----:B------:R-:W2:Y:S04]  /*51810*/  LDL.LU.64 R164, [R1+0x28d0] ;  /* 0x0028d00001a47983 */ /* 0x000ea80000300a00 */
[----:B------:R-:W2:Y:S04]  /*51820*/  LDL.LU.64 R166, [R1+0x28d8] ;  /* 0x0028d80001a67983 */ /* 0x000ea80000300a00 */
[----:B------:R-:W2:Y:S04]  /*51830*/  LDL.LU.64 R160, [R1+0x28c0] ;  /* 0x0028c00001a07983 */ /* 0x000ea80000300a00 */
        /* <DEDUP_REMOVED lines=21> */
[----:B----4-:R-:W4:Y:S04]  /*51990*/  LDL.LU.64 R68, [R1+0x2c30] ;  /* 0x002c300001447983 */ /* 0x010f280000300a00 */
[----:B------:R-:W4:Y:S04]  /*519a0*/  LDL.LU.64 R70, [R1+0x2c38] ;  /* 0x002c380001467983 */ /* 0x000f280000300a00 */
[----:B------:R-:W-:Y:S04]  /*519b0*/  LDS R116, [R6+0x100] ;  /* 0x0001000006747984 */ /* 0x000fe80000000800 */
[----:B------:R-:W-:Y:S04]  /*519c0*/  LDS R118, [R6+0x2100] ;  /* 0x0021000006767984 */ /* 0x000fe80000000800 */
[----:B------:R-:W-:Y:S04]  /*519d0*/  LDS R117, [R7+0x100] ;  /* 0x0001000007757984 */ /* 0x000fe80000000800 */
[----:B------:R-:W1:Y:S01]  /*519e0*/  LDS R119, [R7+0x2100] ;  /* 0x0021000007777984 */ /* 0x000e620000000800 */
[C---:B--2---:R-:W-:Y:S08]  /*519f0*/  HMMA.1688.F32.TF32 R228, R100.reuse, R216, R228 ;  /* 0x000000d864e4723c */ /* 0x044ff000000810e4 */
[C---:B------:R-:W-:Y:S11]  /*51a00*/  HMMA.1688.F32.TF32 R120, R100.reuse, R212, R224 ;  /* 0x000000d46478723c */ /* 0x040ff600000810e0 */
[----:B------:R-:W-:Y:S04]  /*51a10*/  @!UPT UIADD3 URZ, URZ, URZ, URZ ;  /* 0x0000003f3f3ff290 */ /* 0x000fe8000fffe03f */
[----:B------:R-:W-:Y:S01]  /*51a20*/  STL.64 [R1+0x950], R228 ;  /* 0x000950e401007387 */ /* 0x000fe20000100a00 */
[C---:B------:R-:W-:Y:S03]  /*51a30*/  HMMA.1688.F32.TF32 R220, R100.reuse, R208, R220 ;  /* 0x000000d064dc723c */ /* 0x040fe600000810dc */
[----:B------:R-:W-:Y:S05]  /*51a40*/  STL.64 [R1+0x958], R230 ;  /* 0x000958e601007387 */ /* 0x000fea0000100a00 */
[C---:B------:R-:W-:Y:S01]  /*51a50*/  HMMA.1688.F32.TF32 R164, R100.reuse, R204, R164 ;  /* 0x000000cc64a4723c */ /* 0x040fe200000810a4 */
[----:B------:R-:W-:Y:S04]  /*51a60*/  STL.64 [R1+0x940], R120 ;  /* 0x0009407801007387 */ /* 0x000fe80000100a00 */
[----:B------:R3:W-:Y:S03]  /*51a70*/  STL.64 [R1+0x948], R122 ;  /* 0x0009487a01007387 */ /* 0x0007e60000100a00 */
[C---:B---3--:R-:W-:Y:S07]  /*51a80*/  HMMA.1688.F32.TF32 R120, R100.reuse, R200, R160 ;  /* 0x000000c86478723c */ /* 0x048fee00000810a0 */
[----:B------:R-:W-:Y:S04]  /*51a90*/  STL.64 [R1+0x180], R220 ;  /* 0x000180dc01007387 */ /* 0x000fe80000100a00 */
[----:B------:R-:W-:Y:S01]  /*51aa0*/  STL.64 [R1+0x188], R222 ;  /* 0x000188de01007387 */ /* 0x000fe20000100a00 */
[C---:B------:R-:W-:Y:S03]  /*51ab0*/  HMMA.1688.F32.TF32 R156, R100.reuse, R36, R156 ;  /* 0x00000024649c723c */ /* 0x040fe6000008109c */
[----:B------:R-:W-:Y:S04]  /*51ac0*/  STL.64 [R1+0xa30], R164 ;  /* 0x000a30a401007387 */ /* 0x000fe80000100a00 */
[----:B------:R-:W-:Y:S01]  /*51ad0*/  STL.64 [R1+0xa38], R166 ;  /* 0x000a38a601007387 */ /* 0x000fe20000100a00 */
[C---:B------:R-:W-:Y:S03]  /*51ae0*/  HMMA.1688.F32.TF32 R152, R100.reuse, R44, R152 ;  /* 0x0000002c6498723c */ /* 0x040fe60000081098 */
[----:B------:R-:W-:Y:S04]  /*51af0*/  STL.64 [R1+0xa20], R120 ;  /* 0x000a207801007387 */ /* 0x000fe80000100a00 */
[----:B------:R2:W-:Y:S02]  /*51b00*/  STL.64 [R1+0xa28], R122 ;  /* 0x000a287a01007387 */ /* 0x0005e40000100a00 */
[C---:B--2---:R-:W-:Y:S06]  /*51b10*/  HMMA.1688.F32.TF32 R120, R100.reuse, R48, R148 ;  /* 0x000000306478723c */ /* 0x044fec0000081094 */
[----:B------:R-:W-:Y:S04]  /*51b20*/  STL.64 [R1+0xa10], R156 ;  /* 0x000a109c01007387 */ /* 0x000fe80000100a00 */
[----:B------:R-:W-:Y:S01]  /*51b30*/  STL.64 [R1+0xa18], R158 ;  /* 0x000a189e01007387 */ /* 0x000fe20000100a00 */
[C---:B------:R-:W-:Y:S03]  /*51b40*/  HMMA.1688.F32.TF32 R144, R100.reuse, R40, R144 ;  /* 0x000000286490723c */ /* 0x040fe60000081090 */
[----:B------:R-:W-:Y:S04]  /*51b50*/  STL.64 [R1+0xa00], R152 ;  /* 0x000a009801007387 */ /* 0x000fe80000100a00 */
[----:B------:R-:W-:Y:S01]  /*51b60*/  STL.64 [R1+0xa08], R154 ;  /* 0x000a089a01007387 */ /* 0x000fe20000100a00 */
[C---:B------:R-:W-:Y:S04]  /*51b70*/  HMMA.1688.F32.TF32 R140, R100.reuse, R196, R140 ;  /* 0x000000c4648c723c */ /* 0x040fe8000008108c */
[----:B------:R-:W-:Y:S04]  /*51b80*/  STL.64 [R1+0x9f0], R120 ;  /* 0x0009f07801007387 */ /* 0x000fe80000100a00 */
[----:B------:R2:W-:Y:S02]  /*51b90*/  STL.64 [R1+0x9f8], R122 ;  /* 0x0009f87a01007387 */ /* 0x0005e40000100a00 */
[C---:B--2---:R-:W-:Y:S05]  /*51ba0*/  HMMA.1688.F32.TF32 R120, R100.reuse, R192, R136 ;  /* 0x000000c06478723c */ /* 0x044fea0000081088 */
[----:B------:R-:W-:Y:S04]  /*51bb0*/  STL.64 [R1+0x9e0], R144 ;  /* 0x0009e09001007387 */ /* 0x000fe80000100a00 */
[----:B------:R-:W-:Y:S01]  /*51bc0*/  STL.64 [R1+0x9e8], R146 ;  /* 0x0009e89201007387 */ /* 0x000fe20000100a00 */
[C---:B------:R-:W-:Y:S03]  /*51bd0*/  HMMA.1688.F32.TF32 R132, R100.reuse, R188, R132 ;  /* 0x000000bc6484723c */ /* 0x040fe60000081084 */
[----:B------:R-:W-:Y:S04]  /*51be0*/  STL.64 [R1+0xb80], R140 ;  /* 0x000b808c01007387 */ /* 0x000fe80000100a00 */
[----:B------:R-:W-:Y:S01]  /*51bf0*/  STL.64 [R1+0xb88], R142 ;  /* 0x000b888e01007387 */ /* 0x000fe20000100a00 */
[C---:B------:R-:W-:Y:S05]  /*51c00*/  HMMA.1688.F32.TF32 R128, R100.reuse, R184, R128 ;  /* 0x000000b86480723c */ /* 0x040fea0000081080 */
[----:B------:R-:W-:Y:S04]  /*51c10*/  STL.64 [R1+0xb70], R120 ;  /* 0x000b707801007387 */ /* 0x000fe80000100a00 */
[----:B------:R2:W-:Y:S01]  /*51c20*/  STL.64 [R1+0xb78], R122 ;  /* 0x000b787a01007387 */ /* 0x0005e20000100a00 */
[C---:B------:R-:W-:Y:S08]  /*51c30*/  HMMA.1688.F32.TF32 R72, R100.reuse, R176, R72 ;  /* 0x000000b06448723c */ /* 0x040ff00000081048 */
[C---:B--2---:R-:W-:Y:S08]  /*51c40*/  HMMA.1688.F32.TF32 R120, R100.reuse, R180, R124 ;  /* 0x000000b46478723c */ /* 0x044ff0000008107c */
[----:B----4-:R-:W-:Y:S01]  /*51c50*/  HMMA.1688.F32.TF32 R68, R100, R172, R68 ;  /* 0x000000ac6444723c */ /* 0x010fe20000081044 */
[----:B------:R2:W-:Y:S04]  /*51c60*/  STL.64 [R1+0xb60], R132 ;  /* 0x000b608401007387 */ /* 0x0005e80000100a00 */
[----:B------:R3:W-:Y:S04]  /*51c70*/  STL.64 [R1+0xb68], R134 ;  /* 0x000b688601007387 */ /* 0x0007e80000100a00 */
[----:B------:R2:W-:Y:S04]  /*51c80*/  STL.64 [R1+0xb50], R128 ;  /* 0x000b508001007387 */ /* 0x0005e80000100a00 */
[----:B------:R1:W-:Y:S04]  /*51c90*/  STL.64 [R1+0xb58], R130 ;  /* 0x000b588201007387 */ /* 0x0003e80000100a00 */
[----:B------:R1:W-:Y:S04]  /*51ca0*/  STL.64 [R1+0xb40], R120 ;  /* 0x000b407801007387 */ /* 0x0003e80000100a00 */
[----:B------:R1:W-:Y:S04]  /*51cb0*/  STL.64 [R1+0xb48], R122 ;  /* 0x000b487a01007387 */ /* 0x0003e80000100a00 */
[----:B------:R-:W4:Y:S04]  /*51cc0*/  LDL.LU.64 R220, [R1+0x700] ;  /* 0x0007000001dc7983 */ /* 0x000f280000300a00 */
[----:B------:R1:W-:Y:S04]  /*51cd0*/  STL.64 [R1+0xb30], R72 ;  /* 0x000b304801007387 */ /* 0x0003e80000100a00 */
[----:B------:R1:W-:Y:S04]  /*51ce0*/  STL.64 [R1+0xb38], R74 ;  /* 0x000b384a01007387 */ /* 0x0003e80000100a00 */
[----:B------:R-:W4:Y:S04]  /*51cf0*/  LDL.LU.64 R222, [R1+0x708] ;  /* 0x0007080001de7983 */ /* 0x000f280000300a00 */
[----:B------:R1:W-:Y:S04]  /*51d00*/  STL.64 [R1+0x9d0], R68 ;  /* 0x0009d04401007387 */ /* 0x0003e80000100a00 */
        /* <DEDUP_REMOVED lines=17> */
[----:B--2---:R-:W2:Y:S04]  /*51e20*/  LDL.LU.64 R132, [R1+0x670] ;  /* 0x0006700001847983 */ /* 0x004ea80000300a00 */
[----:B---3--:R-:W2:Y:S04]  /*51e30*/  LDL.LU.64 R134, [R1+0x678] ;  /* 0x0006780001867983 */ /* 0x008ea80000300a00 */
[----:B------:R-:W3:Y:S04]  /*51e40*/  LDL.LU.64 R128, [R1+0x660] ;  /* 0x0006600001807983 */ /* 0x000ee80000300a00 */
[----:B-1----:R-:W3:Y:S04]  /*51e50*/  LDL.LU.64 R130, [R1+0x668] ;  /* 0x0006680001827983 */ /* 0x002ee80000300a00 */
        /* <DEDUP_REMOVED lines=8> */
[----:B------:R-:W-:Y:S04]  /*51ee0*/  LDS R100, [R4+0x180] ;  /* 0x0001800004647984 */ /* 0x000fe80000000800 */
[----:B------:R-:W-:Y:S04]  /*51ef0*/  LDS R102, [R4+0x2180] ;  /* 0x0021800004667984 */ /* 0x000fe80000000800 */
[----:B------:R-:W-:Y:S04]  /*51f00*/  LDS R101, [R5+0x180] ;  /* 0x0001800005657984 */ /* 0x000fe80000000800 */
[----:B------:R-:W1:Y:S01]  /*51f10*/  LDS R103, [R5+0x2180] ;  /* 0x0021800005677984 */ /* 0x000e620000000800 */
[C---:B----4-:R-:W-:Y:S08]  /*51f20*/  HMMA.1688.F32.TF32 R224, R116.reuse, R216, R220 ;  /* 0x000000d874e0723c */ /* 0x050ff000000810dc */
[C---:B------:R-:W-:Y:S08]  /*51f30*/  HMMA.1688.F32.TF32 R220, R116.reuse, R212, R164 ;  /* 0x000000d474dc723c */ /* 0x040ff000000810a4 */
        /* <DEDUP_REMOVED lines=9> */
[C---:B--2---:R-:W-:Y:S01]  /*51fd0*/  HMMA.1688.F32.TF32 R136, R116.reuse, R196, R132 ;  /* 0x000000c47488723c */ /* 0x044fe20000081084 */
[----:B------:R2:W-:Y:S07]  /*51fe0*/  STL.64 [R1+0xb10], R220 ;  /* 0x000b10dc01007387 */ /* 0x0005ee0000100a00 */
[C---:B---3--:R-:W-:Y:S01]  /*51ff0*/  HMMA.1688.F32.TF32 R132, R116.reuse, R192, R128 ;  /* 0x000000c07484723c */ /* 0x048fe20000081080 */
        /* <DEDUP_REMOVED lines=9> */
[C---:B------:R-:W-:Y:S01]  /*52090*/  HMMA.1688.F32.TF32 R72, R116.reuse, R176, R68 ;  /* 0x000000b07448723c */ /* 0x040fe20000081044 */
        /* <DEDUP_REMOVED lines=20> */
[----:B----4-:R-:W4:Y:S04]  /*521e0*/  LDL.LU.64 R224, [R1+0x2840] ;  /* 0x0028400001e07983 */ /* 0x010f280000300a00 */
[----:B------:R2:W-:Y:S04]  /*521f0*/  STL.64 [R1+0xa40], R72 ;  /* 0x000a404801007387 */ /* 0x0005e80000100a00 */
[----:B------:R2:W-:Y:S04]  /*52200*/  STL.64 [R1+0xa48], R74 ;  /* 0x000a484a01007387 */ /* 0x0005e80000100a00 */
[----:B-1----:R-:W4:Y:S04]  /*52210*/  LDL.LU.64 R226, [R1+0x2848] ;  /* 0x0028480001e27983 */ /* 0x002f280000300a00 */
[----:B------:R1:W-:Y:S04]  /*52220*/  STL.64 [R1+0x930], R68 ;  /* 0x0009304401007387 */ /* 0x0003e80000100a00 */
[----:B------:R1:W-:Y:S04]  /*52230*/  STL.64 [R1+0x938], R70 ;  /* 0x0009384601007387 */ /* 0x0003e80000100a00 */
[----:B--2---:R-:W2:Y:S04]  /*52240*/  LDL.LU.64 R220, [R1+0x2830] ;  /* 0x0028300001dc7983 */ /* 0x004ea80000300a00 */
[----:B---3--:R-:W2:Y:S04]  /*52250*/  LDL.LU.64 R222, [R1+0x2838] ;  /* 0x0028380001de7983 */ /* 0x008ea80000300a00 */
        /* <DEDUP_REMOVED lines=26> */
[----:B-1----:R-:W3:Y:S04]  /*52400*/  LDL.LU.64 R68, [R1+0x2c00] ;  /* 0x002c000001447983 */ /* 0x002ee80000300a00 */
[----:B------:R-:W3:Y:S04]  /*52410*/  LDL.LU.64 R70, [R1+0x2c08] ;  /* 0x002c080001467983 */ /* 0x000ee80000300a00 */
[----:B------:R-:W-:Y:S04]  /*52420*/  LDS R112, [R6+0x180] ;  /* 0x0001800006707984 */ /* 0x000fe80000000800 */
[----:B------:R-:W-:Y:S04]  /*52430*/  LDS R114, [R6+0x2180] ;  /* 0x0021800006727984 */ /* 0x000fe80000000800 */
[----:B------:R-:W-:Y:S04]  /*52440*/  LDS R113, [R7+0x180] ;  /* 0x0001800007717984 */ /* 0x000fe80000000800 */
[----:B------:R-:W1:Y:S01]  /*52450*/  LDS R115, [R7+0x2180] ;  /* 0x0021800007737984 */ /* 0x000e620000000800 */
[C---:B----4-:R-:W-:Y:S08]  /*52460*/  HMMA.1688.F32.TF32 R224, R100.reuse, R216, R224 ;  /* 0x000000d864e0723c */ /* 0x050ff000000810e0 */
[C---:B--2---:R-:W-:Y:S11]  /*52470*/  HMMA.1688.F32.TF32 R116, R100.reuse, R212, R220 ;  /* 0x000000d46474723c */ /* 0x044ff600000810dc */
[----:B------:R-:W-:Y:S04]  /*52480*/  @!UPT UIADD3 URZ, URZ, URZ, URZ ;  /* 0x0000003f3f3ff290 */ /* 0x000fe8000fffe03f */
[----:B------:R-:W-:Y:S01]  /*52490*/  STL.64 [R1+0x920], R224 ;  /* 0x000920e001007387 */ /* 0x000fe20000100a00 */
[C---:B---3--:R-:W-:Y:S03]  /*524a0*/  HMMA.1688.F32.TF32 R164, R100.reuse, R208, R164 ;  /* 0x000000d064a4723c */ /* 0x048fe600000810a4 */
[----:B------:R-:W-:Y:S04]  /*524b0*/  STL.64 [R1+0x928], R226 ;  /* 0x000928e201007387 */ /* 0x000fe80000100a00 */
[----:B------:R-:W-:Y:S01]  /*524c0*/  LDS R224, [R6+0x400] ;  /* 0x0004000006e07984 */ /* 0x000fe20000000800 */
[C---:B------:R-:W-:Y:S03]  /*524d0*/  HMMA.1688.F32.TF32 R160, R100.reuse, R204, R160 ;  /* 0x000000cc64a0723c */ /* 0x040fe600000810a0 */
[----:B------:R-:W-:Y:S04]  /*524e0*/  LDS R226, [R6+0x2400] ;  /* 0x0024000006e27984 */ /* 0x000fe80000000800 */
[----:B------:R-:W-:Y:S04]  /*524f0*/  STL.64 [R1+0x910], R116 ;  /* 0x0009107401007387 */ /* 0x000fe80000100a00 */
[----:B------:R2:W-:Y:S04]  /*52500*/  STL.64 [R1+0x918], R118 ;  /* 0x0009187601007387 */ /* 0x0005e80000100a00 */
[----:B------:R-:W-:Y:S01]  /*52510*/  LDS R225, [R7+0x400] ;  /* 0x0004000007e17984 */ /* 0x000fe20000000800 */
[C---:B------:R-:W-:Y:S03]  /*52520*/  HMMA.1688.F32.TF32 R152, R100.reuse, R36, R152 ;  /* 0x000000246498723c */ /* 0x040fe60000081098 */
[----:B------:R-:W-:Y:S05]  /*52530*/  LDS R227, [R7+0x2400] ;  /* 0x0024000007e37984 */ /* 0x000fea0000000800 */
[C---:B--2---:R-:W-:Y:S01]  /*52540*/  HMMA.1688.F32.TF32 R116, R100.reuse, R200, R156 ;  /* 0x000000c86474723c */ /* 0x044fe2000008109c */
[----:B------:R-:W-:Y:S04]  /*52550*/  STL.64 [R1+0x900], R164 ;  /* 0x000900a401007387 */ /* 0x000fe80000100a00 */
[----:B------:R-:W-:Y:S04]  /*52560*/  STL.64 [R1+0x908], R166 ;  /* 0x000908a601007387 */ /* 0x000fe80000100a00 */
[----:B------:R-:W-:Y:S01]  /*52570*/  STL.64 [R1+0x8f0], R160 ;  /* 0x0008f0a001007387 */ /* 0x000fe20000100a00 */
[C---:B------:R-:W-:Y:S03]  /*52580*/  HMMA.1688.F32.TF32 R148, R100.reuse, R44, R148 ;  /* 0x0000002c6494723c */ /* 0x040fe60000081094 */
[----:B------:R-:W-:Y:S10]  /*52590*/  STL.64 [R1+0x8f8], R162 ;  /* 0x0008f8a201007387 */ /* 0x000ff40000100a00 */
[----:B------:R-:W-:Y:S04]  /*525a0*/  STL.64 [R1+0x8e0], R116 ;  /* 0x0008e07401007387 */ /* 0x000fe80000100a00 */
[----:B------:R2:W-:Y:S02]  /*525b0*/  STL.64 [R1+0x8e8], R118 ;  /* 0x0008e87601007387 */ /* 0x0005e40000100a00 */
[C---:B--2---:R-:W-:Y:S02]  /*525c0*/  HMMA.1688.F32.TF32 R116, R100.reuse, R48, R144 ;  /* 0x000000306474723c */ /* 0x044fe40000081090 */
[----:B------:R-:W-:Y:S04]  /*525d0*/  STL.64 [R1+0x8d0], R152 ;  /* 0x0008d09801007387 */ /* 0x000fe80000100a00 */
[----:B------:R-:W-:Y:S02]  /*525e0*/  STL.64 [R1+0x8d8], R154 ;  /* 0x0008d89a01007387 */ /* 0x000fe40000100a00 */
[C---:B------:R-:W-:Y:S02]  /*525f0*/  HMMA.1688.F32.TF32 R140, R100.reuse, R40, R140 ;  /* 0x00000028648c723c */ /* 0x040fe4000008108c */
[----:B------:R-:W-:Y:S04]  /*52600*/  STL.64 [R1+0x8c0], R148 ;  /* 0x0008c09401007387 */ /* 0x000fe80000100a00 */
[----:B------:R-:W-:Y:S02]  /*52610*/  STL.64 [R1+0x8c8], R150 ;  /* 0x0008c89601007387 */ /* 0x000fe40000100a00 */
[C---:B------:R-:W-:Y:S07]  /*52620*/  HMMA.1688.F32.TF32 R136, R100.reuse, R196, R136 ;  /* 0x000000c46488723c */ /* 0x040fee0000081088 */
        /* <DEDUP_REMOVED lines=10> */
[----:B------:R2:W-:Y:S01]  /*526d0*/  STL.64 [R1+0x888], R118 ;  /* 0x0008887601007387 */ /* 0x0005e20000100a00 */
[C---:B------:R-:W-:Y:S08]  /*526e0*/  HMMA.1688.F32.TF32 R72, R100.reuse, R176, R72 ;  /* 0x000000b06448723c */ /* 0x040ff00000081048 */
[C---:B--2---:R-:W-:Y:S08]  /*526f0*/  HMMA.1688.F32.TF32 R116, R100.reuse, R180, R120 ;  /* 0x000000b46474723c */ /* 0x044ff00000081078 */
[----:B------:R-:W-:Y:S01]  /*52700*/  HMMA.1688.F32.TF32 R68, R100, R172, R68 ;  /* 0x000000ac6444723c */ /* 0x000fe20000081044 */
        /* <DEDUP_REMOVED lines=304> */
[----:B------:R-:W-:Y:S05]  /*53a10*/  STL.64 [R1+0x388], R166 ;  /* 0x000388a601007387 */ /* 0x000fea0000100a00 */
[C---:B------:R-:W-:Y:S01]  /*53a20*/  HMMA.1688.F32.TF32 R152, R100.reuse, R204, R152 ;  /* 0x000000cc6498723c */ /* 0x040fe20000081098 */
[----:B------:R-:W-:Y:S04]  /*53a30*/  STL.64 [R1+0x370], R108 ;  /* 0x0003706c01007387 */ /* 0x000fe80000100a00 */
[----:B------:R2:W-:Y:S03]  /*53a40*/  STL.64 [R1+0x378], R110 ;  /* 0x0003786e01007387 */ /* 0x0005e60000100a00 */
[C---:B--2---:R-:W-:Y:S07]  /*53a50*/  HMMA.1688.F32.TF32 R108, R100.reuse, R200, R148 ;  /* 0x000000c8646c723c */ /* 0x044fee0000081094 */
        /* <DEDUP_REMOVED lines=72> */
[----:B------:R-:W2:Y:S01]  /*53ee0*/  LDS R103, [R5+0x2300] ;  /* 0x0023000005677984 */ /* 0x000ea20000000800 */
        /* <DEDUP_REMOVED lines=8> */
[----:B------:R-:W-:Y:S07]  /*53f70*/  STL.64 [R1+0x550], R156 ;  /* 0x0005509c01007387 */ /* 0x000fee0000100a00 */
[C---:B------:R-:W-:Y:S01]  /*53f80*/  HMMA.1688.F32.TF32 R124, R104.reuse, R40, R124 ;  /* 0x00000028687c723c */ /* 0x040fe2000008107c */
[----:B------:R-:W-:Y:S07]  /*53f90*/  STL.64 [R1+0x558], R158 ;  /* 0x0005589e01007387 */ /* 0x000fee0000100a00 */
[C---:B--2---:R-:W-:Y:S01]  /*53fa0*/  HMMA.1688.F32.TF32 R120, R104.reuse, R196, R120 ;  /* 0x000000c46878723c */ /* 0x044fe20000081078 */
[----:B------:R-:W-:Y:S07]  /*53fb0*/  STL.64 [R1+0x540], R152 ;  /* 0x0005409801007387 */ /* 0x000fee0000100a00 */
[C---:B---3--:R-:W-:Y:S01]  /*53fc0*/  HMMA.1688.F32.TF32 R116, R104.reuse, R192, R116 ;  /* 0x000000c06874723c */ /* 0x048fe20000081074 */
[----:B------:R-:W-:Y:S07]  /*53fd0*/  STL.64 [R1+0x548], R154 ;  /* 0x0005489a01007387 */ /* 0x000fee0000100a00 */
[C---:B------:R-:W-:Y:S01]  /*53fe0*/  HMMA.1688.F32.TF32 R112, R104.reuse, R188, R112 ;  /* 0x000000bc6870723c */ /* 0x040fe20000081070 */
[----:B------:R2:W-:Y:S04]  /*53ff0*/  STL.64 [R1+0x530], R148 ;  /* 0x0005309401007387 */ /* 0x0005e80000100a00 */
[----:B------:R3:W-:Y:S03]  /*54000*/  STL.64 [R1+0x538], R150 ;  /* 0x0005389601007387 */ /* 0x0007e60000100a00 */
[C---:B------:R-:W-:Y:S01]  /*54010*/  HMMA.1688.F32.TF32 R108, R104.reuse, R184, R108 ;  /* 0x000000b8686c723c */ /* 0x040fe2000008106c */
        /* <DEDUP_REMOVED lines=17> */
[C---:B------:R-:W-:Y:S03]  /*54130*/  HMMA.1688.F32.TF32 R72, R104.reuse, R180, R72 ;  /* 0x000000b46848723c */ /* 0x040fe60000081048 */
[----:B------:R-:W-:Y:S04]  /*54140*/  STL.64 [R1+0x4a8], R114 ;  /* 0x0004a87201007387 */ /* 0x000fe80000100a00 */
[----:B--2---:R-:W2:Y:S04]  /*54150*/  LDL.LU.64 R148, [R1+0x2600] ;  /* 0x0026000001947983 */ /* 0x004ea80000300a00 */
[----:B------:R-:W-:Y:S04]  /*54160*/  STL.64 [R1+0x490], R108 ;  /* 0x0004906c01007387 */ /* 0x000fe80000100a00 */
[----:B------:R-:W-:Y:S04]  /*54170*/  STL.64 [R1+0x498], R110 ;  /* 0x0004986e01007387 */ /* 0x000fe80000100a00 */
[----:B---3--:R-:W2:Y:S04]  /*54180*/  LDL.LU.64 R150, [R1+0x2608] ;  /* 0x0026080001967983 */ /* 0x008ea80000300a00 */
[----:B------:R2:W-:Y:S04]  /*54190*/  STL.64 [R1+0x480], R72 ;  /* 0x0004804801007387 */ /* 0x0005e80000100a00 */
[----:B------:R3:W-:Y:S01]  /*541a0*/  STL.64 [R1+0x488], R74 ;  /* 0x0004884a01007387 */ /* 0x0007e20000100a00 */
[C---:B------:R-:W-:Y:S03]  /*541b0*/  HMMA.1688.F32.TF32 R68, R104.reuse, R176, R68 ;  /* 0x000000b06844723c */ /* 0x040fe60000081044 */
[----:B--2---:R-:W2:Y:S04]  /*541c0*/  LDL.LU.64 R72, [R1+0x25f0] ;  /* 0x0025f00001487983 */ /* 0x004ea80000300a00 */
[----:B---3--:R-:W2:Y:S11]  /*541d0*/  LDL.LU.64 R74, [R1+0x25f8] ;  /* 0x0025f800014a7983 */ /* 0x008eb60000300a00 */
[----:B------:R-:W-:Y:S05]  /*541e0*/  @!UPT UIADD3 URZ, URZ, URZ, URZ ;  /* 0x0000003f3f3ff290 */ /* 0x000fea000fffe03f */
[----:B------:R-:W-:Y:S04]  /*541f0*/  STL.64 [R1+0x470], R68 ;  /* 0x0004704401007387 */ /* 0x000fe80000100a00 */
[----:B------:R3:W-:Y:S04]  /*54200*/  STL.64 [R1+0x478], R70 ;  /* 0x0004784601007387 */ /* 0x0007e80000100a00 */
[----:B------:R-:W4:Y:S04]  /*54210*/  LDL.LU.64 R144, [R1+0x25e0] ;  /* 0x0025e00001907983 */ /* 0x000f280000300a00 */
[----:B------:R-:W4:Y:S01]  /*54220*/  LDL.LU.64 R146, [R1+0x25e8] ;  /* 0x0025e80001927983 */ /* 0x000f220000300a00 */
[----:B---3--:R-:W-:Y:S03]  /*54230*/  HMMA.1688.F32.TF32 R68, R104, R172, R96 ;  /* 0x000000ac6844723c */ /* 0x008fe60000081060 */
        /* <DEDUP_REMOVED lines=10> */
[----:B------:R1:W-:Y:S04]  /*542e0*/  STL.64 [R1+0x360], R68 ;  /* 0x0003604401007387 */ /* 0x0003e80000100a00 */
[----:B------:R1:W-:Y:S04]  /*542f0*/  STL.64 [R1+0x368], R70 ;  /* 0x0003684601007387 */ /* 0x0003e80000100a00 */
        /* <DEDUP_REMOVED lines=10> */
[----:B------:R-:W3:Y:S04]  /*543a0*/  LDL.LU.64 R104, [R1+0x2b10] ;  /* 0x002b100001687983 */ /* 0x000ee80000300a00 */
[----:B------:R-:W3:Y:S04]  /*543b0*/  LDL.LU.64 R106, [R1+0x2b18] ;  /* 0x002b1800016a7983 */ /* 0x000ee80000300a00 */
[----:B------:R-:W-:Y:S04]  /*543c0*/  LDS R96, [R6+0x300] ;  /* 0x0003000006607984 */ /* 0x000fe80000000800 */
[----:B------:R-:W-:Y:S04]  /*543d0*/  LDS R98, [R6+0x2300] ;  /* 0x0023000006627984 */ /* 0x000fe80000000800 */
[----:B------:R-:W-:Y:S04]  /*543e0*/  LDS R97, [R7+0x300] ;  /* 0x0003000007617984 */ /* 0x000fe80000000800 */
[----:B------:R-:W1:Y:S01]  /*543f0*/  LDS R99, [R7+0x2300] ;  /* 0x0023000007637984 */ /* 0x000e620000000800 */
[C---:B--2---:R-:W-:Y:S11]  /*54400*/  HMMA.1688.F32.TF32 R148, R100.reuse, R216, R148 ;  /* 0x000000d86494723c */ /* 0x044ff60000081094 */
[----:B------:R-:W-:Y:S11]  /*54410*/  @!UPT UIADD3 URZ, URZ, URZ, URZ ;  /* 0x0000003f3f3ff290 */ /* 0x000ff6000fffe03f */
[----:B------:R-:W-:Y:S01]  /*54420*/  @!UPT UIADD3 URZ, URZ, URZ, URZ ;  /* 0x0000003f3f3ff290 */ /* 0x000fe2000fffe03f */
[----:B------:R-:W-:Y:S04]  /*54430*/  STL.64 [R1+0x350], R148 ;  /* 0x0003509401007387 */ /* 0x000fe80000100a00 */
[----:B------:R2:W-:Y:S02]  /*54440*/  STL.64 [R1+0x358], R150 ;  /* 0x0003589601007387 */ /* 0x0005e40000100a00 */
[C---:B--2---:R-:W-:Y:S02]  /*54450*/  HMMA.1688.F32.TF32 R148, R100.reuse, R212, R72 ;  /* 0x000000d46494723c */ /* 0x044fe40000081048 */
[----:B------:R-:W4:Y:S04]  /*54460*/  LDL.LU.64 R72, [R1+0x2d90] ;  /* 0x002d900001487983 */ /* 0x000f280000300a00 */
[----:B------:R-:W4:Y:S11]  /*54470*/  LDL.LU.64 R74, [R1+0x2d98] ;  /* 0x002d9800014a7983 */ /* 0x000f360000300a00 */
[----:B------:R-:W-:Y:S06]  /*54480*/  @!UPT UIADD3 URZ, URZ, URZ, URZ ;  /* 0x0000003f3f3ff290 */ /* 0x000fec000fffe03f */
[----:B------:R-:W-:Y:S04]  /*54490*/  STL.64 [R1+0x340], R148 ;  /* 0x0003409401007387 */ /* 0x000fe80000100a00 */
[----:B------:R4:W-:Y:S02]  /*544a0*/  STL.64 [R1+0x348], R150 ;  /* 0x0003489601007387 */ /* 0x0009e40000100a00 */
[C---:B----4-:R-:W-:Y:S08]  /*544b0*/  HMMA.1688.F32.TF32 R148, R100.reuse, R208, R144 ;  /* 0x000000d06494723c */ /* 0x050ff00000081090 */
[C---:B---3--:R-:W-:Y:S08]  /*544c0*/  HMMA.1688.F32.TF32 R144, R100.reuse, R204, R140 ;  /* 0x000000cc6490723c */ /* 0x048ff0000008108c */
        /* <DEDUP_REMOVED lines=9> */
[C---:B------:R-:W-:Y:S01]  /*54560*/  HMMA.1688.F32.TF32 R112, R100.reuse, R188, R108 ;  /* 0x000000bc6470723c */ /* 0x040fe2000008106c */
[----:B------:R-:W-:Y:S04]  /*54570*/  STL.64 [R1+0x320], R144 ;  /* 0x0003209001007387 */ /* 0x000fe80000100a00 */
[----:B------:R-:W-:Y:S04]  /*54580*/  STL.64 [R1+0x328], R146 ;  /* 0x0003289201007387 */ /* 0x000fe80000100a00 */
[----:B------:R-:W-:Y:S04]  /*54590*/  STL.64 [R1+0x310], R140 ;  /* 0x0003108c01007387 */ /* 0x000fe80000100a00 */
[----:B------:R-:W-:Y:S04]  /*545a0*/  STL.64 [R1+0x318], R142 ;  /* 0x0003188e01007387 */ /* 0x000fe80000100a00 */
        /* <DEDUP_REMOVED lines=13> */
[----:B------:R-:W2:Y:S04]  /*54680*/  LDL.LU.64 R68, [R1+0x2bb0] ;  /* 0x002bb00001447983 */ /* 0x000ea80000300a00 */
[----:B------:R1:W-:Y:S04]  /*54690*/  STL.64 [R1+0x2a0], R112 ;  /* 0x0002a07001007387 */ /* 0x0003e80000100a00 */
[----:B------:R1:W-:Y:S04]  /*546a0*/  STL.64 [R1+0x2a8], R114 ;  /* 0x0002a87201007387 */ /* 0x0003e80000100a00 */
[----:B------:R-:W2:Y:S01]  /*546b0*/  LDL.LU.64 R70, [R1+0x2bb8] ;  /* 0x002bb80001467983 */ /* 0x000ea20000300a00 */
[----:B------:R-:W-:Y:S03]  /*546c0*/  HMMA.1688.F32.TF32 R104, R100, R180, R104 ;  /* 0x000000b46468723c */ /* 0x000fe60000081068 */
[----:B------:R1:W-:Y:S04]  /*546d0*/  STL.64 [R1+0x290], R108 ;  /* 0x0002906c01007387 */ /* 0x0003e80000100a00 */
[----:B------:R4:W-:Y:S04]  /*546e0*/  STL.64 [R1+0x298], R110 ;  /* 0x0002986e01007387 */ /* 0x0009e80000100a00 */
[----:B---3--:R-:W2:Y:S04]  /*546f0*/  LDL.LU.64 R136, [R1+0x1d0] ;  /* 0x0001d00001887983 */ /* 0x008ea80000300a00 */
[----:B----4-:R-:W2:Y:S01]  /*54700*/  LDL.LU.64 R138, [R1+0x1d8] ;  /* 0x0001d800018a7983 */ /* 0x010ea20000300a00 */
[----:B-1----:R-:W-:Y:S03]  /*54710*/  HMMA.1688.F32.TF32 R92, R96, R172, R92 ;  /* 0x000000ac605c723c */ /* 0x002fe6000008105c */
[----:B------:R-:W-:Y:S04]  /*54720*/  LDS R140, [R6+0x380] ;  /* 0x00038000068c7984 */ /* 0x000fe80000000800 */
[----:B------:R1:W-:Y:S04]  /*54730*/  STL.64 [R1+0x280], R104 ;  /* 0x0002806801007387 */ /* 0x0003e80000100a00 */
[----:B------:R4:W-:Y:S04]  /*54740*/  STL.64 [R1+0x288], R106 ;  /* 0x0002886a01007387 */ /* 0x0009e80000100a00 */
[----:B------:R-:W2:Y:S04]  /*54750*/  LDL.LU.64 R132, [R1+0x1c0] ;  /* 0x0001c00001847983 */ /* 0x000ea80000300a00 */
[----:B------:R-:W2:Y:S04]  /*54760*/  LDL.LU.64 R134, [R1+0x1c8] ;  /* 0x0001c80001867983 */ /* 0x000ea80000300a00 */
[----:B------:R-:W-:Y:S04]  /*54770*/  LDS R142, [R6+0x2380] ;  /* 0x00238000068e7984 */ /* 0x000fe80000000800 */
[----:B------:R-:W-:Y:S04]  /*54780*/  LDS R141, [R7+0x380] ;  /* 0x00038000078d7984 */ /* 0x000fe80000000800 */
[----:B------:R-:W1:Y:S01]  /*54790*/  LDS R143, [R7+0x2380] ;  /* 0x00238000078f7984 */ /* 0x000e620000000800 */
[C---:B------:R-:W-:Y:S11]  /*547a0*/  HMMA.1688.F32.TF32 R72, R100.reuse, R176, R72 ;  /* 0x000000b06448723c */ /* 0x040ff60000081048 */
[----:B------:R-:W-:Y:S11]  /*547b0*/  @!UPT UIADD3 URZ, URZ, URZ, URZ ;  /* 0x0000003f3f3ff290 */ /* 0x000ff6000fffe03f */
[----:B------:R-:W-:Y:S01]  /*547c0*/  @!UPT UIADD3 URZ, URZ, URZ, URZ ;  /* 0x0000003f3f3ff290 */ /* 0x000fe2000fffe03f */
        /* <DEDUP_REMOVED lines=15> */
[----:B----4-:R-:W4:Y:S04]  /*548c0*/  LDL.LU.64 R106, [R1+0x28] ;  /* 0x00002800016a7983 */ /* 0x010f280000300a00 */
[----:B------:R-:W4:Y:S04]  /*548d0*/  LDL.LU.64 R72, [R1+0x10] ;  /* 0x0000100001487983 */ /* 0x000f280000300a00 */
[----:B------:R-:W4:Y:S01]  /*548e0*/  LDL.LU.64 R74, [R1+0x18] ;  /* 0x00001800014a7983 */ /* 0x000f220000300a00 */
[----:B--2---:R-:W-:Y:S03]  /*548f0*/  HMMA.1688.F32.TF32 R100, R100, R172, R68 ;  /* 0x000000ac6464723c */ /* 0x004fe60000081044 */
[----:B------:R-:W2:Y:S04]  /*54900*/  LDL.LU.64 R68, [R1] ;  /* 0x0000000001447983 */ /* 0x000ea80000300a00 */
[----:B------:R-:W2:Y:S01]  /*54910*/  LDL.LU.64 R70, [R1+0x8] ;  /* 0x0000080001467983 */ /* 0x000ea20000300a00 */
[C---:B------:R-:W-:Y:S11]  /*54920*/  HMMA.1688.F32.TF32 R136, R96.reuse, R216, R136 ;  /* 0x000000d86088723c */ /* 0x040ff60000081088 */
[----:B------:R-:W-:Y:S04]  /*54930*/  @!UPT UIADD3 URZ, URZ, URZ, URZ ;  /* 0x0000003f3f3ff290 */ /* 0x000fe8000fffe03f */
[----:B------:R-:W-:Y:S04]  /*54940*/  STL.64 [R1+0x1e0], R100 ;  /* 0x0001e06401007387 */ /* 0x000fe80000100a00 */
[----:B------:R1:W-:Y:S02]  /*54950*/  STL.64 [R1+0x1e8], R102 ;  /* 0x0001e86601007387 */ /* 0x0003e40000100a00 */
[C---:B-1----:R-:W-:Y:S02]  /*54960*/  HMMA.1688.F32.TF32 R100, R96.reuse, R212, R132 ;  /* 0x000000d46064723c */ /* 0x042fe40000081084 */
[----:B------:R-:W-:Y:S04]  /*54970*/  STL.64 [R1+0x1d0], R136 ;  /* 0x0001d08801007387 */ /* 0x000fe80000100a00 */
[----:B------:R-:W-:Y:S11]  /*54980*/  STL.64 [R1+0x1d8], R138 ;  /* 0x0001d88a01007387 */ /* 0x000ff60000100a00 */
[----:B------:R-:W-:Y:S06]  /*54990*/  @!UPT UIADD3 URZ, URZ, URZ, URZ ;  /* 0x0000003f3f3ff290 */ /* 0x000fec000fffe03f */
[----:B------:R-:W-:Y:S04]  /*549a0*/  STL.64 [R1+0x1c0], R100 ;  /* 0x0001c06401007387 */ /* 0x000fe80000100a00 */
[----:B------:R1:W-:Y:S01]  /*549b0*/  STL.64 [R1+0x1c8], R102 ;  /* 0x0001c86601007387 */ /* 0x0003e20000100a00 */
[C---:B---3--:R-:W-:Y:S08]  /*549c0*/  HMMA.1688.F32.TF32 R128, R96.reuse, R208, R128 ;  /* 0x000000d06080723c */ /* 0x048ff00000081080 */
[C---:B------:R-:W-:Y:S08]  /*549d0*/  HMMA.1688.F32.TF32 R124, R96.reuse, R204, R124 ;  /* 0x000000cc607c723c */ /* 0x040ff0000008107c */
[C---:B-1----:R-:W-:Y:S07]  /*549e0*/  HMMA.1688.F32.TF32 R100, R96.reuse, R200, R120 ;  /* 0x000000c86064723c */ /* 0x042fee0000081078 */
[----:B------:R-:W-:Y:S01]  /*549f0*/  STL.64 [R1+0x80], R128 ;  /* 0x0000808001007387 */ /* 0x000fe20000100a00 */
[C---:B------:R-:W-:Y:S03]  /*54a00*/  HMMA.1688.F32.TF32 R116, R96.reuse, R36, R116 ;  /* 0x000000246074723c */ /* 0x040fe60000081074 */
[----:B------:R-:W-:Y:S04]  /*54a10*/  STL.64 [R1+0x88], R130 ;  /* 0x0000888201007387 */ /* 0x000fe80000100a00 */
[----:B------:R-:W-:Y:S01]  /*54a20*/  STL.64 [R1+0x270], R124 ;  /* 0x0002707c01007387 */ /* 0x000fe20000100a00 */
[C---:B------:R-:W-:Y:S03]  /*54a30*/  HMMA.1688.F32.TF32 R112, R96.reuse, R44, R112 ;  /* 0x0000002c6070723c */ /* 0x040fe60000081070 */
[----:B------:R-:W-:Y:S04]  /*54a40*/  STL.64 [R1+0x278], R126 ;  /* 0x0002787e01007387 */ /* 0x000fe80000100a00 */
[----:B------:R-:W-:Y:S04]  /*54a50*/  STL.64 [R1+0x260], R100 ;  /* 0x0002606401007387 */ /* 0x000fe80000100a00 */
[----:B------:R1:W-:Y:S01]  /*54a60*/  STL.64 [R1+0x268], R102 ;  /* 0x0002686601007387 */ /* 0x0003e20000100a00 */
[C---:B----4-:R-:W-:Y:S08]  /*54a70*/  HMMA.1688.F32.TF32 R104, R96.reuse, R40, R104 ;  /* 0x000000286068723c */ /* 0x050ff00000081068 */
[C---:B-1----:R-:W-:Y:S08]  /*54a80*/  HMMA.1688.F32.TF32 R100, R96.reuse, R48, R108 ;  /* 0x000000306064723c */ /* 0x042ff0000008106c */
[C---:B------:R-:W-:Y:S01]  /*54a90*/  HMMA.1688.F32.TF32 R72, R96.reuse, R196, R72 ;  /* 0x000000c46048723c */ /* 0x040fe20000081048 */
[----:B------:R-:W-:Y:S04]  /*54aa0*/  STL.64 [R1+0x250], R116 ;  /* 0x0002507401007387 */ /* 0x000fe80000100a00 */
[----:B------:R-:W-:Y:S04]  /*54ab0*/  STL.64 [R1+0x258], R118 ;  /* 0x0002587601007387 */ /* 0x000fe80000100a00 */
[----:B------:R-:W-:Y:S04]  /*54ac0*/  STL.64 [R1+0x240], R112 ;  /* 0x0002407001007387 */ /* 0x000fe80000100a00 */
[----:B------:R-:W-:Y:S04]  /*54ad0*/  STL.64 [R1+0x248], R114 ;  /* 0x0002487201007387 */ /* 0x000fe80000100a00 */
[----:B------:R1:W-:Y:S04]  /*54ae0*/  STL.64 [R1+0x230], R100 ;  /* 0x0002306401007387 */ /* 0x0003e80000100a00 */
[----:B------:R3:W-:Y:S04]  /*54af0*/  STL.64 [R1+0x238], R102 ;  /* 0x0002386601007387 */ /* 0x0007e80000100a00 */
[----:B-1----:R-:W4:Y:S04]  /*54b00*/  LDL.LU.64 R100, [R1+0x2540] ;  /* 0x0025400001647983 */ /* 0x002f280000300a00 */
[----:B------:R-:W-:Y:S04]  /*54b10*/  STL.64 [R1+0x220], R104 ;  /* 0x0002206801007387 */ /* 0x000fe80000100a00 */
[----:B------:R-:W-:Y:S04]  /*54b20*/  STL.64 [R1+0x228], R106 ;  /* 0x0002286a01007387 */ /* 0x000fe80000100a00 */
[----:B---3--:R-:W4:Y:S04]  /*54b30*/  LDL.LU.64 R102, [R1+0x2548] ;  /* 0x0025480001667983 */ /* 0x008f280000300a00 */
[----:B------:R1:W-:Y:S04]  /*54b40*/  STL.64 [R1+0x3f0], R72 ;  /* 0x0003f04801007387 */ /* 0x0003e80000100a00 */
[----:B------:R3:W-:Y:S04]  /*54b50*/  STL.64 [R1+0x3f8], R74 ;  /* 0x0003f84a01007387 */ /* 0x0007e80000100a00 */
[----:B------:R-:W4:Y:S04]  /*54b60*/  LDL.LU.64 R116, [R1+0x2530] ;  /* 0x0025300001747983 */ /* 0x000f280000300a00 */
[----:B------:R-:W4:Y:S01]  /*54b70*/  LDL.LU.64 R118, [R1+0x2538] ;  /* 0x0025380001767983 */ /* 0x000f220000300a00 */
[C---:B--2---:R-:W-:Y:S11]  /*54b80*/  HMMA.1688.F32.TF32 R68, R96.reuse, R192, R68 ;  /* 0x000000c06044723c */ /* 0x044ff60000081044 */
[----:B------:R-:W-:Y:S11]  /*54b90*/  @!UPT UIADD3 URZ, URZ, URZ, URZ ;  /* 0x0000003f3f3ff290 */ /* 0x000ff6000fffe03f */
[----:B------:R-:W-:Y:S01]  /*54ba0*/  @!UPT UIADD3 URZ, URZ, URZ, URZ ;  /* 0x0000003f3f3ff290 */ /* 0x000fe2000fffe03f */
[----:B------:R2:W-:Y:S04]  /*54bb0*/  STL.64 [R1+0x3e0], R68 ;  /* 0x0003e04401007387 */ /* 0x0005e80000100a00 */
[----:B------:R1:W-:Y:S04]  /*54bc0*/  STL.64 [R1+0x3e8], R70 ;  /* 0x0003e84601007387 */ /* 0x0003e80000100a00 */
[----:B------:R-:W4:Y:S04]  /*54bd0*/  LDL.LU.64 R112, [R1+0x2520] ;  /* 0x0025200001707983 */ /* 0x000f280000300a00 */
[----:B------:R-:W4:Y:S04]  /*54be0*/  LDL.LU.64 R114, [R1+0x2528] ;  /* 0x0025280001727983 */ /* 0x000f280000300a00 */
[----:B------:R-:W4:Y:S04]  /*54bf0*/  LDL.LU.64 R108, [R1+0x2510] ;  /* 0x00251000016c7983 */ /* 0x000f280000300a00 */
[----:B------:R-:W4:Y:S04]  /*54c00*/  LDL.LU.64 R110, [R1+0x2518] ;  /* 0x00251800016e7983 */ /* 0x000f280000300a00 */
[----:B-1----:R-:W4:Y:S04]  /*54c10*/  LDL.LU.64 R72, [R1+0x2500] ;  /* 0x0025000001487983 */ /* 0x002f280000300a00 */
[----:B---3--:R-:W3:Y:S04]  /*54c20*/  LDL.LU.64 R74, [R1+0x2508] ;  /* 0x00250800014a7983 */ /* 0x008ee80000300a00 */
[----:B--2---:R-:W2:Y:S04]  /*54c30*/  LDL.LU.64 R68, [R1+0x24f0] ;  /* 0x0024f00001447983 */ /* 0x004ea80000300a00 */
[----:B------:R-:W2:Y:S01]  /*54c40*/  LDL.LU.64 R70, [R1+0x24f8] ;  /* 0x0024f80001467983 */ /* 0x000ea20000300a00 */
[C---:B------:R-:W-:Y:S03]  /*54c50*/  HMMA.1688.F32.TF32 R120, R96.reuse, R188, R248 ;  /* 0x000000bc6078723c */ /* 0x040fe600000810f8 */
[----:B------:R-:W2:Y:S04]  /*54c60*/  LDL.LU.64 R104, [R1+0x24e0] ;  /* 0x0024e00001687983 */ /* 0x000ea80000300a00 */
[----:B------:R-:W2:Y:S01]  /*54c70*/  LDL.LU.64 R106, [R1+0x24e8] ;  /* 0x0024e800016a7983 */ /* 0x000ea20000300a00 */
[C---:B------:R-:W-:Y:S08]  /*54c80*/  HMMA.1688.F32.TF32 R128, R96.reuse, R184, R244 ;  /* 0x000000b86080723c */ /* 0x040ff000000810f4 */
[C---:B------:R-:W-:Y:S07]  /*54c90*/  HMMA.1688.F32.TF32 R124, R96.reuse, R180, R240 ;  /* 0x000000b4607c723c */ /* 0x040fee00000810f0 */
[----:B------:R-:W-:Y:S04]  /*54ca0*/  STL.64 [R1+0x3d0], R120 ;  /* 0x0003d07801007387 */ /* 0x000fe80000100a00 */
[----:B------:R1:W-:Y:S02]  /*54cb0*/  STL.64 [R1+0x3d8], R122 ;  /* 0x0003d87a01007387 */ /* 0x0003e40000100a00 */
[----:B-1----:R-:W-:Y:S02]  /*54cc0*/  HMMA.1688.F32.TF32 R120, R96, R176, R236 ;  /* 0x000000b06078723c */ /* 0x002fe400000810ec */
[----:B------:R-:W-:Y:S04]  /*54cd0*/  STL.64 [R1+0x3c0], R128 ;  /* 0x0003c08001007387 */ /* 0x000fe80000100a00 */
[----:B------:R-:W-:Y:S04]  /*54ce0*/  STL.64 [R1+0x3c8], R130 ;  /* 0x0003c88201007387 */ /* 0x000fe80000100a00 */
[----:B------:R-:W-:Y:S04]  /*54cf0*/  STL.64 [R1+0x3b0], R124 ;  /* 0x0003b07c01007387 */ /* 0x000fe80000100a00 */
[----:B------:R-:W-:Y:S09]  /*54d00*/  STL.64 [R1+0x3b8], R126 ;  /* 0x0003b87e01007387 */ /* 0x000ff20000100a00 */
[----:B------:R-:W-:Y:S04]  /*54d10*/  STL.64 [R1+0x3a0], R120 ;  /* 0x0003a07801007387 */ /* 0x000fe80000100a00 */
[----:B------:R-:W-:Y:S04]  /*54d20*/  STL.64 [R1+0x3a8], R122 ;  /* 0x0003a87a01007387 */ /* 0x000fe80000100a00 */
[----:B------:R-:W-:Y:S04]  /*54d30*/  STL.64 [R1+0x70], R92 ;  /* 0x0000705c01007387 */ /* 0x000fe80000100a00 */
[----:B------:R4:W-:Y:S02]  /*54d40*/  STL.64 [R1+0x78], R94 ;  /* 0x0000785e01007387 */ /* 0x0009e40000100a00 */
[C---:B----4-:R-:W-:Y:S02]  /*54d50*/  HMMA.1688.F32.TF32 R92, R232.reuse, R216, R100 ;  /* 0x000000d8e85c723c */ /* 0x050fe40000081064 */
[----:B------:R-:W4:Y:S04]  /*54d60*/  LDL.LU.64 R100, [R1+0x24d0] ;  /* 0x0024d00001647983 */ /* 0x000f280000300a00 */
[----:B------:R-:W4:Y:S02]  /*54d70*/  LDL.LU.64 R102, [R1+0x24d8] ;  /* 0x0024d80001667983 */ /* 0x000f240000300a00 */
[C---:B------:R-:W-:Y:S11]  /*54d80*/  HMMA.1688.F32.TF32 R116, R232.reuse, R212, R116 ;  /* 0x000000d4e874723c */ /* 0x040ff60000081074 */
[----:B------:R-:W-:Y:S04]  /*54d90*/  @!UPT UIADD3 URZ, URZ, URZ, URZ ;  /* 0x0000003f3f3ff290 */ /* 0x000fe8000fffe03f */
[----:B------:R-:W-:Y:S04]  /*54da0*/  STL.64 [R1+0x210], R92 ;  /* 0x0002105c01007387 */ /* 0x000fe80000100a00 */
[----:B------:R1:W-:Y:S04]  /*54db0*/  STL.64 [R1+0x218], R94 ;  /* 0x0002185e01007387 */ /* 0x0003e80000100a00 */
[----:B------:R-:W4:Y:S04]  /*54dc0*/  LDL.LU.64 R96, [R1+0x24c0] ;  /* 0x0024c00001607983 */ /* 0x000f280000300a00 */
[----:B------:R-:W-:Y:S04]  /*54dd0*/  STL.64 [R1+0x200], R116 ;  /* 0x0002007401007387 */ /* 0x000fe80000100a00 */
[----:B------:R-:W-:Y:S04]  /*54de0*/  STL.64 [R1+0x208], R118 ;  /* 0x0002087601007387 */ /* 0x000fe80000100a00 */
[----:B------:R-:W4:Y:S01]  /*54df0*/  LDL.LU.64 R98, [R1+0x24c8] ;  /* 0x0024c80001627983 */ /* 0x000f220000300a00 */
[C---:B-1----:R-:W-:Y:S08]  /*54e00*/  HMMA.1688.F32.TF32 R92, R232.reuse, R208, R112 ;  /* 0x000000d0e85c723c */ /* 0x042ff00000081070 */
[C---:B------:R-:W-:Y:S11]  /*54e10*/  HMMA.1688.F32.TF32 R108, R232.reuse, R204, R108 ;  /* 0x000000cce86c723c */ /* 0x040ff6000008106c */
[----:B------:R-:W-:Y:S04]  /*54e20*/  @!UPT UIADD3 URZ, URZ, URZ, URZ ;  /* 0x0000003f3f3ff290 */ /* 0x000fe8000fffe03f */
[----:B------:R1:W-:Y:S04]  /*54e30*/  STL.64 [R1+0x1b0], R92 ;  /* 0x0001b05c01007387 */ /* 0x0003e80000100a00 */
[----:B------:R2:W-:Y:S04]  /*54e40*/  STL.64 [R1+0x1b8], R94 ;  /* 0x0001b85e01007387 */ /* 0x0005e80000100a00 */
[----:B-1----:R-:W4:Y:S04]  /*54e50*/  LDL.LU.64 R92, [R1+0x24b0] ;  /* 0x0024b000015c7983 */ /* 0x002f280000300a00 */
[----:B--2---:R-:W2:Y:S04]  /*54e60*/  LDL.LU.64 R94, [R1+0x24b8] ;  /* 0x0024b800015e7983 */ /* 0x004ea80000300a00 */
[----:B------:R-:W-:Y:S04]  /*54e70*/  STL.64 [R1+0x1a0], R108 ;  /* 0x0001a06c01007387 */ /* 0x000fe80000100a00 */
[----:B------:R3:W-:Y:S02]  /*54e80*/  STL.64 [R1+0x1a8], R110 ;  /* 0x0001a86e01007387 */ /* 0x0007e40000100a00 */
[C---:B---3--:R-:W-:Y:S02]  /*54e90*/  HMMA.1688.F32.TF32 R108, R232.reuse, R200, R72 ;  /* 0x000000c8e86c723c */ /* 0x048fe40000081048 */
[----:B------:R-:W3:Y:S04]  /*54ea0*/  LDL.LU.64 R72, [R1+0x24a0] ;  /* 0x0024a00001487983 */ /* 0x000ee80000300a00 */
[----:B------:R-:W3:Y:S11]  /*54eb0*/  LDL.LU.64 R74, [R1+0x24a8] ;  /* 0x0024a800014a7983 */ /* 0x000ef60000300a00 */
[----:B------:R-:W-:Y:S06]  /*54ec0*/  @!UPT UIADD3 URZ, URZ, URZ, URZ ;  /* 0x0000003f3f3ff290 */ /* 0x000fec000fffe03f */
[----:B------:R-:W-:Y:S04]  /*54ed0*/  STL.64 [R1+0x60], R108 ;  /* 0x0000606c01007387 */ /* 0x000fe80000100a00 */
[----:B------:R1:W-:Y:S02]  /*54ee0*/  STL.64 [R1+0x68], R110 ;  /* 0x0000686e01007387 */ /* 0x0003e40000100a00 */
[C---:B-1----:R-:W-:Y:S02]  /*54ef0*/  HMMA.1688.F32.TF32 R108, R232.reuse, R36, R68 ;  /* 0x00000024e86c723c */ /* 0x042fe40000081044 */
[----:B------:R-:W3:Y:S04]  /*54f00*/  LDL.LU.64 R68, [R1+0x2490] ;  /* 0x0024900001447983 */ /* 0x000ee80000300a00 */
[----:B------:R-:W3:Y:S02]  /*54f10*/  LDL.LU.64 R70, [R1+0x2498] ;  /* 0x0024980001467983 */ /* 0x000ee40000300a00 */
[C---:B------:R-:W-:Y:S11]  /*54f20*/  HMMA.1688.F32.TF32 R104, R232.reuse, R44, R104 ;  /* 0x0000002ce868723c */ /* 0x040ff60000081068 */
[----:B------:R-:W-:Y:S04]  /*54f30*/  @!UPT UIADD3 URZ, URZ, URZ, URZ ;  /* 0x0000003f3f3ff290 */ /* 0x000fe8000fffe03f */
[----:B------:R1:W-:Y:S04]  /*54f40*/  STL.64 [R1+0x50], R108 ;  /* 0x0000506c01007387 */ /* 0x0003e80000100a00 */
[----:B------:R1:W-:Y:S04]  /*54f50*/  STL.64 [R1+0x58], R110 ;  /* 0x0000586e01007387 */ /* 0x0003e80000100a00 */
[----:B-1----:R-:W3:Y:S04]  /*54f60*/  LDL.LU.64 R108, [R1+0x2b60] ;  /* 0x002b6000016c7983 */ /* 0x002ee80000300a00 */
[----:B------:R-:W3:Y:S04]  /*54f70*/  LDL.LU.64 R110, [R1+0x2b68] ;  /* 0x002b6800016e7983 */ /* 0x000ee80000300a00 */
[----:B------:R1:W-:Y:S04]  /*54f80*/  STL.64 [R1+0x40], R104 ;  /* 0x0000406801007387 */ /* 0x0003e80000100a00 */
[----:B------:R1:W-:Y:S04]  /*54f90*/  STL.64 [R1+0x48], R106 ;  /* 0x0000486a01007387 */ /* 0x0003e80000100a00 */
[----:B-1----:R-:W3:Y:S04]  /*54fa0*/  LDL.LU.64 R104, [R1+0x2b50] ;  /* 0x002b500001687983 */ /* 0x002ee80000300a00 */
[----:B------:R-:W3:Y:S01]  /*54fb0*/  LDL.LU.64 R106, [R1+0x2b58] ;  /* 0x002b5800016a7983 */ /* 0x000ee20000300a00 */
[C---:B----4-:R-:W-:Y:S11]  /*54fc0*/  HMMA.1688.F32.TF32 R100, R232.reuse, R48, R100 ;  /* 0x00000030e864723c */ /* 0x050ff60000081064 */
[----:B------:R-:W-:Y:S11]  /*54fd0*/  @!UPT UIADD3 URZ, URZ, URZ, URZ ;  /* 0x0000003f3f3ff290 */ /* 0x000ff6000fffe03f */
[----:B------:R-:W-:Y:S01]  /*54fe0*/  @!UPT UIADD3 URZ, URZ, URZ, URZ ;  /* 0x0000003f3f3ff290 */ /* 0x000fe2000fffe03f */
[----:B------:R1:W-:Y:S01]  /*54ff0*/  STL.64 [R1+0x30], R100 ;  /* 0x0000306401007387 */ /* 0x0003e20000100a00 */
[C---:B------:R-:W-:Y:S03]  /*55000*/  HMMA.1688.F32.TF32 R112, R232.reuse, R40, R96 ;  /* 0x00000028e870723c */ /* 0x040fe60000081060 */
[----:B------:R4:W-:Y:S04]  /*55010*/  STL.64 [R1+0x38], R102 ;  /* 0x0000386601007387 */ /* 0x0009e80000100a00 */
[----:B-1----:R-:W3:Y:S04]  /*55020*/  LDL.LU.64 R100, [R1+0x2d80] ;  /* 0x002d800001647983 */ /* 0x002ee80000300a00 */
[----:B----4-:R-:W4:Y:S04]  /*55030*/  LDL.LU.64 R102, [R1+0x2d88] ;  /* 0x002d880001667983 */ /* 0x010f280000300a00 */
[----:B------:R-:W4:Y:S04]  /*55040*/  LDL.LU.64 R96, [R1+0x2b80] ;  /* 0x002b800001607983 */ /* 0x000f280000300a00 */
[----:B------:R-:W4:Y:S04]  /*55050*/  LDL.LU.64 R98, [R1+0x2b88] ;  /* 0x002b880001627983 */ /* 0x000f280000300a00 */
        /* <DEDUP_REMOVED lines=8> */
[C---:B---3--:R-:W-:Y:S02]  /*550e0*/  HMMA.1688.F32.TF32 R112, R232.reuse, R192, R72 ;  /* 0x000000c0e870723c */ /* 0x048fe40000081048 */
[----:B------:R-:W3:Y:S04]  /*550f0*/  LDL.LU.64 R72, [R1+0x15a0] ;  /* 0x0015a00001487983 */ /* 0x000ee80000300a00 */
[----:B------:R-:W3:Y:S11]  /*55100*/  LDL.LU.64 R74, [R1+0x15a8] ;  /* 0x0015a800014a7983 */ /* 0x000ef60000300a00 */
[----:B------:R-:W-:Y:S06]  /*55110*/  @!UPT UIADD3 URZ, URZ, URZ, URZ ;  /* 0x0000003f3f3ff290 */ /* 0x000fec000fffe03f */
[----:B------:R1:W-:Y:S01]  /*55120*/  STL.64 [R1], R112 ;  /* 0x0000007001007387 */ /* 0x0003e20000100a00 */
[C---:B------:R-:W-:Y:S03]  /*55130*/  HMMA.1688.F32.TF32 R248, R232.reuse, R188, R68 ;  /* 0x000000bce8f8723c */ /* 0x040fe60000081044 */
[----:B------:R1:W-:Y:S04]  /*55140*/  STL.64 [R1+0x8], R114 ;  /* 0x0000087201007387 */ /* 0x0003e80000100a00 */
[----:B------:R-:W3:Y:S04]  /*55150*/  LDL.LU.64 R68, [R1+0x1580] ;  /* 0x0015800001447983 */ /* 0x000ee80000300a00 */
[----:B------:R-:W3:Y:S01]  /*55160*/  LDL.LU.64 R70, [R1+0x1588] ;  /* 0x0015880001467983 */ /* 0x000ee20000300a00 */
[C---:B------:R-:W-:Y:S11]  /*55170*/  HMMA.1688.F32.TF32 R244, R232.reuse, R184, R108 ;  /* 0x000000b8e8f4723c */ /* 0x040ff6000008106c */
[----:B------:R-:W-:Y:S01]  /*55180*/  STL.64 [R1+0x6b30], R250 ;  /* 0x006b30fa01007387 */ /* 0x000fe20000100a00 */
[C---:B------:R-:W-:Y:S03]  /*55190*/  HMMA.1688.F32.TF32 R240, R232.reuse, R180, R104 ;  /* 0x000000b4e8f0723c */ /* 0x040fe60000081068 */
[----:B------:R-:W-:Y:S08]  /*551a0*/  STL.64 [R1+0x6b28], R248 ;  /* 0x006b28f801007387 */ /* 0x000ff00000100a00 */
[----:B------:R-:W-:Y:S04]  /*551b0*/  STL.64 [R1+0x6b40], R246 ;  /* 0x006b40f601007387 */ /* 0x000fe80000100a00 */
[----:B------:R-:W-:Y:S08]  /*551c0*/  STL.64 [R1+0x6b38], R244 ;  /* 0x006b38f401007387 */ /* 0x000ff00000100a00 */
[----:B------:R-:W-:Y:S04]  /*551d0*/  STL.64 [R1+0x6b50], R242 ;  /* 0x006b50f201007387 */ /* 0x000fe80000100a00 */
[----:B------:R-:W-:Y:S01]  /*551e0*/  STL.64 [R1+0x6b48], R240 ;  /* 0x006b48f001007387 */ /* 0x000fe20000100a00 */
[C---:B----4-:R-:W-:Y:S08]  /*551f0*/  HMMA.1688.F32.TF32 R236, R232.reuse, R176, R100 ;  /* 0x000000b0e8ec723c */ /* 0x050ff00000081064 */
[----:B------:R-:W-:Y:S11]  /*55200*/  HMMA.1688.F32.TF32 R232, R232, R172, R96 ;  /* 0x000000ace8e8723c */ /* 0x000ff60000081060 */
[----:B------:R-:W-:Y:S04]  /*55210*/  @!UPT UIADD3 URZ, URZ, URZ, URZ ;  /* 0x0000003f3f3ff290 */ /* 0x000fe8000fffe03f */
[----:B------:R-:W-:Y:S04]  /*55220*/  STL.64 [R1+0x6b60], R238 ;  /* 0x006b60ee01007387 */ /* 0x000fe80000100a00 */
[----:B------:R-:W-:Y:S04]  /*55230*/  STL.64 [R1+0x6b58], R236 ;  /* 0x006b58ec01007387 */ /* 0x000fe80000100a00 */
[----:B------:R-:W4:Y:S04]  /*55240*/  LDL.LU.64 R104, [R1+0x1570] ;  /* 0x0015700001687983 */ /* 0x000f280000300a00 */
[----:B------:R-:W4:Y:S04]  /*55250*/  LDL.LU.64 R106, [R1+0x1578] ;  /* 0x00157800016a7983 */ /* 0x000f280000300a00 */
[----:B------:R-:W4:Y:S04]  /*55260*/  LDL.LU.64 R96, [R1+0x1560] ;  /* 0x0015600001607983 */ /* 0x000f280000300a00 */
[----:B------:R-:W4:Y:S04]  /*55270*/  LDL.LU.64 R98, [R1+0x1568] ;  /* 0x0015680001627983 */ /* 0x000f280000300a00 */
[----:B------:R-:W-:Y:S04]  /*55280*/  STL.64 [R1+0x6b70], R234 ;  /* 0x006b70ea01007387 */ /* 0x000fe80000100a00 */
[----:B------:R-:W-:Y:S04]  /*55290*/  STL.64 [R1+0x6b68], R232 ;  /* 0x006b68e801007387 */ /* 0x000fe80000100a00 */
[----:B------:R-:W4:Y:S04]  /*552a0*/  LDL.LU.64 R100, [R1+0x1540] ;  /* 0x0015400001647983 */ /* 0x000f280000300a00 */
[----:B------:R-:W4:Y:S01]  /*552b0*/  LDL.LU.64 R102, [R1+0x1548] ;  /* 0x0015480001667983 */ /* 0x000f220000300a00 */
[C---:B--2---:R-:W-:Y:S08]  /*552c0*/  HMMA.1688.F32.TF32 R228, R140.reuse, R216, R92 ;  /* 0x000000d88ce4723c */ /* 0x044ff0000008105c */
[C---:B---3--:R-:W-:Y:S11]  /*552d0*/  HMMA.1688.F32.TF32 R148, R140.reuse, R212, R72 ;  /* 0x000000d48c94723c */ /* 0x048ff60000081048 */
[----:B------:R-:W-:Y:S04]  /*552e0*/  @!UPT UIADD3 URZ, URZ, URZ, URZ ;  /* 0x0000003f3f3ff290 */ /* 0x000fe8000fffe03f */
[----:B------:R-:W-:Y:S04]  /*552f0*/  STL.64 [R1+0x6b80], R230 ;  /* 0x006b80e601007387 */ /* 0x000fe80000100a00 */
[----:B------:R-:W-:Y:S04]  /*55300*/  STL.64 [R1+0x6b78], R228 ;  /* 0x006b78e401007387 */ /* 0x000fe80000100a00 */
[----:B------:R-:W2:Y:S04]  /*55310*/  LDL.LU.64 R72, [R1+0x1530] ;  /* 0x0015300001487983 */ /* 0x000ea80000300a00 */
[----:B------:R-:W2:Y:S04]  /*55320*/  LDL.LU.64 R74, [R1+0x1538] ;  /* 0x00153800014a7983 */ /* 0x000ea80000300a00 */
[----:B------:R-:W-:Y:S04]  /*55330*/  STL.64 [R1+0x6b90], R150 ;  /* 0x006b909601007387 */ /* 0x000fe80000100a00 */
[----:B------:R-:W-:Y:S04]  /*55340*/  STL.64 [R1+0x6b88], R148 ;  /* 0x006b889401007387 */ /* 0x000fe80000100a00 */
[----:B------:R-:W3:Y:S04]  /*55350*/  LDL.LU.64 R108, [R1+0x1510] ;  /* 0x00151000016c7983 */ /* 0x000ee80000300a00 */
[----:B------:R-:W3:Y:S04]  /*55360*/  LDL.LU.64 R110, [R1+0x1518] ;  /* 0x00151800016e7983 */ /* 0x000ee80000300a00 */
[----:B-1----:R-:W3:Y:S04]  /*55370*/  LDL.LU.64 R112, [R1+0x13a0] ;  /* 0x0013a00001707983 */ /* 0x002ee80000300a00 */
[----:B------:R-:W3:Y:S01]  /*55380*/  LDL.LU.64 R114, [R1+0x13a8] ;  /* 0x0013a80001727983 */ /* 0x000ee20000300a00 */
[C---:B------:R-:W-:Y:S03]  /*55390*/  HMMA.1688.F32.TF32 R92, R140.reuse, R208, R68 ;  /* 0x000000d08c5c723c */ /* 0x040fe60000081044 */
        /* <DEDUP_REMOVED lines=10> */
[----:B------:R-:W-:Y:S04]  /*55440*/  STL.64 [R1+0x6ba0], R94 ;  /* 0x006ba05e01007387 */ /* 0x000fe80000100a00 */
[----:B------:R-:W-:Y:S01]  /*55450*/  STL.64 [R1+0x6b98], R92 ;  /* 0x006b985c01007387 */ /* 0x000fe20000100a00 */
[C---:B----4-:R-:W-:Y:S08]  /*55460*/  HMMA.1688.F32.TF32 R156, R140.reuse, R204, R104 ;  /* 0x000000cc8c9c723c */ /* 0x050ff00000081068 */
[C---:B------:R-:W-:Y:S08]  /*55470*/  HMMA.1688.F32.TF32 R96, R140.reuse, R200, R96 ;  /* 0x000000c88c60723c */ /* 0x040ff00000081060 */
[C---:B------:R-:W-:Y:S07]  /*55480*/  HMMA.1688.F32.TF32 R100, R140.reuse, R36, R100 ;  /* 0x000000248c64723c */ /* 0x040fee0000081064 */
[----:B------:R-:W-:Y:S04]  /*55490*/  STL.64 [R1+0x6bb0], R158 ;  /* 0x006bb09e01007387 */ /* 0x000fe80000100a00 */
[----:B------:R-:W-:Y:S04]  /*554a0*/  STL.64 [R1+0x6ba8], R156 ;  /* 0x006ba89c01007387 */ /* 0x000fe80000100a00 */
[----:B------:R-:W4:Y:S04]  /*554b0*/  LDL.LU.64 R136, [R1+0xf80] ;  /* 0x000f800001887983 */ /* 0x000f280000300a00 */
[----:B------:R-:W4:Y:S04]  /*554c0*/  LDL.LU.64 R138, [R1+0xf88] ;  /* 0x000f8800018a7983 */ /* 0x000f280000300a00 */
[----:B------:R-:W-:Y:S04]  /*554d0*/  STL.64 [R1+0x6bc0], R98 ;  /* 0x006bc06201007387 */ /* 0x000fe80000100a00 */
[----:B------:R-:W-:Y:S04]  /*554e0*/  STL.64 [R1+0x6bb8], R96 ;  /* 0x006bb86001007387 */ /* 0x000fe80000100a00 */
[----:B------:R-:W-:Y:S04]  /*554f0*/  STL.64 [R1+0x6bd0], R102 ;  /* 0x006bd06601007387 */ /* 0x000fe80000100a00 */
[----:B------:R1:W-:Y:S01]  /*55500*/  STL.64 [R1+0x6bc8], R100 ;  /* 0x006bc86401007387 */ /* 0x0003e20000100a00 */
[C---:B--2---:R-:W-:Y:S03]  /*55510*/  HMMA.1688.F32.TF32 R104, R140.reuse, R44, R72 ;  /* 0x0000002c8c68723c */ /* 0x044fe60000081048 */
[----:B------:R-:W2:Y:S04]  /*55520*/  LDL.LU.64 R72, [R1+0xcc0] ;  /* 0x000cc00001487983 */ /* 0x000ea80000300a00 */
[----:B------:R-:W2:Y:S01]  /*55530*/  LDL.LU.64 R74, [R1+0xcc8] ;  /* 0x000cc800014a7983 */ /* 0x000ea20000300a00 */
[C---:B---3--:R-:W-:Y:S08]  /*55540*/  HMMA.1688.F32.TF32 R108, R140.reuse, R48, R108 ;  /* 0x000000308c6c723c */ /* 0x048ff0000008106c */
[C---:B------:R-:W-:Y:S07]  /*55550*/  HMMA.1688.F32.TF32 R112, R140.reuse, R40, R112 ;  /* 0x000000288c70723c */ /* 0x040fee0000081070 */
[----:B------:R-:W-:Y:S04]  /*55560*/  STL.64 [R1+0x6be0], R106 ;  /* 0x006be06a01007387 */ /* 0x000fe80000100a00 */
[----:B------:R-:W-:Y:S01]  /*55570*/  STL.64 [R1+0x6bd8], R104 ;  /* 0x006bd86801007387 */ /* 0x000fe20000100a00 */
[C---:B------:R-:W-:Y:S03]  /*55580*/  HMMA.1688.F32.TF32 R116, R140.reuse, R196, R68 ;  /* 0x000000c48c74723c */ /* 0x040fe60000081044 */
[----:B------:R-:W-:Y:S04]  /*55590*/  STL.64 [R1+0x6bf0], R110 ;  /* 0x006bf06e01007387 */ /* 0x000fe80000100a00 */
[----:B------:R-:W-:Y:S04]  /*555a0*/  STL.64 [R1+0x6be8], R108 ;  /* 0x006be86c01007387 */ /* 0x000fe80000100a00 */
[----:B------:R-:W-:Y:S04]  /*555b0*/  STL.64 [R1+0x6c00], R114 ;  /* 0x006c007201007387 */ /* 0x000fe80000100a00 */
[----:B------:R-:W-:Y:S04]  /*555c0*/  STL.64 [R1+0x6bf8], R112 ;  /* 0x006bf87001007387 */ /* 0x000fe80000100a00 */
[----:B------:R-:W3:Y:S04]  /*555d0*/  LDL.LU.64 R68, [R1+0x2480] ;  /* 0x0024800001447983 */ /* 0x000ee80000300a00 */
[----:B------:R-:W3:Y:S01]  /*555e0*/  LDL.LU.64 R70, [R1+0x2488] ;  /* 0x0024880001467983 */ /* 0x000ee20000300a00 */
[C---:B------:R-:W-:Y:S03]  /*555f0*/  HMMA.1688.F32.TF32 R120, R140.reuse, R192, R120 ;  /* 0x000000c08c78723c */ /* 0x040fe60000081078 */
[----:B-1----:R-:W3:Y:S04]  /*55600*/  LDL.LU.64 R100, [R1+0x2470] ;  /* 0x0024700001647983 */ /* 0x002ee80000300a00 */
[----:B------:R-:W3:Y:S01]  /*55610*/  LDL.LU.64 R102, [R1+0x2478] ;  /* 0x0024780001667983 */ /* 0x000ee20000300a00 */
[C---:B------:R-:W-:Y:S03]  /*55620*/  HMMA.1688.F32.TF32 R132, R140.reuse, R180, R132 ;  /* 0x000000b48c84723c */ /* 0x040fe60000081084 */
[----:B------:R-:W3:Y:S04]  /*55630*/  LDL.LU.64 R92, [R1+0x2460] ;  /* 0x00246000015c7983 */ /* 0x000ee80000300a00 */
[----:B------:R-:W3:Y:S01]  /*55640*/  LDL.LU.64 R94, [R1+0x2468] ;  /* 0x00246800015e7983 */ /* 0x000ee20000300a00 */
[C---:B------:R-:W-:Y:S08]  /*55650*/  HMMA.1688.F32.TF32 R124, R140.reuse, R188, R124 ;  /* 0x000000bc8c7c723c */ /* 0x040ff0000008107c */
[C---:B------:R-:W-:Y:S07]  /*55660*/  HMMA.1688.F32.TF32 R128, R140.reuse, R184, R128 ;  /* 0x000000b88c80723c */ /* 0x040fee0000081080 */
[----:B------:R-:W-:Y:S04]  /*55670*/  STL [R1+0x6aa8], R132 ;  /* 0x006aa88401007387 */ /* 0x000fe80000100800 */
[----:B------:R-:W-:Y:S04]  /*55680*/  STL [R1+0x6aa4], R133 ;  /* 0x006aa48501007387 */ /* 0x000fe80000100800 */
[----:B------:R-:W-:Y:S04]  /*55690*/  STL [R1+0x6aa0], R134 ;  /* 0x006aa08601007387 */ /* 0x000fe80000100800 */
[----:B------:R-:W-:Y:S04]  /*556a0*/  STL [R1+0x6a9c], R135 ;  /* 0x006a9c8701007387 */ /* 0x000fe80000100800 */
[----:B------:R-:W3:Y:S04]  /*556b0*/  LDL.LU.64 R96, [R1+0x2450] ;  /* 0x0024500001607983 */ /* 0x000ee80000300a00 */
[----:B------:R-:W3:Y:S01]  /*556c0*/  LDL.LU.64 R98, [R1+0x2458] ;  /* 0x0024580001627983 */ /* 0x000ee20000300a00 */
[C---:B----4-:R-:W-:Y:S11]  /*556d0*/  HMMA.1688.F32.TF32 R136, R140.reuse, R176, R136 ;  /* 0x000000b08c88723c */ /* 0x050ff60000081088 */
[----:B------:R-:W-:Y:S11]  /*556e0*/  @!UPT UIADD3 URZ, URZ, URZ, URZ ;  /* 0x0000003f3f3ff290 */ /* 0x000ff6000fffe03f */
[----:B------:R-:W-:Y:S01]  /*556f0*/  @!UPT UIADD3 URZ, URZ, URZ, URZ ;  /* 0x0000003f3f3ff290 */ /* 0x000fe2000fffe03f */
[----:B------:R-:W-:Y:S04]  /*55700*/  STL [R1+0x6ab8], R136 ;  /* 0x006ab88801007387 */ /* 0x000fe80000100800 */
[----:B------:R-:W-:Y:S04]  /*55710*/  STL [R1+0x6ab4], R137 ;  /* 0x006ab48901007387 */ /* 0x000fe80000100800 */
[----:B------:R-:W-:Y:S01]  /*55720*/  STL [R1+0x6ab0], R138 ;  /* 0x006ab08a01007387 */ /* 0x000fe20000100800 */
[----:B--2---:R-:W-:Y:S03]  /*55730*/  HMMA.1688.F32.TF32 R140, R140, R172, R72 ;  /* 0x000000ac8c8c723c */ /* 0x004fe60000081048 */
[----:B------:R-:W-:Y:S04]  /*55740*/  STL [R1+0x6aac], R139 ;  /* 0x006aac8b01007387 */ /* 0x000fe80000100800 */
[----:B------:R-:W2:Y:S04]  /*55750*/  LDL.LU.64 R72, [R1+0x2440] ;  /* 0x0024400001487983 */ /* 0x000ea80000300a00 */
[----:B------:R-:W2:Y:S11]  /*55760*/  LDL.LU.64 R74, [R1+0x2448] ;  /* 0x00244800014a7983 */ /* 0x000eb60000300a00 */
[----:B------:R-:W-:Y:S01]  /*55770*/  @!UPT UIADD3 URZ, URZ, URZ, URZ ;  /* 0x0000003f3f3ff290 */ /* 0x000fe2000fffe03f */
[----:B------:R-:W-:Y:S04]  /*55780*/  STL [R1+0x6ac4], R140 ;  /* 0x006ac48c01007387 */ /* 0x000fe80000100800 */
[----:B------:R-:W-:Y:S04]  /*55790*/  STL [R1+0x6ac0], R141 ;  /* 0x006ac08d01007387 */ /* 0x000fe80000100800 */
[----:B------:R-:W-:Y:S04]  /*557a0*/  STL [R1+0x6abc], R142 ;  /* 0x006abc8e01007387 */ /* 0x000fe80000100800 */
[----:B------:R-:W-:Y:S01]  /*557b0*/  STL [R1+0x6a98], R143 ;  /* 0x006a988f01007387 */ /* 0x000fe20000100800 */
[C---:B---3--:R-:W-:Y:S03]  /*557c0*/  HMMA.1688.F32.TF32 R144, R220.reuse, R216, R68 ;  /* 0x000000d8dc90723c */ /* 0x048fe60000081044 */
        /* <DEDUP_REMOVED lines=8> */
[----:B------:R1:W-:Y:S01]  /*55850*/  STL [R1+0x6ad8], R160 ;  /* 0x006ad8a001007387 */ /* 0x0003e20000100800 */
[C---:B------:R-:W-:Y:S03]  /*55860*/  HMMA.1688.F32.TF32 R164, R220.reuse, R204, R96 ;  /* 0x000000ccdca4723c */ /* 0x040fe60000081060 */
[----:B------:R-:W-:Y:S04]  /*55870*/  STL [R1+0x6ad4], R161 ;  /* 0x006ad4a101007387 */ /* 0x000fe80000100800 */
[----:B------:R-:W-:Y:S04]  /*55880*/  STL [R1+0x6a90], R162 ;  /* 0x006a90a201007387 */ /* 0x000fe80000100800 */
[----:B------:R-:W-:Y:S04]  /*55890*/  STL [R1+0x6a8c], R163 ;  /* 0x006a8ca301007387 */ /* 0x000fe80000100800 */
[----:B------:R-:W4:Y:S04]  /*558a0*/  LDL.LU.64 R92, [R1+0x2420] ;  /* 0x00242000015c7983 */ /* 0x000f280000300a00 */
[----:B------:R-:W4:Y:S04]  /*558b0*/  LDL.LU.64 R94, [R1+0x2428] ;  /* 0x00242800015e7983 */ /* 0x000f280000300a00 */
[----:B------:R-:W-:Y:S04]  /*558c0*/  STL [R1+0x6ae4], R152 ;  /* 0x006ae49801007387 */ /* 0x000fe80000100800 */
[----:B------:R1:W-:Y:S04]  /*558d0*/  STL [R1+0x6ae0], R153 ;  /* 0x006ae09901007387 */ /* 0x0003e80000100800 */
[----:B------:R1:W-:Y:S04]  /*558e0*/  STL [R1+0x6adc], R154 ;  /* 0x006adc9a01007387 */ /* 0x0003e80000100800 */
[----:B------:R-:W-:Y:S04]  /*558f0*/  STL [R1+0x6a88], R155 ;  /* 0x006a889b01007387 */ /* 0x000fe80000100800 */
[----:B------:R1:W-:Y:S04]  /*55900*/  STL [R1+0x6af4], R164 ;  /* 0x006af4a401007387 */ /* 0x0003e80000100800 */
[----:B------:R1:W-:Y:S04]  /*55910*/  STL [R1+0x6af0], R165 ;  /* 0x006af0a501007387 */ /* 0x0003e80000100800 */
[----:B------:R-:W-:Y:S04]  /*55920*/  STL [R1+0x6aec], R166 ;  /* 0x006aeca601007387 */ /* 0x000fe80000100800 */
[----:B------:R1:W-:Y:S01]  /*55930*/  STL [R1+0x6ae8], R167 ;  /* 0x006ae8a701007387 */ /* 0x0003e20000100800 */
[C---:B--2---:R-:W-:Y:S11]  /*55940*/  HMMA.1688.F32.TF32 R72, R220.reuse, R200, R72 ;  /* 0x000000c8dc48723c */ /* 0x044ff60000081048 */
[----:B------:R-:W-:Y:S11]  /*55950*/  @!UPT UIADD3 URZ, URZ, URZ, URZ ;  /* 0x0000003f3f3ff290 */ /* 0x000ff6000fffe03f */
[----:B------:R-:W-:Y:S02]  /*55960*/  @!UPT UIADD3 URZ, URZ, URZ, URZ ;  /* 0x0000003f3f3ff290 */ /* 0x000fe4000fffe03f */
[----:B-1----:R-:W-:Y:S01]  /*55970*/  IMAD.MOV.U32 R160, RZ, RZ, R75 ;  /* 0x000000ffffa07224 */ /* 0x002fe200078e004b */
[----:B------:R-:W-:Y:S01]  /*55980*/  MOV R153, R73 ;  /* 0x0000004900997202 */ /* 0x000fe20000000f00 */
[----:B------:R-:W-:Y:S02]  /*55990*/  IMAD.MOV.U32 R154, RZ, RZ, R74 ;  /* 0x000000ffff9a7224 */ /* 0x000fe400078e004a */
[----:B------:R-:W-:Y:S02]  /*559a0*/  IMAD.MOV.U32 R152, RZ, RZ, R72 ;  /* 0x000000ffff987224 */ /* 0x000fe400078e0048 */
[----:B------:R-:W2:Y:S04]  /*559b0*/  LDL.LU.64 R72, [R1+0x1b80] ;  /* 0x001b800001487983 */ /* 0x000ea80000300a00 */
[----:B------:R-:W2:Y:S01]  /*559c0*/  LDL.LU.64 R74, [R1+0x1b88] ;  /* 0x001b8800014a7983 */ /* 0x000ea20000300a00 */
[C---:B---3--:R-:W-:Y:S03]  /*559d0*/  HMMA.1688.F32.TF32 R68, R220.reuse, R36, R68 ;  /* 0x00000024dc44723c */ /* 0x048fe60000081044 */
[----:B------:R-:W-:Y:S04]  /*559e0*/  STL [R1+0x6b04], R160 ;  /* 0x006b04a001007387 */ /* 0x000fe80000100800 */
[----:B------:R-:W-:Y:S04]  /*559f0*/  STL [R1+0x6b00], R154 ;  /* 0x006b009a01007387 */ /* 0x000fe80000100800 */
[----:B------:R-:W-:Y:S04]  /*55a00*/  STL [R1+0x6afc], R152 ;  /* 0x006afc9801007387 */ /* 0x000fe80000100800 */
[----:B------:R1:W-:Y:S09]  /*55a10*/  STL [R1+0x6af8], R153 ;  /* 0x006af89901007387 */ /* 0x0003f20000100800 */
[----:B------:R-:W-:Y:S01]  /*55a20*/  MOV R164, R68 ;  /* 0x0000004400a47202 */ /* 0x000fe20000000f00 */
[----:B------:R-:W-:Y:S01]  /*55a30*/  IMAD.MOV.U32 R165, RZ, RZ, R69 ;  /* 0x000000ffffa57224 */ /* 0x000fe200078e0045 */
[----:B------:R-:W-:Y:S01]  /*55a40*/  MOV R167, R71 ;  /* 0x0000004700a77202 */ /* 0x000fe20000000f00 */
[----:B------:R-:W-:Y:S01]  /*55a50*/  IMAD.MOV.U32 R166, RZ, RZ, R70 ;  /* 0x000000ffffa67224 */ /* 0x000fe200078e0046 */
[----:B------:R-:W3:Y:S04]  /*55a60*/  LDL.LU.64 R68, [R1+0x1b50] ;  /* 0x001b500001447983 */ /* 0x000ee80000300a00 */
[----:B------:R-:W3:Y:S04]  /*55a70*/  LDL.LU.64 R70, [R1+0x1b58] ;  /* 0x001b580001467983 */ /* 0x000ee80000300a00 */
[----:B------:R1:W-:Y:S04]  /*55a80*/  STL [R1+0x6b14], R167 ;  /* 0x006b14a701007387 */ /* 0x0003e80000100800 */
[----:B------:R1:W-:Y:S01]  /*55a90*/  STL [R1+0x6b10], R166 ;  /* 0x006b10a601007387 */ /* 0x0003e20000100800 */
[----:B----4-:R-:W-:Y:S03]  /*55aa0*/  HMMA.1688.F32.TF32 R92, R220, R44, R92 ;  /* 0x0000002cdc5c723c */ /* 0x010fe6000008105c */
[----:B------:R-:W-:Y:S04]  /*55ab0*/  STL [R1+0x6b0c], R164 ;  /* 0x006b0ca401007387 */ /* 0x000fe80000100800 */
[----:B------:R4:W-:Y:S04]  /*55ac0*/  STL [R1+0x6b08], R165 ;  /* 0x006b08a501007387 */ /* 0x0009e80000100800 */
[----:B------:R-:W4:Y:S04]  /*55ad0*/  LDL.LU.64 R108, [R1+0x1b30] ;  /* 0x001b3000016c7983 */ /* 0x000f280000300a00 */
[----:B------:R-:W4:Y:S04]  /*55ae0*/  LDL.LU.64 R110, [R1+0x1b38] ;  /* 0x001b3800016e7983 */ /* 0x000f280000300a00 */
[----:B------:R-:W4:Y:S04]  /*55af0*/  LDL.LU.64 R104, [R1+0x1b00] ;  /* 0x001b000001687983 */ /* 0x000f280000300a00 */
[----:B------:R-:W4:Y:S01]  /*55b00*/  LDL.LU.64 R106, [R1+0x1b08] ;  /* 0x001b0800016a7983 */ /* 0x000f220000300a00 */
[----:B-1----:R-:W-:Y:S01]  /*55b10*/  IMAD.MOV.U32 R153, RZ, RZ, R95 ;  /* 0x000000ffff997224 */ /* 0x002fe200078e005f */
[----:B------:R-:W-:Y:S01]  /*55b20*/  MOV R152, R94 ;  /* 0x0000005e00987202 */ /* 0x000fe20000000f00 */
[----:B------:R-:W-:Y:S01]  /*55b30*/  IMAD.MOV.U32 R160, RZ, RZ, R92 ;  /* 0x000000ffffa07224 */ /* 0x000fe200078e005c */
[----:B------:R-:W4:Y:S01]  /*55b40*/  LDL.LU.64 R100, [R1+0x1ae0] ;  /* 0x001ae00001647983 */ /* 0x000f220000300a00 */
[----:B------:R-:W-:-:S03]  /*55b50*/  IMAD.MOV.U32 R154, RZ, RZ, R93 ;  /* 0x000000ffff9a7224 */ /* 0x000fc600078e005d */
[----:B------:R-:W4:Y:S04]  /*55b60*/  LDL.LU.64 R102, [R1+0x1ae8] ;  /* 0x001ae80001667983 */ /* 0x000f280000300a00 */
[----:B------:R-:W-:Y:S04]  /*55b70*/  STL [R1+0x6b24], R153 ;  /* 0x006b249901007387 */ /* 0x000fe80000100800 */
[----:B------:R1:W-:Y:S04]  /*55b80*/  STL [R1+0x6b20], R152 ;  /* 0x006b209801007387 */ /* 0x0003e80000100800 */
[----:B------:R1:W-:Y:S04]  /*55b90*/  STL [R1+0x6b1c], R160 ;  /* 0x006b1ca001007387 */ /* 0x0003e80000100800 */
[----:B------:R1:W-:Y:S04]  /*55ba0*/  STL [R1+0x6b18], R154 ;  /* 0x006b189a01007387 */ /* 0x0003e80000100800 */
[----:B------:R-:W4:Y:S04]  /*55bb0*/  LDL.LU.64 R96, [R1+0x2ba0] ;  /* 0x002ba00001607983 */ /* 0x000f280000300a00 */
[----:B------:R-:W4:Y:S04]  /*55bc0*/  LDL.LU.64 R98, [R1+0x2ba8] ;  /* 0x002ba80001627983 */ /* 0x000f280000300a00 */
        /* <DEDUP_REMOVED lines=11> */
[C---:B---3--:R-:W-:Y:S11]  /*55c80*/  HMMA.1688.F32.TF32 R68, R220.reuse, R40, R68 ;  /* 0x00000028dc44723c */ /* 0x048ff60000081044 */
[----:B------:R-:W-:Y:S11]  /*55c90*/  @!UPT UIADD3 URZ, URZ, URZ, URZ ;  /* 0x0000003f3f3ff290 */ /* 0x000ff6000fffe03f */
[----:B------:R-:W-:Y:S02]  /*55ca0*/  @!UPT UIADD3 URZ, URZ, URZ, URZ ;  /* 0x0000003f3f3ff290 */ /* 0x000fe4000fffe03f */
[----:B------:R-:W-:Y:S01]  /*55cb0*/  MOV R167, R68 ;  /* 0x0000004400a77202 */ /* 0x000fe20000000f00 */
[----:B------:R-:W-:Y:S01]  /*55cc0*/  IMAD.MOV.U32 R166, RZ, RZ, R69 ;  /* 0x000000ffffa67224 */ /* 0x000fe200078e0045 */
[----:B----4-:R-:W-:Y:S01]  /*55cd0*/  MOV R165, R71 ;  /* 0x0000004700a57202 */ /* 0x010fe20000000f00 */
[----:B------:R-:W-:Y:S01]  /*55ce0*/  IMAD.MOV.U32 R164, RZ, RZ, R70 ;  /* 0x000000ffffa47224 */ /* 0x000fe200078e0046 */
[----:B------:R-:W3:Y:S04]  /*55cf0*/  LDL.LU.64 R68, [R1+0x2b70] ;  /* 0x002b700001447983 */ /* 0x000ee80000300a00 */
[----:B------:R-:W3:Y:S04]  /*55d00*/  LDL.LU.64 R70, [R1+0x2b78] ;  /* 0x002b780001467983 */ /* 0x000ee80000300a00 */
[----:B------:R-:W4:Y:S01]  /*55d10*/  LDL.LU.64 R248, [R1+0x12d0] ;  /* 0x0012d00001f87983 */ /* 0x000f220000300a00 */
[C---:B------:R-:W-:Y:S08]  /*55d20*/  HMMA.1688.F32.TF32 R108, R220.reuse, R196, R108 ;  /* 0x000000c4dc6c723c */ /* 0x040ff0000008106c */
[C---:B------:R-:W-:Y:S08]  /*55d30*/  HMMA.1688.F32.TF32 R104, R220.reuse, R192, R104 ;  /* 0x000000c0dc68723c */ /* 0x040ff00000081068 */
[C---:B------:R-:W-:Y:S08]  /*55d40*/  HMMA.1688.F32.TF32 R100, R220.reuse, R188, R100 ;  /* 0x000000bcdc64723c */ /* 0x040ff00000081064 */
[----:B------:R-:W-:Y:S01]  /*55d50*/  IMAD.MOV.U32 R140, RZ, RZ, R108 ;  /* 0x000000ffff8c7224 */ /* 0x000fe200078e006c */
[C---:B------:R-:W-:Y:S08]  /*55d60*/  HMMA.1688.F32.TF32 R96, R220.reuse, R184, R96 ;  /* 0x000000b8dc60723c */ /* 0x040ff00000081060 */
[----:B------:R-:W-:Y:S01]  /*55d70*/  HMMA.1688.F32.TF32 R92, R220, R180, R92 ;  /* 0x000000b4dc5c723c */ /* 0x000fe2000008105c */
[----:B------:R-:W-:Y:S01]  /*55d80*/  IMAD.MOV.U32 R141, RZ, RZ, R109 ;  /* 0x000000ffff8d7224 */ /* 0x000fe200078e006d */
[----:B------:R-:W-:Y:S01]  /*55d90*/  MOV R142, R110 ;  /* 0x0000006e008e7202 */ /* 0x000fe20000000f00 */
[----:B------:R-:W-:Y:S01]  /*55da0*/  IMAD.MOV.U32 R136, RZ, RZ, R111 ;  /* 0x000000ffff887224 */ /* 0x000fe200078e006f */
[----:B-1----:R-:W-:Y:S01]  /*55db0*/  MOV R152, R105 ;  /* 0x0000006900987202 */ /* 0x002fe20000000f00 */
[----:B------:R-:W-:-:S02]  /*55dc0*/  IMAD.MOV.U32 R153, RZ, RZ, R104 ;  /* 0x000000ffff997224 */ /* 0x000fc400078e0068 */
[----:B------:R-:W-:Y:S01]  /*55dd0*/  MOV R137, R100 ;  /* 0x0000006400897202 */ /* 0x000fe20000000f00 */
[----:B------:R-:W-:Y:S02]  /*55de0*/  IMAD.MOV.U32 R160, RZ, RZ, R106 ;  /* 0x000000ffffa07224 */ /* 0x000fe400078e006a */
[----:B------:R-:W-:Y:S01]  /*55df0*/  IMAD.MOV.U32 R154, RZ, RZ, R107 ;  /* 0x000000ffff9a7224 */ /* 0x000fe200078e006b */
[----:B------:R-:W-:Y:S01]  /*55e00*/  MOV R132, R103 ;  /* 0x0000006700847202 */ /* 0x000fe20000000f00 */
[----:B------:R-:W-:Y:S02]  /*55e10*/  IMAD.MOV.U32 R138, RZ, RZ, R101 ;  /* 0x000000ffff8a7224 */ /* 0x000fe400078e0065 */
[----:B------:R-:W-:Y:S02]  /*55e20*/  IMAD.MOV.U32 R139, RZ, RZ, R102 ;  /* 0x000000ffff8b7224 */ /* 0x000fe400078e0066 */
[----:B------:R-:W-:Y:S01]  /*55e30*/  IMAD.MOV.U32 R133, RZ, RZ, R96 ;  /* 0x000000ffff857224 */ /* 0x000fe200078e0060 */
[----:B------:R-:W-:Y:S01]  /*55e40*/  MOV R135, R98 ;  /* 0x0000006200877202 */ /* 0x000fe20000000f00 */
[----:B------:R-:W-:-:S02]  /*55e50*/  IMAD.MOV.U32 R134, RZ, RZ, R97 ;  /* 0x000000ffff867224 */ /* 0x000fc400078e0061 */
[----:B------:R-:W-:-:S04]  /*55e60*/  IMAD.MOV.U32 R143, RZ, RZ, R99 ;  /* 0x000000ffff8f7224 */ /* 0x000fc800078e0063 */
[----:B------:R-:W-:Y:S01]  /*55e70*/  IMAD.MOV.U32 R147, RZ, RZ, R92 ;  /* 0x000000ffff937224 */ /* 0x000fe200078e005c */
[----:B------:R-:W-:Y:S01]  /*55e80*/  MOV R162, R93 ;  /* 0x0000005d00a27202 */ /* 0x000fe20000000f00 */
[----:B------:R-:W-:Y:S02]  /*55e90*/  IMAD.MOV.U32 R163, RZ, RZ, R94 ;  /* 0x000000ffffa37224 */ /* 0x000fe400078e005e */
[----:B------:R-:W-:Y:S01]  /*55ea0*/  IMAD.MOV.U32 R155, RZ, RZ, R95 ;  /* 0x000000ffff9b7224 */ /* 0x000fe200078e005f */
[C---:B--2---:R-:W-:Y:S11]  /*55eb0*/  HMMA.1688.F32.TF32 R72, R220.reuse, R176, R72 ;  /* 0x000000b0dc48723c */ /* 0x044ff60000081048 */
[----:B------:R-:W-:Y:S11]  /*55ec0*/  @!UPT UIADD3 URZ, URZ, URZ, URZ ;  /* 0x0000003f3f3ff290 */ /* 0x000ff6000fffe03f */
[----:B------:R-:W-:Y:S01]  /*55ed0*/  @!UPT UIADD3 URZ, URZ, URZ, URZ ;  /* 0x0000003f3f3ff290 */ /* 0x000fe2000fffe03f */
[----:B------:R1:W-:Y:S04]  /*55ee0*/  STL.64 [R1+0x10e0], R72 ;  /* 0x0010e04801007387 */ /* 0x0003e80000100a00 */
[----:B------:R2:W-:Y:S04]  /*55ef0*/  STL.64 [R1+0x10e8], R74 ;  /* 0x0010e84a01007387 */ /* 0x0005e80000100a00 */
[----:B------:R-:W4:Y:S01]  /*55f00*/  LDL.LU.64 R250, [R1+0x12d8] ;  /* 0x0012d80001fa7983 */ /* 0x000f220000300a00 */
[----:B---3--:R-:W-:Y:S03]  /*55f10*/  HMMA.1688.F32.TF32 R68, R220, R172, R68 ;  /* 0x000000acdc44723c */ /* 0x008fe60000081044 */
[----:B------:R-:W-:Y:S04]  /*55f20*/  LDS R220, [R4+0x480] ;  /* 0x0004800004dc7984 */ /* 0x000fe80000000800 */
[----:B------:R-:W-:Y:S04]  /*55f30*/  LDS R222, [R4+0x2480] ;  /* 0x0024800004de7984 */ /* 0x000fe80000000800 */
[----:B------:R-:W-:Y:S04]  /*55f40*/  LDS R221, [R5+0x480] ;  /* 0x0004800005dd7984 */ /* 0x000fe80000000800 */
[----:B------:R-:W3:Y:S08]  /*55f50*/  LDS R223, [R5+0x2480] ;  /* 0x0024800005df7984 */ /* 0x000ef00000000800 */
        /* <DEDUP_REMOVED lines=29> */
[----:B--2---:R-:W2:Y:S04]  /*56130*/  LDL.LU.64 R74, [R1+0x1208] ;  /* 0x00120800014a7983 */ /* 0x004ea80000300a00 */
[----:B------:R-:W2:Y:S04]  /*56140*/  LDL.LU.64 R68, [R1+0xfe0] ;  /* 0x000fe00001447983 */ /* 0x000ea80000300a00 */
[----:B------:R-:W2:Y:S01]  /*56150*/  LDL.LU.64 R70, [R1+0xfe8] ;  /* 0x000fe80001467983 */ /* 0x000ea20000300a00 */
[C---:B----4-:R-:W-:Y:S11]  /*56160*/  HMMA.1688.F32.TF32 R248, R224.reuse, R216, R248 ;  /* 0x000000d8e0f8723c */ /* 0x050ff600000810f8 */
[----:B------:R-:W-:Y:S11]  /*56170*/  @!UPT UIADD3 URZ, URZ, URZ, URZ ;  /* 0x0000003f3f3ff290 */ /* 0x000ff6000fffe03f */
[----:B------:R-:W-:Y:S01]  /*56180*/  @!UPT UIADD3 URZ, URZ, URZ, URZ ;  /* 0x0000003f3f3ff290 */ /* 0x000fe2000fffe03f */
[----:B------:R1:W-:Y:S04]  /*56190*/  STL.64 [R1+0x10f0], R248 ;  /* 0x0010f0f801007387 */ /* 0x0003e80000100a00 */
[----:B------:R4:W-:Y:S01]  /*561a0*/  STL.64 [R1+0x10f8], R250 ;  /* 0x0010f8fa01007387 */ /* 0x0009e20000100a00 */
[C---:B---3--:R-:W-:Y:S08]  /*561b0*/  HMMA.1688.F32.TF32 R244, R224.reuse, R212, R244 ;  /* 0x000000d4e0f4723c */ /* 0x048ff000000810f4 */
        /* <DEDUP_REMOVED lines=19> */
[C---:B--2---:R-:W-:Y:S01]  /*562f0*/  HMMA.1688.F32.TF32 R72, R224.reuse, R176, R72 ;  /* 0x000000b0e048723c */ /* 0x044fe20000081048 */
        /* <DEDUP_REMOVED lines=20> */
[----:B-1----:R-:W2:Y:S04]  /*56440*/  LDL.LU.64 R248, [R1+0x1ac0] ;  /* 0x001ac00001f87983 */ /* 0x002ea80000300a00 */
[----:B------:R1:W-:Y:S04]  /*56450*/  STL.64 [R1+0x1230], R72 ;  /* 0x0012304801007387 */ /* 0x0003e80000100a00 */
[----:B------:R1:W-:Y:S04]  /*56460*/  STL.64 [R1+0x1238], R74 ;  /* 0x0012384a01007387 */ /* 0x0003e80000100a00 */
[----:B----4-:R-:W2:Y:S04]  /*56470*/  LDL.LU.64 R250, [R1+0x1ac8] ;  /* 0x001ac80001fa7983 */ /* 0x010ea80000300a00 */
[----:B------:R4:W-:Y:S04]  /*56480*/  STL.64 [R1+0x1200], R68 ;  /* 0x0012004401007387 */ /* 0x0009e80000100a00 */
[----:B------:R1:W-:Y:S04]  /*56490*/  STL.64 [R1+0x1208], R70 ;  /* 0x0012084601007387 */ /* 0x0003e80000100a00 */
        /* <DEDUP_REMOVED lines=35> */
[C---:B---3--:R-:W-:Y:S08]  /*566d0*/  HMMA.1688.F32.TF32 R244, R220.reuse, R212, R244 ;  /* 0x000000d4dcf4723c */ /* 0x048ff000000810f4 */
        /* <DEDUP_REMOVED lines=24> */
[----:B----4-:R-:W-:Y:S01]  /*56860*/  HMMA.1688.F32.TF32 R68, R220, R172, R68 ;  /* 0x000000acdc44723c */ /* 0x010fe20000081044 */
        /* <DEDUP_REMOVED lines=58> */
[C---:B------:R-:W-:Y:S08]  /*56c10*/  HMMA.1688.F32.TF32 R244, R224.reuse, R212, R244 ;  /* 0x000000d4e0f4723c */ /* 0x040ff000000810f4 */
[C---:B------:R-:W-:Y:S08]  /*56c20*/  HMMA.1688.F32.TF32 R240, R224.reuse, R208, R240 ;  /* 0x000000d0e0f0723c */ /* 0x040ff000000810f0 */
[C---:B------:R-:W-:Y:S08]  /*56c30*/  HMMA.1688.F32.TF32 R236, R224.reuse, R204, R236 ;  /* 0x000000cce0ec723c */ /* 0x040ff000000810ec */
[C---:B------:R-:W-:Y:S08]  /*56c40*/  HMMA.1688.F32.TF32 R232, R224.reuse, R200, R232 ;  /* 0x000000c8e0e8723c */ /* 0x040ff000000810e8 */
[C---:B----4-:R-:W-:Y:S08]  /*56c50*/  HMMA.1688.F32.TF32 R228, R224.reuse, R36, R228 ;  /* 0x00000024e0e4723c */ /* 0x050ff000000810e4 */
        /* <DEDUP_REMOVED lines=20> */
[----:B---3--:R-:W-:Y:S01]  /*56da0*/  HMMA.1688.F32.TF32 R68, R224, R172, R68 ;  /* 0x000000ace044723c */ /* 0x008fe20000081044 */
        /* <DEDUP_REMOVED lines=62> */
[C---:B---3--:R-:W-:Y:S08]  /*57190*/  HMMA.1688.F32.TF32 R228, R220.reuse, R36, R228 ;  /* 0x00000024dce4723c */ /* 0x048ff000000810e4 */
        /* <DEDUP_REMOVED lines=120> */
[----:B---3--:R-:W-:Y:S03]  /*57920*/  HMMA.1688.F32.TF32 R68, R224, R172, R68 ;  /* 0x000000ace044723c */ /* 0x008fe60000081044 */
        /* <DEDUP_REMOVED lines=46> */
[C---:B--2---:R-:W-:Y:S08]  /*57c10*/  HMMA.1688.F32.TF32 R248, R220.reuse, R212, R244 ;  /* 0x000000d4dcf8723c */ /* 0x044ff000000810f4 */
        /* <DEDUP_REMOVED lines=16> */
[C---:B---3--:R-:W-:Y:S01]  /*57d20*/  HMMA.1688.F32.TF32 R96, R220.reuse, R180, R92 ;  /* 0x000000b4dc60723c */ /* 0x048fe2000008105c */
[----:B------:R-:W-:Y:S04]  /*57d30*/  STL.64 [R1+0x1868], R242 ;  /* 0x001868f201007387 */ /* 0x000fe80000100a00 */
[----:B------:R-:W-:Y:S03]  /*57d40*/  STL.64 [R1+0x1880], R236 ;  /* 0x001880ec01007387 */ /* 0x000fe60000100a00 */
[C---:B------:R-:W-:Y:S01]  /*57d50*/  HMMA.1688.F32.TF32 R92, R220.reuse, R176, R72 ;  /* 0x000000b0dc5c723c */ /* 0x040fe20000081048 */
[----:B------:R-:W-:Y:S04]  /*57d60*/  STL.64 [R1+0x1888], R238 ;  /* 0x001888ee01007387 */ /* 0x000fe80000100a00 */
[----:B------:R-:W-:Y:S03]  /*57d70*/  STL.64 [R1+0x1890], R232 ;  /* 0x001890e801007387 */ /* 0x000fe60000100a00 */
[----:B----4-:R-:W-:Y:S01]  /*57d80*/  HMMA.1688.F32.TF32 R72, R220, R172, R68 ;  /* 0x000000acdc48723c */ /* 0x010fe20000081044 */
        /* <DEDUP_REMOVED lines=17> */
[----:B------:R-:W1:Y:S04]  /*57ea0*/  LDL.LU.64 R68, [R1+0x16a0] ;  /* 0x0016a00001447983 */ /* 0x000e680000300a00 */
[----:B------:R-:W-:Y:S04]  /*57eb0*/  STL.64 [R1+0x19a0], R92 ;  /* 0x0019a05c01007387 */ /* 0x000fe80000100a00 */
[----:B------:R-:W-:Y:S04]  /*57ec0*/  STL.64 [R1+0x19a8], R94 ;  /* 0x0019a85e01007387 */ /* 0x000fe80000100a00 */
[----:B------:R-:W1:Y:S04]  /*57ed0*/  LDL.LU.64 R70, [R1+0x16a8] ;  /* 0x0016a80001467983 */ /* 0x000e680000300a00 */
[----:B------:R2:W-:Y:S04]  /*57ee0*/  STL.64 [R1+0x1990], R72 ;  /* 0x0019904801007387 */ /* 0x0005e80000100a00 */
[----:B------:R3:W-:Y:S04]  /*57ef0*/  STL.64 [R1+0x1998], R74 ;  /* 0x0019984a01007387 */ /* 0x0007e80000100a00 */
[----:B------:R-:W-:Y:S04]  /*57f00*/  LDS R220, [R4+0x600] ;  /* 0x0006000004dc7984 */ /* 0x000fe80000000800 */
[----:B--2---:R-:W2:Y:S04]  /*57f10*/  LDL.LU.64 R72, [R1+0x1650] ;  /* 0x0016500001487983 */ /* 0x004ea80000300a00 */
[----:B---3--:R-:W2:Y:S04]  /*57f20*/  LDL.LU.64 R74, [R1+0x1658] ;  /* 0x00165800014a7983 */ /* 0x008ea80000300a00 */
[----:B------:R-:W3:Y:S04]  /*57f30*/  LDL.LU.64 R248, [R1+0x1620] ;  /* 0x0016200001f87983 */ /* 0x000ee80000300a00 */
        /* <DEDUP_REMOVED lines=27> */
[----:B------:R-:W-:Y:S04]  /*580f0*/  LDS R222, [R4+0x2600] ;  /* 0x0026000004de7984 */ /* 0x000fe80000000800 */
[----:B------:R-:W-:Y:S04]  /*58100*/  LDS R221, [R5+0x600] ;  /* 0x0006000005dd7984 */ /* 0x000fe80000000800 */
[----:B------:R-:W1:Y:S02]  /*58110*/  LDS R223, [R5+0x2600] ;  /* 0x0026000005df7984 */ /* 0x000e640000000800 */
[C---:B-1----:R-:W-:Y:S08]  /*58120*/  HMMA.1688.F32.TF32 R68, R224.reuse, R216, R68 ;  /* 0x000000d8e044723c */ /* 0x042ff00000081044 */
[C---:B--2---:R-:W-:Y:S08]  /*58130*/  HMMA.1688.F32.TF32 R72, R224.reuse, R212, R72 ;  /* 0x000000d4e048723c */ /* 0x044ff00000081048 */
[C---:B---3--:R-:W-:Y:S08]  /*58140*/  HMMA.1688.F32.TF32 R248, R224.reuse, R208, R248 ;  /* 0x000000d0e0f8723c */ /* 0x048ff000000810f8 */
[C---:B----4-:R-:W-:Y:S08]  /*58150*/  HMMA.1688.F32.TF32 R244, R224.reuse, R204, R244 ;  /* 0x000000cce0f4723c */ /* 0x050ff000000810f4 */
[C---:B------:R-:W-:Y:S08]  /*58160*/  HMMA.1688.F32.TF32 R240, R224.reuse, R200, R240 ;  /* 0x000000c8e0f0723c */ /* 0x040ff000000810f0 */
[C---:B------:R-:W-:Y:S01]  /*58170*/  HMMA.1688.F32.TF32 R236, R224.reuse, R36, R236 ;  /* 0x00000024e0ec723c */ /* 0x040fe200000810ec */
[----:B------:R-:W-:Y:S07]  /*58180*/  STL.64 [R1+0x19e0], R68 ;  /* 0x0019e04401007387 */ /* 0x000fee0000100a00 */
[C---:B------:R-:W-:Y:S01]  /*58190*/  HMMA.1688.F32.TF32 R232, R224.reuse, R44, R232 ;  /* 0x0000002ce0e8723c */ /* 0x040fe200000810e8 */
[----:B------:R1:W-:Y:S07]  /*581a0*/  STL.64 [R1+0x19e8], R70 ;  /* 0x0019e84601007387 */ /* 0x0003ee0000100a00 */
[C---:B------:R-:W-:Y:S01]  /*581b0*/  HMMA.1688.F32.TF32 R228, R224.reuse, R48, R228 ;  /* 0x00000030e0e4723c */ /* 0x040fe200000810e4 */
[----:B-1----:R-:W2:Y:S07]  /*581c0*/  LDL.LU.64 R70, [R1+0x6d20] ;  /* 0x006d200001467983 */ /* 0x002eae0000300a00 */
[C---:B------:R-:W-:Y:S01]  /*581d0*/  HMMA.1688.F32.TF32 R156, R224.reuse, R40, R156 ;  /* 0x00000028e09c723c */ /* 0x040fe2000008109c */
[----:B------:R-:W2:Y:S07]  /*581e0*/  LDL.LU.64 R68, [R1+0x6d18] ;  /* 0x006d180001447983 */ /* 0x000eae0000300a00 */
[C---:B------:R-:W-:Y:S01]  /*581f0*/  HMMA.1688.F32.TF32 R148, R224.reuse, R196, R148 ;  /* 0x000000c4e094723c */ /* 0x040fe20000081094 */
[----:B------:R-:W-:Y:S07]  /*58200*/  STL.64 [R1+0x19f0], R72 ;  /* 0x0019f04801007387 */ /* 0x000fee0000100a00 */
[C---:B------:R-:W-:Y:S01]  /*58210*/  HMMA.1688.F32.TF32 R112, R224.reuse, R192, R112 ;  /* 0x000000c0e070723c */ /* 0x040fe20000081070 */
[----:B------:R1:W-:Y:S07]  /*58220*/  STL.64 [R1+0x19f8], R74 ;  /* 0x0019f84a01007387 */ /* 0x0003ee0000100a00 */
[C---:B------:R-:W-:Y:S01]  /*58230*/  HMMA.1688.F32.TF32 R108, R224.reuse, R188, R108 ;  /* 0x000000bce06c723c */ /* 0x040fe2000008106c */
[----:B-1----:R-:W3:Y:S07]  /*58240*/  LDL.LU.64 R74, [R1+0x6d10] ;  /* 0x006d1000014a7983 */ /* 0x002eee0000300a00 */
[C---:B------:R-:W-:Y:S01]  /*58250*/  HMMA.1688.F32.TF32 R104, R224.reuse, R184, R104 ;  /* 0x000000b8e068723c */ /* 0x040fe20000081068 */
[----:B------:R-:W3:Y:S04]  /*58260*/  LDL.LU.64 R72, [R1+0x6d08] ;  /* 0x006d080001487983 */ /* 0x000ee80000300a00 */
[----:B------:R-:W-:Y:S03]  /*58270*/  STL.64 [R1+0x1a10], R248 ;  /* 0x001a10f801007387 */ /* 0x000fe60000100a00 */
[C---:B------:R-:W-:Y:S01]  /*58280*/  HMMA.1688.F32.TF32 R100, R224.reuse, R180, R100 ;  /* 0x000000b4e064723c */ /* 0x040fe20000081064 */
[----:B------:R-:W-:Y:S04]  /*58290*/  STL.64 [R1+0x1a18], R250 ;  /* 0x001a18fa01007387 */ /* 0x000fe80000100a00 */
        /* <DEDUP_REMOVED lines=76> */
[C---:B----4-:R-:W-:Y:S01]  /*58760*/  HMMA.1688.F32.TF32 R92, R220.reuse, R184, R92 ;  /* 0x000000b8dc5c723c */ /* 0x050fe2000008105c */
        /* <DEDUP_REMOVED lines=45> */
[----:B------:R-:W3:Y:S01]  /*58a40*/  LDL.LU.64 R94, [R1+0x1098] ;  /* 0x00109800015e7983 */ /* 0x000ee20000300a00 */
[C---:B--2---:R-:W-:Y:S08]  /*58a50*/  HMMA.1688.F32.TF32 R244, R220.reuse, R180, R244 ;  /* 0x000000b4dcf4723c */ /* 0x044ff000000810f4 */
[C---:B------:R-:W-:Y:S08]  /*58a60*/  HMMA.1688.F32.TF32 R240, R220.reuse, R176, R240 ;  /* 0x000000b0dcf0723c */ /* 0x040ff000000810f0 */
[----:B------:R-:W-:Y:S08]  /*58a70*/  HMMA.1688.F32.TF32 R236, R220, R172, R236 ;  /* 0x000000acdcec723c */ /* 0x000ff000000810ec */
[C---:B----4-:R-:W-:Y:S08]  /*58a80*/  HMMA.1688.F32.TF32 R232, R224.reuse, R216, R232 ;  /* 0x000000d8e0e8723c */ /* 0x050ff000000810e8 */
        /* <DEDUP_REMOVED lines=14> */
[C---:B---3--:R-:W-:Y:S01]  /*58b70*/  HMMA.1688.F32.TF32 R92, R224.reuse, R196, R92 ;  /* 0x000000c4e05c723c */ /* 0x048fe2000008105c */
        /* <DEDUP_REMOVED lines=16> */
[----:B-1----:R-:W3:Y:S04]  /*58c80*/  LDL.LU.64 R244, [R1+0x1080] ;  /* 0x0010800001f47983 */ /* 0x002ee80000300a00 */
[----:B------:R1:W-:Y:S04]  /*58c90*/  STL.64 [R1+0x1e50], R96 ;  /* 0x001e506001007387 */ /* 0x0003e80000100a00 */
[----:B------:R1:W-:Y:S04]  /*58ca0*/  STL.64 [R1+0x1e58], R98 ;  /* 0x001e586201007387 */ /* 0x0003e80000100a00 */
[----:B--2---:R-:W3:Y:S04]  /*58cb0*/  LDL.LU.64 R246, [R1+0x1088] ;  /* 0x0010880001f67983 */ /* 0x004ee80000300a00 */
[----:B------:R2:W-:Y:S04]  /*58cc0*/  STL.64 [R1+0x1ee0], R92 ;  /* 0x001ee05c01007387 */ /* 0x0005e80000100a00 */
[----:B------:R1:W-:Y:S04]  /*58cd0*/  STL.64 [R1+0x1ee8], R94 ;  /* 0x001ee85e01007387 */ /* 0x0003e80000100a00 */
        /* <DEDUP_REMOVED lines=20> */
[----:B-1----:R-:W4:Y:S04]  /*58e20*/  LDL.LU.64 R96, [R1+0x2300] ;  /* 0x0023000001607983 */ /* 0x002f280000300a00 */
[----:B------:R-:W4:Y:S04]  /*58e30*/  LDL.LU.64 R98, [R1+0x2308] ;  /* 0x0023080001627983 */ /* 0x000f280000300a00 */
[----:B--2---:R-:W2:Y:S04]  /*58e40*/  LDL.LU.64 R92, [R1+0x22f0] ;  /* 0x0022f000015c7983 */ /* 0x004ea80000300a00 */
[----:B------:R-:W2:Y:S04]  /*58e50*/  LDL.LU.64 R94, [R1+0x22f8] ;  /* 0x0022f800015e7983 */ /* 0x000ea80000300a00 */
[----:B------:R-:W-:Y:S04]  /*58e60*/  LDS R220, [R4+0x680] ;  /* 0x0006800004dc7984 */ /* 0x000fe80000000800 */
[----:B------:R-:W-:Y:S04]  /*58e70*/  LDS R222, [R4+0x2680] ;  /* 0x0026800004de7984 */ /* 0x000fe80000000800 */
[----:B------:R-:W-:Y:S04]  /*58e80*/  LDS R221, [R5+0x680] ;  /* 0x0006800005dd7984 */ /* 0x000fe80000000800 */
[----:B------:R-:W1:Y:S01]  /*58e90*/  LDS R223, [R5+0x2680] ;  /* 0x0026800005df7984 */ /* 0x000e620000000800 */
[C---:B---3--:R-:W-:Y:S08]  /*58ea0*/  HMMA.1688.F32.TF32 R244, R224.reuse, R192, R244 ;  /* 0x000000c0e0f4723c */ /* 0x048ff000000810f4 */
[C---:B----4-:R-:W-:Y:S08]  /*58eb0*/  HMMA.1688.F32.TF32 R240, R224.reuse, R188, R240 ;  /* 0x000000bce0f0723c */ /* 0x050ff000000810f0 */
[C---:B------:R-:W-:Y:S08]  /*58ec0*/  HMMA.1688.F32.TF32 R236, R224.reuse, R184, R236 ;  /* 0x000000b8e0ec723c */ /* 0x040ff000000810ec */
[C---:B------:R-:W-:Y:S08]  /*58ed0*/  HMMA.1688.F32.TF32 R232, R224.reuse, R180, R232 ;  /* 0x000000b4e0e8723c */ /* 0x040ff000000810e8 */
[C---:B------:R-:W-:Y:S08]  /*58ee0*/  HMMA.1688.F32.TF32 R228, R224.reuse, R176, R228 ;  /* 0x000000b0e0e4723c */ /* 0x040ff000000810e4 */
[----:B------:R-:W-:Y:S08]  /*58ef0*/  HMMA.1688.F32.TF32 R156, R224, R172, R156 ;  /* 0x000000ace09c723c */ /* 0x000ff0000008109c */
[C---:B-1----:R-:W-:Y:S08]  /*58f00*/  HMMA.1688.F32.TF32 R148, R220.reuse, R216, R148 ;  /* 0x000000d8dc94723c */ /* 0x042ff00000081094 */
        /* <DEDUP_REMOVED lines=31> */
[----:B---3--:R-:W2:Y:S04]  /*59100*/  LDL.LU.64 R246, [R1+0x22e8] ;  /* 0x0022e80001f67983 */ /* 0x008ea80000300a00 */
        /* <DEDUP_REMOVED lines=38> */
[----:B------:R-:W-:Y:S07]  /*59370*/  STL.64 [R1+0x1fe0], R244 ;  /* 0x001fe0f401007387 */ /* 0x000fee0000100a00 */
[----:B------:R-:W-:Y:S01]  /*59380*/  HMMA.1688.F32.TF32 R108, R220, R172, R108 ;  /* 0x000000acdc6c723c */ /* 0x000fe2000008106c */
[----:B------:R-:W-:Y:S07]  /*59390*/  STL.64 [R1+0x1fe8], R246 ;  /* 0x001fe8f601007387 */ /* 0x000fee0000100a00 */
[C---:B-1----:R-:W-:Y:S01]  /*593a0*/  HMMA.1688.F32.TF32 R104, R224.reuse, R216, R104 ;  /* 0x000000d8e068723c */ /* 0x042fe20000081068 */
[----:B------:R-:W-:Y:S07]  /*593b0*/  STL.64 [R1+0x2000], R240 ;  /* 0x002000f001007387 */ /* 0x000fee0000100a00 */
[C---:B------:R-:W-:Y:S01]  /*593c0*/  HMMA.1688.F32.TF32 R100, R224.reuse, R212, R100 ;  /* 0x000000d4e064723c */ /* 0x040fe20000081064 */
[----:B------:R-:W-:Y:S07]  /*593d0*/  STL.64 [R1+0x2008], R242 ;  /* 0x002008f201007387 */ /* 0x000fee0000100a00 */
[C---:B------:R-:W-:Y:S01]  /*593e0*/  HMMA.1688.F32.TF32 R96, R224.reuse, R208, R96 ;  /* 0x000000d0e060723c */ /* 0x040fe20000081060 */
[----:B------:R1:W-:Y:S04]  /*593f0*/  STL.64 [R1+0x2020], R236 ;  /* 0x002020ec01007387 */ /* 0x0003e80000100a00 */
[----:B------:R2:W-:Y:S03]  /*59400*/  STL.64 [R1+0x2028], R238 ;  /* 0x002028ee01007387 */ /* 0x0005e60000100a00 */
[C---:B---3--:R-:W-:Y:S01]  /*59410*/  HMMA.1688.F32.TF32 R92, R224.reuse, R204, R92 ;  /* 0x000000cce05c723c */ /* 0x048fe2000008105c */
        /* <DEDUP_REMOVED lines=19> */
[----:B--2---:R-:W4:Y:S04]  /*59550*/  LDL.LU.64 R238, [R1+0xf68] ;  /* 0x000f680001ee7983 */ /* 0x004f280000300a00 */
[----:B------:R1:W-:Y:S04]  /*59560*/  STL.64 [R1+0x2140], R92 ;  /* 0x0021405c01007387 */ /* 0x0003e80000100a00 */
[----:B------:R2:W-:Y:S04]  /*59570*/  STL.64 [R1+0x2148], R94 ;  /* 0x0021485e01007387 */ /* 0x0005e80000100a00 */
[----:B---3--:R-:W3:Y:S04]  /*59580*/  LDL.LU.64 R100, [R1+0xf50] ;  /* 0x000f500001647983 */ /* 0x008ee80000300a00 */
[----:B------:R-:W3:Y:S04]  /*59590*/  LDL.LU.64 R102, [R1+0xf58] ;  /* 0x000f580001667983 */ /* 0x000ee80000300a00 */
[----:B-1----:R-:W3:Y:S04]  /*595a0*/  LDL.LU.64 R92, [R1+0xf40] ;  /* 0x000f4000015c7983 */ /* 0x002ee80000300a00 */
        /* <DEDUP_REMOVED lines=17> */
[----:B------:R-:W-:Y:S04]  /*596c0*/  LDS R220, [R4+0x700] ;  /* 0x0007000004dc7984 */ /* 0x000fe80000000800 */
[----:B------:R-:W-:Y:S04]  /*596d0*/  LDS R222, [R4+0x2700] ;  /* 0x0027000004de7984 */ /* 0x000fe80000000800 */
[----:B------:R-:W-:Y:S04]  /*596e0*/  LDS R221, [R5+0x700] ;  /* 0x0007000005dd7984 */ /* 0x000fe80000000800 */
[----:B------:R-:W1:Y:S01]  /*596f0*/  LDS R223, [R5+0x2700] ;  /* 0x0027000005df7984 */ /* 0x000e620000000800 */
[C---:B----4-:R-:W-:Y:S08]  /*59700*/  HMMA.1688.F32.TF32 R240, R224.reuse, R200, R236 ;  /* 0x000000c8e0f0723c */ /* 0x050ff000000810ec */
[C---:B---3--:R-:W-:Y:S11]  /*59710*/  HMMA.1688.F32.TF32 R236, R224.reuse, R36, R100 ;  /* 0x00000024e0ec723c */ /* 0x048ff60000081064 */
[----:B------:R-:W-:Y:S04]  /*59720*/  @!UPT UIADD3 URZ, URZ, URZ, URZ ;  /* 0x0000003f3f3ff290 */ /* 0x000fe8000fffe03f */
[----:B------:R-:W-:Y:S01]  /*59730*/  STL.64 [R1+0x2130], R240 ;  /* 0x002130f001007387 */ /* 0x000fe20000100a00 */
[C---:B--2---:R-:W-:Y:S03]  /*59740*/  HMMA.1688.F32.TF32 R92, R224.reuse, R44, R92 ;  /* 0x0000002ce05c723c */ /* 0x044fe6000008105c */
[----:B------:R-:W-:Y:S04]  /*59750*/  STL.64 [R1+0x2138], R242 ;  /* 0x002138f201007387 */ /* 0x000fe80000100a00 */
[----:B------:R-:W1:Y:S04]  /*59760*/  LDL.LU.64 R100, [R1+0x2290] ;  /* 0x0022900001647983 */ /* 0x000e680000300a00 */
[----:B------:R-:W-:Y:S04]  /*59770*/  STL.64 [R1+0x2120], R236 ;  /* 0x002120ec01007387 */ /* 0x000fe80000100a00 */
[----:B------:R-:W-:Y:S04]  /*59780*/  STL.64 [R1+0x2128], R238 ;  /* 0x002128ee01007387 */ /* 0x000fe80000100a00 */
[----:B------:R-:W1:Y:S04]  /*59790*/  LDL.LU.64 R102, [R1+0x2298] ;  /* 0x0022980001667983 */ /* 0x000e680000300a00 */
[----:B------:R2:W-:Y:S04]  /*597a0*/  STL.64 [R1+0x2110], R92 ;  /* 0x0021105c01007387 */ /* 0x0005e80000100a00 */
[----:B------:R3:W-:Y:S04]  /*597b0*/  STL.64 [R1+0x2118], R94 ;  /* 0x0021185e01007387 */ /* 0x0007e80000100a00 */
[----:B--2---:R-:W2:Y:S04]  /*597c0*/  LDL.LU.64 R92, [R1+0x2280] ;  /* 0x00228000015c7983 */ /* 0x004ea80000300a00 */
[----:B---3--:R-:W2:Y:S01]  /*597d0*/  LDL.LU.64 R94, [R1+0x2288] ;  /* 0x00228800015e7983 */ /* 0x008ea20000300a00 */
[C---:B------:R-:W-:Y:S03]  /*597e0*/  HMMA.1688.F32.TF32 R236, R224.reuse, R48, R96 ;  /* 0x00000030e0ec723c */ /* 0x040fe60000081060 */
[----:B------:R-:W3:Y:S04]  /*597f0*/  LDL.LU.64 R96, [R1+0x2270] ;  /* 0x0022700001607983 */ /* 0x000ee80000300a00 */
[----:B------:R-:W3:Y:S11]  /*59800*/  LDL.LU.64 R98, [R1+0x2278] ;  /* 0x0022780001627983 */ /* 0x000ef60000300a00 */
[----:B------:R-:W-:Y:S05]  /*59810*/  @!UPT UIADD3 URZ, URZ, URZ, URZ ;  /* 0x0000003f3f3ff290 */ /* 0x000fea000fffe03f */
[----:B------:R-:W-:Y:S04]  /*59820*/  STL.64 [R1+0x2100], R236 ;  /* 0x002100ec01007387 */ /* 0x000fe80000100a00 */
[----:B------:R4:W-:Y:S02]  /*59830*/  STL.64 [R1+0x2108], R238 ;  /* 0x002108ee01007387 */ /* 0x0009e40000100a00 */
[C---:B----4-:R-:W-:Y:S08]  /*59840*/  HMMA.1688.F32.TF32 R236, R224.reuse, R40, R232 ;  /* 0x00000028e0ec723c */ /* 0x050ff000000810e8 */
[C---:B------:R-:W-:Y:S08]  /*59850*/  HMMA.1688.F32.TF32 R232, R224.reuse, R196, R228 ;  /* 0x000000c4e0e8723c */ /* 0x040ff000000810e4 */
[C---:B------:R-:W-:Y:S08]  /*59860*/  HMMA.1688.F32.TF32 R228, R224.reuse, R192, R156 ;  /* 0x000000c0e0e4723c */ /* 0x040ff0000008109c */
[C---:B------:R-:W-:Y:S08]  /*59870*/  HMMA.1688.F32.TF32 R156, R224.reuse, R188, R148 ;  /* 0x000000bce09c723c */ /* 0x040ff00000081094 */
[C---:B------:R-:W-:Y:S08]  /*59880*/  HMMA.1688.F32.TF32 R148, R224.reuse, R184, R112 ;  /* 0x000000b8e094723c */ /* 0x040ff00000081070 */
[C---:B------:R-:W-:Y:S08]  /*59890*/  HMMA.1688.F32.TF32 R112, R224.reuse, R180, R108 ;  /* 0x000000b4e070723c */ /* 0x040ff0000008106c */
[C---:B------:R-:W-:Y:S08]  /*598a0*/  HMMA.1688.F32.TF32 R108, R224.reuse, R176, R104 ;  /* 0x000000b0e06c723c */ /* 0x040ff00000081068 */
[----:B------:R-:W-:Y:S01]  /*598b0*/  HMMA.1688.F32.TF32 R104, R224, R172, R8 ;  /* 0x000000ace068723c */ /* 0x000fe20000081008 */
        /* <DEDUP_REMOVED lines=16> */
[----:B------:R-:W-:Y:S04]  /*599c0*/  LDS R8, [R6+0x700] ;  /* 0x0007000006087984 */ /* 0x000fe80000000800 */
[----:B------:R-:W-:Y:S04]  /*599d0*/  LDS R10, [R6+0x2700] ;  /* 0x00270000060a7984 */ /* 0x000fe80000000800 */
[----:B------:R-:W-:Y:S04]  /*599e0*/  LDS R9, [R7+0x700] ;  /* 0x0007000007097984 */ /* 0x000fe80000000800 */
[----:B------:R-:W4:Y:S01]  /*599f0*/  LDS R11, [R7+0x2700] ;  /* 0x00270000070b7984 */ /* 0x000f220000000800 */
[C---:B-1----:R-:W-:Y:S08]  /*59a00*/  HMMA.1688.F32.TF32 R104, R220.reuse, R216, R100 ;  /* 0x000000d8dc68723c */ /* 0x042ff00000081064 */
[C---:B--2---:R-:W-:Y:S01]  /*59a10*/  HMMA.1688.F32.TF32 R100, R220.reuse, R212, R92 ;  /* 0x000000d4dc64723c */ /* 0x044fe2000008105c */
[----:B------:R-:W2:Y:S11]  /*59a20*/  LDL.LU.64 R92, [R1+0x2260] ;  /* 0x00226000015c7983 */ /* 0x000eb60000300a00 */
[----:B------:R-:W-:Y:S03]  /*59a30*/  @!UPT UIADD3 URZ, URZ, URZ, URZ ;  /* 0x0000003f3f3ff290 */ /* 0x000fe6000fffe03f */
[----:B------:R1:W-:Y:S04]  /*59a40*/  STL.64 [R1+0xf00], R104 ;  /* 0x000f006801007387 */ /* 0x0003e80000100a00 */
[----:B------:R1:W-:Y:S04]  /*59a50*/  STL.64 [R1+0xf08], R106 ;  /* 0x000f086a01007387 */ /* 0x0003e80000100a00 */
[----:B------:R-:W2:Y:S01]  /*59a60*/  LDL.LU.64 R94, [R1+0x2268] ;  /* 0x00226800015e7983 */ /* 0x000ea20000300a00 */
[----:B---3--:R-:W-:Y:S03]  /*59a70*/  HMMA.1688.F32.TF32 R96, R220, R208, R96 ;  /* 0x000000d0dc60723c */ /* 0x008fe60000081060 */
[----:B------:R3:W-:Y:S04]  /*59a80*/  STL.64 [R1+0x21a0], R100 ;  /* 0x0021a06401007387 */ /* 0x0007e80000100a00 */
[----:B------:R1:W-:Y:S11]  /*59a90*/  STL.64 [R1+0x21a8], R102 ;  /* 0x0021a86601007387 */ /* 0x0003f60000100a00 */
[----:B------:R-:W-:Y:S05]  /*59aa0*/  @!UPT UIADD3 URZ, URZ, URZ, URZ ;  /* 0x0000003f3f3ff290 */ /* 0x000fea000fffe03f */
[----:B------:R1:W-:Y:S04]  /*59ab0*/  STL [R1+0x21c0], R96 ;  /* 0x0021c06001007387 */ /* 0x0003e80000100800 */
        /* <DEDUP_REMOVED lines=18> */
[----:B------:R-:W-:-:S03]  /*59be0*/  MOV R252, R97 ;  /* 0x0000006100fc7202 */ /* 0x000fc60000000f00 */
[----:B-1----:R-:W4:Y:S01]  /*59bf0*/  LDL.LU.64 R104, [R1+0x2d00] ;  /* 0x002d000001687983 */ /* 0x002f220000300a00 */
[----:B------:R-:W-:-:S03]  /*59c00*/  IMAD.MOV.U32 R3, RZ, RZ, R98 ;  /* 0x000000ffff037224 */ /* 0x000fc600078e0062 */
[----:B------:R-:W4:Y:S01]  /*59c10*/  LDL.LU.64 R106, [R1+0x2d08] ;  /* 0x002d0800016a7983 */ /* 0x000f220000300a00 */
[----:B------:R-:W-:-:S03]  /*59c20*/  IMAD.MOV.U32 R0, RZ, RZ, R99 ;  /* 0x000000ffff007224 */ /* 0x000fc600078e0063 */
[----:B---3--:R-:W3:Y:S04]  /*59c30*/  LDL.LU.64 R100, [R1+0x2cf0] ;  /* 0x002cf00001647983 */ /* 0x008ee80000300a00 */
[----:B------:R-:W3:Y:S04]  /*59c40*/  LDL.LU.64 R102, [R1+0x2cf8] ;  /* 0x002cf80001667983 */ /* 0x000ee80000300a00 */
[----:B------:R-:W3:Y:S04]  /*59c50*/  LDL.LU.64 R96, [R1+0x2ab0] ;  /* 0x002ab00001607983 */ /* 0x000ee80000300a00 */
[----:B------:R-:W3:Y:S01]  /*59c60*/  LDL.LU.64 R98, [R1+0x2ab8] ;  /* 0x002ab80001627983 */ /* 0x000ee20000300a00 */
[C---:B--2---:R-:W-:Y:S03]  /*59c70*/  HMMA.1688.F32.TF32 R244, R220.reuse, R204, R92 ;  /* 0x000000ccdcf4723c */ /* 0x044fe6000008105c */
[----:B------:R-:W2:Y:S04]  /*59c80*/  LDL.LU.64 R92, [R1+0x1300] ;  /* 0x00130000015c7983 */ /* 0x000ea80000300a00 */
[----:B------:R-:W2:Y:S01]  /*59c90*/  LDL.LU.64 R94, [R1+0x1308] ;  /* 0x00130800015e7983 */ /* 0x000ea20000300a00 */
        /* <DEDUP_REMOVED lines=14> */
[C---:B---3--:R-:W-:Y:S01]  /*59d80*/  HMMA.1688.F32.TF32 R100, R220.reuse, R176, R100 ;  /* 0x000000b0dc64723c */ /* 0x048fe20000081064 */
[----:B------:R2:W-:Y:S07]  /*59d90*/  STL.64 [R1+0x2230], R236 ;  /* 0x002230ec01007387 */ /* 0x0005ee0000100a00 */
[-C--:B------:R-:W-:Y:S01]  /*59da0*/  HMMA.1688.F32.TF32 R96, R220, R172.reuse, R96 ;  /* 0x000000acdc60723c */ /* 0x080fe20000081060 */
[----:B------:R1:W-:Y:S04]  /*59db0*/  STL.64 [R1+0x2238], R238 ;  /* 0x002238ee01007387 */ /* 0x0003e80000100a00 */
[----:B------:R1:W-:Y:S04]  /*59dc0*/  STL.64 [R1+0x2250], R232 ;  /* 0x002250e801007387 */ /* 0x0003e80000100a00 */
[----:B------:R1:W-:Y:S04]  /*59dd0*/  STL.64 [R1+0x2258], R234 ;  /* 0x002258ea01007387 */ /* 0x0003e80000100a00 */
[----:B------:R1:W-:Y:S04]  /*59de0*/  STL.64 [R1+0x2270], R228 ;  /* 0x002270e401007387 */ /* 0x0003e80000100a00 */
[----:B------:R1:W-:Y:S04]  /*59df0*/  STL.64 [R1+0x2278], R230 ;  /* 0x002278e601007387 */ /* 0x0003e80000100a00 */
        /* <DEDUP_REMOVED lines=16> */
[----:B------:R-:W2:Y:S04]  /*59f00*/  LDL.LU.64 R248, [R1+0x1920] ;  /* 0x0019200001f87983 */ /* 0x000ea80000300a00 */
[----:B------:R-:W2:Y:S01]  /*59f10*/  LDL.LU.64 R250, [R1+0x1928] ;  /* 0x0019280001fa7983 */ /* 0x000ea20000300a00 */
[C---:B------:R-:W-:Y:S03]  /*59f20*/  HMMA.1688.F32.TF32 R12, R8.reuse, R172, R12 ;  /* 0x000000ac080c723c */ /* 0x040fe6000008100c */
[----:B------:R-:W-:Y:S04]  /*59f30*/  LDS R220, [R4+0x780] ;  /* 0x0007800004dc7984 */ /* 0x000fe80000000800 */
[----:B------:R-:W-:Y:S04]  /*59f40*/  LDS R222, [R4+0x2780] ;  /* 0x0027800004de7984 */ /* 0x000fe80000000800 */
[----:B------:R-:W-:Y:S04]  /*59f50*/  LDS R221, [R5+0x780] ;  /* 0x0007800005dd7984 */ /* 0x000fe80000000800 */
[----:B------:R-:W-:Y:S04]  /*59f60*/  LDS R223, [R5+0x2780] ;  /* 0x0027800005df7984 */ /* 0x000fe80000000800 */
[----:B------:R-:W-:Y:S04]  /*59f70*/  LDS R224, [R6+0x780] ;  /* 0x0007800006e07984 */ /* 0x000fe80000000800 */
[----:B------:R-:W-:Y:S04]  /*59f80*/  LDS R226, [R6+0x2780] ;  /* 0x0027800006e27984 */ /* 0x000fe80000000800 */
[----:B------:R-:W-:Y:S04]  /*59f90*/  LDS R225, [R7+0x780] ;  /* 0x0007800007e17984 */ /* 0x000fe80000000800 */
[----:B------:R-:W1:Y:S01]  /*59fa0*/  LDS R227, [R7+0x2780] ;  /* 0x0027800007e37984 */ /* 0x000e620000000800 */
[C---:B--2---:R-:W-:Y:S11]  /*59fb0*/  HMMA.1688.F32.TF32 R92, R8.reuse, R216, R92 ;  /* 0x000000d8085c723c */ /* 0x044ff6000008105c */
[----:B------:R-:W-:Y:S11]  /*59fc0*/  @!UPT UIADD3 URZ, URZ, URZ, URZ ;  /* 0x0000003f3f3ff290 */ /* 0x000ff6000fffe03f */
[----:B------:R-:W-:Y:S01]  /*59fd0*/  @!UPT UIADD3 URZ, URZ, URZ, URZ ;  /* 0x0000003f3f3ff290 */ /* 0x000fe2000fffe03f */
[----:B------:R2:W-:Y:S04]  /*59fe0*/  STL.64 [R1+0x2400], R92 ;  /* 0x0024005c01007387 */ /* 0x0005e80000100a00 */
[----:B------:R2:W-:Y:S04]  /*59ff0*/  STL.64 [R1+0x2408], R94 ;  /* 0x0024085e01007387 */ /* 0x0005e80000100a00 */
[----:B-1----:R-:W3:Y:S04]  /*5a000*/  LDL.LU.64 R244, [R1+0x18f0] ;  /* 0x0018f00001f47983 */ /* 0x002ee80000300a00 */
[----:B----4-:R-:W3:Y:S04]  /*5a010*/  LDL.LU.64 R246, [R1+0x18f8] ;  /* 0x0018f80001f67983 */ /* 0x010ee80000300a00 */
        /* <DEDUP_REMOVED lines=23> */
[----:B------:R-:W2:Y:S01]  /*5a190*/  LDL.LU.64 R94, [R1+0x1968] ;  /* 0x00196800015e7983 */ /* 0x000ea20000300a00 */
[C---:B------:R-:W-:Y:S11]  /*5a1a0*/  HMMA.1688.F32.TF32 R248, R8.reuse, R212, R248 ;  /* 0x000000d408f8723c */ /* 0x040ff600000810f8 */
[----:B------:R-:W-:Y:S11]  /*5a1b0*/  @!UPT UIADD3 URZ, URZ, URZ, URZ ;  /* 0x0000003f3f3ff290 */ /* 0x000ff6000fffe03f */
[----:B------:R-:W-:Y:S01]  /*5a1c0*/  @!UPT UIADD3 URZ, URZ, URZ, URZ ;  /* 0x0000003f3f3ff290 */ /* 0x000fe2000fffe03f */
[----:B------:R1:W-:Y:S04]  /*5a1d0*/  STL.64 [R1+0x2500], R248 ;  /* 0x002500f801007387 */ /* 0x0003e80000100a00 */
[----:B------:R1:W-:Y:S01]  /*5a1e0*/  STL.64 [R1+0x2508], R250 ;  /* 0x002508fa01007387 */ /* 0x0003e20000100a00 */
[C---:B---3--:R-:W-:Y:S08]  /*5a1f0*/  HMMA.1688.F32.TF32 R244, R8.reuse, R208, R244 ;  /* 0x000000d008f4723c */ /* 0x048ff000000810f4 */
        /* <DEDUP_REMOVED lines=17> */
[----:B--2---:R-:W-:Y:S01]  /*5a310*/  HMMA.1688.F32.TF32 R92, R8, R176, R92 ;  /* 0x000000b0085c723c */ /* 0x004fe2000008105c */
        /* <DEDUP_REMOVED lines=19> */
[----:B------:R-:W2:Y:S04]  /*5a450*/  LDL.LU.64 R250, [R1+0x1ab8] ;  /* 0x001ab80001fa7983 */ /* 0x000ea80000300a00 */
[----:B------:R1:W-:Y:S04]  /*5a460*/  STL.64 [R1+0x2430], R92 ;  /* 0x0024305c01007387 */ /* 0x0003e80000100a00 */
[----:B------:R1:W-:Y:S04]  /*5a470*/  STL.64 [R1+0x2438], R94 ;  /* 0x0024385e01007387 */ /* 0x0003e80000100a00 */
[----:B---3--:R-:W3:Y:S04]  /*5a480*/  LDL.LU.64 R244, [R1+0x1a90] ;  /* 0x001a900001f47983 */ /* 0x008ee80000300a00 */
[----:B----4-:R-:W3:Y:S04]  /*5a490*/  LDL.LU.64 R246, [R1+0x1a98] ;  /* 0x001a980001f67983 */ /* 0x010ee80000300a00 */
[----:B------:R-:W4:Y:S04]  /*5a4a0*/  LDL.LU.64 R240, [R1+0x1a60] ;  /* 0x001a600001f07983 */ /* 0x000f280000300a00 */
        /* <DEDUP_REMOVED lines=19> */
[----:B-1----:R-:W2:Y:S04]  /*5a5e0*/  LDL.LU.64 R96, [R1+0x2c80] ;  /* 0x002c800001607983 */ /* 0x002ea80000300a00 */
[----:B------:R-:W2:Y:S04]  /*5a5f0*/  LDL.LU.64 R98, [R1+0x2c88] ;  /* 0x002c880001627983 */ /* 0x000ea80000300a00 */
[----:B------:R-:W2:Y:S04]  /*5a600*/  LDL.LU.64 R92, [R1+0x2a80] ;  /* 0x002a8000015c7983 */ /* 0x000ea80000300a00 */
[----:B------:R-:W2:Y:S04]  /*5a610*/  LDL.LU.64 R94, [R1+0x2a88] ;  /* 0x002a8800015e7983 */ /* 0x000ea80000300a00 */
[----:B------:R-:W2:Y:S04]  /*5a620*/  LDL.LU.64 R8, [R1+0x1af0] ;  /* 0x001af00001087983 */ /* 0x000ea80000300a00 */
[----:B------:R-:W2:Y:S04]  /*5a630*/  LDL.LU.64 R10, [R1+0x1af8] ;  /* 0x001af800010a7983 */ /* 0x000ea80000300a00 */
[----:B------:R1:W-:Y:S04]  /*5a640*/  STL.64 [R1+0x23d0], R12 ;  /* 0x0023d00c01007387 */ /* 0x0003e80000100a00 */
[----:B------:R1:W-:Y:S04]  /*5a650*/  STL.64 [R1+0x23d8], R14 ;  /* 0x0023d80e01007387 */ /* 0x0003e80000100a00 */
[----:B-1----:R-:W3:Y:S04]  /*5a660*/  LDL.LU.64 R12, [R1+0x1ad0] ;  /* 0x001ad000010c7983 */ /* 0x002ee80000300a00 */
[----:B------:R-:W3:Y:S01]  /*5a670*/  LDL.LU.64 R14, [R1+0x1ad8] ;  /* 0x001ad800010e7983 */ /* 0x000ee20000300a00 */
[----:B------:R-:W-:Y:S08]  /*5a680*/  HMMA.1688.F32.TF32 R16, R224, R216, R16 ;  /* 0x000000d8e010723c */ /* 0x000ff00000081010 */
[C---:B----4-:R-:W-:Y:S08]  /*5a690*/  HMMA.1688.F32.TF32 R240, R220.reuse, R200, R240 ;  /* 0x000000c8dcf0723c */ /* 0x050ff000000810f0 */
[C---:B--2---:R-:W-:Y:S11]  /*5a6a0*/  HMMA.1688.F32.TF32 R8, R220.reuse, R216, R8 ;  /* 0x000000d8dc08723c */ /* 0x044ff60000081008 */
[----:B------:R-:W-:Y:S11]  /*5a6b0*/  @!UPT UIADD3 URZ, URZ, URZ, URZ ;  /* 0x0000003f3f3ff290 */ /* 0x000ff6000fffe03f */
[----:B------:R-:W-:Y:S01]  /*5a6c0*/  @!UPT UIADD3 URZ, URZ, URZ, URZ ;  /* 0x0000003f3f3ff290 */ /* 0x000fe2000fffe03f */
[----:B------:R-:W-:Y:S04]  /*5a6d0*/  STL.64 [R1+0x23f0], R8 ;  /* 0x0023f00801007387 */ /* 0x000fe80000100a00 */
[----:B------:R3:W-:Y:S02]  /*5a6e0*/  STL.64 [R1+0x23f8], R10 ;  /* 0x0023f80a01007387 */ /* 0x0007e40000100a00 */
[C---:B---3--:R-:W-:Y:S08]  /*5a6f0*/  HMMA.1688.F32.TF32 R8, R220.reuse, R212, R12 ;  /* 0x000000d4dc08723c */ /* 0x048ff0000008100c */
[C---:B------:R-:W-:Y:S11]  /*5a700*/  HMMA.1688.F32.TF32 R12, R220.reuse, R208, R248 ;  /* 0x000000d0dc0c723c */ /* 0x040ff600000810f8 */
[----:B------:R-:W-:Y:S04]  /*5a710*/  @!UPT UIADD3 URZ, URZ, URZ, URZ ;  /* 0x0000003f3f3ff290 */ /* 0x000fe8000fffe03f */
[----:B------:R-:W-:Y:S04]  /*5a720*/  STL.64 [R1+0x2420], R8 ;  /* 0x0024200801007387 */ /* 0x000fe80000100a00 */
[----:B------:R1:W-:Y:S04]  /*5a730*/  STL.64 [R1+0x2428], R10 ;  /* 0x0024280a01007387 */ /* 0x0003e80000100a00 */
[----:B------:R-:W-:Y:S04]  /*5a740*/  STL.64 [R1+0x2520], R12 ;  /* 0x0025200c01007387 */ /* 0x000fe80000100a00 */
[----:B------:R2:W-:Y:S01]  /*5a750*/  STL.64 [R1+0x2528], R14 ;  /* 0x0025280e01007387 */ /* 0x0005e20000100a00 */
[C---:B-1----:R-:W-:Y:S08]  /*5a760*/  HMMA.1688.F32.TF32 R8, R220.reuse, R204, R244 ;  /* 0x000000ccdc08723c */ /* 0x042ff000000810f4 */
[C---:B--2---:R-:W-:Y:S08]  /*5a770*/  HMMA.1688.F32.TF32 R12, R220.reuse, R36, R236 ;  /* 0x00000024dc0c723c */ /* 0x044ff000000810ec */
[C---:B------:R-:W-:Y:S07]  /*5a780*/  HMMA.1688.F32.TF32 R228, R220.reuse, R48, R228 ;  /* 0x00000030dce4723c */ /* 0x040fee00000810e4 */
[----:B------:R-:W-:Y:S04]  /*5a790*/  STL.64 [R1+0x2540], R8 ;  /* 0x0025400801007387 */ /* 0x000fe80000100a00 */
[----:B------:R1:W-:Y:S04]  /*5a7a0*/  STL.64 [R1+0x2548], R10 ;  /* 0x0025480a01007387 */ /* 0x0003e80000100a00 */
[----:B------:R-:W-:Y:S04]  /*5a7b0*/  STL.64 [R1+0x2560], R240 ;  /* 0x002560f001007387 */ /* 0x000fe80000100a00 */
[----:B------:R-:W-:Y:S01]  /*5a7c0*/  STL.64 [R1+0x2568], R242 ;  /* 0x002568f201007387 */ /* 0x000fe20000100a00 */
[C---:B-1----:R-:W-:Y:S03]  /*5a7d0*/  HMMA.1688.F32.TF32 R8, R220.reuse, R44, R232 ;  /* 0x0000002cdc08723c */ /* 0x042fe600000810e8 */
[----:B------:R-:W-:Y:S04]  /*5a7e0*/  STL.64 [R1+0x2580], R12 ;  /* 0x0025800c01007387 */ /* 0x000fe80000100a00 */
[----:B------:R1:W-:Y:S02]  /*5a7f0*/  STL.64 [R1+0x2588], R14 ;  /* 0x0025880e01007387 */ /* 0x0003e40000100a00 */
[C---:B-1----:R-:W-:Y:S11]  /*5a800*/  HMMA.1688.F32.TF32 R12, R220.reuse, R40, R156 ;  /* 0x00000028dc0c723c */ /* 0x042ff6000008109c */
[----:B------:R-:W-:Y:S03]  /*5a810*/  @!UPT UIADD3 URZ, URZ, URZ, URZ ;  /* 0x0000003f3f3ff290 */ /* 0x000fe6000fffe03f */
[----:B------:R-:W-:Y:S04]  /*5a820*/  STL.64 [R1+0x25a0], R8 ;  /* 0x0025a00801007387 */ /* 0x000fe80000100a00 */
[----:B------:R1:W-:Y:S01]  /*5a830*/  STL.64 [R1+0x25a8], R10 ;  /* 0x0025a80a01007387 */ /* 0x0003e20000100a00 */
[C---:B------:R-:W-:Y:S03]  /*5a840*/  HMMA.1688.F32.TF32 R112, R220.reuse, R192, R112 ;  /* 0x000000c0dc70723c */ /* 0x040fe60000081070 */
        /* <DEDUP_REMOVED lines=18> */
[----:B------:R1:W-:Y:S04]  /*5a970*/  STL.64 [R1+0x2678], R10 ;  /* 0x0026780a01007387 */ /* 0x0003e80000100a00 */
[----:B------:R-:W-:Y:S04]  /*5a980*/  STL.64 [R1+0x26a0], R100 ;  /* 0x0026a06401007387 */ /* 0x000fe80000100a00 */
[----:B------:R-:W-:Y:S01]  /*5a990*/  STL.64 [R1+0x26a8], R102 ;  /* 0x0026a86601007387 */ /* 0x000fe20000100a00 */
[----:B-1----:R-:W-:Y:S03]  /*5a9a0*/  HMMA.1688.F32.TF32 R8, R220, R172, R92 ;  /* 0x000000acdc08723c */ /* 0x002fe6000008105c */
[----:B------:R-:W-:Y:S04]  /*5a9b0*/  STL.64 [R1+0x27c0], R12 ;  /* 0x0027c00c01007387 */ /* 0x000fe80000100a00 */
[----:B------:R1:W-:Y:S02]  /*5a9c0*/  STL.64 [R1+0x27c8], R14 ;  /* 0x0027c80e01007387 */ /* 0x0003e40000100a00 */
[C---:B-1----:R-:W-:Y:S11]  /*5a9d0*/  HMMA.1688.F32.TF32 R12, R224.reuse, R212, R20 ;  /* 0x000000d4e00c723c */ /* 0x042ff60000081014 */
[----:B------:R-:W-:Y:S03]  /*5a9e0*/  @!UPT UIADD3 URZ, URZ, URZ, URZ ;  /* 0x0000003f3f3ff290 */ /* 0x000fe6000fffe03f */
[----:B------:R-:W-:Y:S04]  /*5a9f0*/  STL.64 [R1+0x27b0], R8 ;  /* 0x0027b00801007387 */ /* 0x000fe80000100a00 */
[----:B------:R1:W-:Y:S04]  /*5aa00*/  STL.64 [R1+0x27b8], R10 ;  /* 0x0027b80a01007387 */ /* 0x0003e80000100a00 */
[----:B------:R-:W-:Y:S04]  /*5aa10*/  STL.64 [R1+0x27a0], R16 ;  /* 0x0027a01001007387 */ /* 0x000fe80000100a00 */
[----:B------:R2:W-:Y:S01]  /*5aa20*/  STL.64 [R1+0x27a8], R18 ;  /* 0x0027a81201007387 */ /* 0x0005e20000100a00 */
[C---:B-1----:R-:W-:Y:S03]  /*5aa30*/  HMMA.1688.F32.TF32 R8, R224.reuse, R208, R24 ;  /* 0x000000d0e008723c */ /* 0x042fe60000081018 */
[----:B------:R-:W-:Y:S04]  /*5aa40*/  STL.64 [R1+0x2790], R12 ;  /* 0x0027900c01007387 */ /* 0x000fe80000100a00 */
[----:B------:R1:W-:Y:S01]  /*5aa50*/  STL.64 [R1+0x2798], R14 ;  /* 0x0027980e01007387 */ /* 0x0003e20000100a00 */
[C---:B--2---:R-:W-:Y:S08]  /*5aa60*/  HMMA.1688.F32.TF32 R16, R224.reuse, R204, R28 ;  /* 0x000000cce010723c */ /* 0x044ff0000008101c */
[C---:B-1----:R-:W-:Y:S07]  /*5aa70*/  HMMA.1688.F32.TF32 R12, R224.reuse, R200, R32 ;  /* 0x000000c8e00c723c */ /* 0x042fee0000081020 */
[----:B------:R-:W-:Y:S04]  /*5aa80*/  STL.64 [R1+0x2780], R8 ;  /* 0x0027800801007387 */ /* 0x000fe80000100a00 */
[----:B------:R-:W-:Y:S04]  /*5aa90*/  STL.64 [R1+0x2788], R10 ;  /* 0x0027880a01007387 */ /* 0x000fe80000100a00 */
[----:B------:R-:W-:Y:S04]  /*5aaa0*/  STL.64 [R1+0x2770], R16 ;  /* 0x0027701001007387 */ /* 0x000fe80000100a00 */
[----:B------:R1:W-:Y:S01]  /*5aab0*/  STL.64 [R1+0x2778], R18 ;  /* 0x0027781201007387 */ /* 0x0003e20000100a00 */
[C---:B------:R-:W-:Y:S01]  /*5aac0*/  HMMA.1688.F32.TF32 R20, R224.reuse, R44, R84 ;  /* 0x0000002ce014723c */ /* 0x040fe20000081054 */
[----:B------:R-:W-:Y:S01]  /*5aad0*/  IMAD.MOV.U32 R248, RZ, RZ, R207 ;  /* 0x000000fffff87224 */ /* 0x000fe200078e00cf */
[----:B------:R-:W-:Y:S01]  /*5aae0*/  MOV R250, R203 ;  /* 0x000000cb00fa7202 */ /* 0x000fe20000000f00 */
[----:B------:R-:W-:Y:S01]  /*5aaf0*/  IMAD.MOV.U32 R249, RZ, RZ, R206 ;  /* 0x000000fffff97224 */ /* 0x000fe200078e00ce */
[----:B------:R-:W-:Y:S04]  /*5ab00*/  STL.64 [R1+0x2760], R12 ;  /* 0x0027600c01007387 */ /* 0x000fe80000100a00 */
[----:B------:R2:W-:Y:S01]  /*5ab10*/  STL.64 [R1+0x2768], R14 ;  /* 0x0027680e01007387 */ /* 0x0005e20000100a00 */
[----:B-1----:R-:W-:Y:S01]  /*5ab20*/  HMMA.1688.F32.TF32 R16, R224, R48, R52 ;  /* 0x00000030e010723c */ /* 0x002fe20000081034 */
[----:B------:R-:W-:Y:S01]  /*5ab30*/  IMAD.MOV.U32 R251, RZ, RZ, R202 ;  /* 0x000000fffffb7224 */ /* 0x000fe200078e00ca */
[----:B------:R-:W-:Y:S01]  /*5ab40*/  MOV R245, R38 ;  /* 0x0000002600f57202 */ /* 0x000fe20000000f00 */
[----:B------:R-:W-:-:S02]  /*5ab50*/  IMAD.MOV.U32 R244, RZ, RZ, R39 ;  /* 0x000000fffff47224 */ /* 0x000fc400078e0027 */
[----:B------:R-:W-:Y:S01]  /*5ab60*/  IMAD.MOV.U32 R246, RZ, RZ, R50 ;  /* 0x000000fffff67224 */ /* 0x000fe200078e0032 */
[----:B------:R-:W-:Y:S01]  /*5ab70*/  MOV R240, R46 ;  /* 0x0000002e00f07202 */ /* 0x000fe20000000f00 */
[----:B------:R-:W-:Y:S02]  /*5ab80*/  IMAD.MOV.U32 R247, RZ, RZ, R51 ;  /* 0x000000fffff77224 */ /* 0x000fe400078e0033 */
[----:B------:R-:W-:Y:S01]  /*5ab90*/  IMAD.MOV.U32 R241, RZ, RZ, R47 ;  /* 0x000000fffff17224 */ /* 0x000fe200078e002f */
[----:B--2---:R-:W-:Y:S01]  /*5aba0*/  HMMA.1688.F32.TF32 R12, R224, R36, R168 ;  /* 0x00000024e00c723c */ /* 0x004fe200000810a8 */
[----:B------:R-:W-:Y:S01]  /*5abb0*/  IMAD.MOV.U32 R242, RZ, RZ, R42 ;  /* 0x000000fffff27224 */ /* 0x000fe200078e002a */
[----:B------:R-:W-:Y:S01]  /*5abc0*/  MOV R243, R43 ;  /* 0x0000002b00f37202 */ /* 0x000fe20000000f00 */
[----:B------:R-:W-:Y:S01]  /*5abd0*/  IMAD.MOV.U32 R150, RZ, RZ, R210 ;  /* 0x000000ffff967224 */ /* 0x000fe200078e00d2 */
[----:B------:R-:W-:Y:S01]  /*5abe0*/  MOV R151, R211 ;  /* 0x000000d300977202 */ /* 0x000fe20000000f00 */
[----:B------:R-:W-:Y:S01]  /*5abf0*/  IMAD.MOV.U32 R228, RZ, RZ, R214 ;  /* 0x000000ffffe47224 */ /* 0x000fe200078e00d6 */
[----:B------:R-:W-:Y:S01]  /*5ac00*/  MOV R230, R77 ;  /* 0x0000004d00e67202 */ /* 0x000fe20000000f00 */
[----:B------:R-:W-:-:S02]  /*5ac10*/  IMAD.MOV.U32 R229, RZ, RZ, R76 ;  /* 0x000000ffffe57224 */ /* 0x000fc400078e004c */
[----:B------:R-:W-:Y:S01]  /*5ac20*/  IMAD.MOV.U32 R236, RZ, RZ, R79 ;  /* 0x000000ffffec7224 */ /* 0x000fe200078e004f */
[----:B------:R-:W-:Y:S01]  /*5ac30*/  MOV R237, R80 ;  /* 0x0000005000ed7202 */ /* 0x000fe20000000f00 */
[----:B------:R-:W-:Y:S02]  /*5ac40*/  IMAD.MOV.U32 R231, RZ, RZ, R78 ;  /* 0x000000ffffe77224 */ /* 0x000fe400078e004e */
[----:B------:R-:W-:Y:S01]  /*5ac50*/  IMAD.MOV.U32 R238, RZ, RZ, R81 ;  /* 0x000000ffffee7224 */ /* 0x000fe200078e0051 */
[----:B------:R-:W-:Y:S01]  /*5ac60*/  MOV R232, R83 ;  /* 0x0000005300e87202 */ /* 0x000fe20000000f00 */
[----:B------:R-:W-:Y:S02]  /*5ac70*/  IMAD.MOV.U32 R239, RZ, RZ, R82 ;  /* 0x000000ffffef7224 */ /* 0x000fe400078e0052 */
[----:B------:R-:W-:Y:S01]  /*5ac80*/  IMAD.MOV.U32 R233, RZ, RZ, R215 ;  /* 0x000000ffffe97224 */ /* 0x000fe200078e00d7 */
[----:B------:R-:W-:Y:S01]  /*5ac90*/  MOV R235, R219 ;  /* 0x000000db00eb7202 */ /* 0x000fe20000000f00 */
[----:B------:R-:W-:Y:S01]  /*5aca0*/  IMAD.MOV.U32 R234, RZ, RZ, R218 ;  /* 0x000000ffffea7224 */ /* 0x000fe200078e00da */
[----:B------:R-:W-:Y:S04]  /*5acb0*/  LDS R8, [R4+0x4000] ;  /* 0x0040000004087984 */ /* 0x000fe80000000800 */
[----:B------:R-:W-:Y:S01]  /*5acc0*/  MOV R2, R15 ;  /* 0x0000000f00027202 */ /* 0x000fe20000000f00 */
[----:B------:R-:W-:Y:S04]  /*5acd0*/  STL.64 [R1+0x2750], R12 ;  /* 0x0027500c01007387 */ /* 0x000fe80000100a00 */
[----:B------:R-:W-:Y:S04]  /*5ace0*/  STL [R1+0x2758], R14 ;  /* 0x0027580e01007387 */ /* 0x000fe80000100800 */
[----:B------:R1:W-:Y:S04]  /*5acf0*/  STL [R1+0x6a54], R2 ;  /* 0x006a540201007387 */ /* 0x0003e80000100800 */
[----:B------:R-:W-:Y:S04]  /*5ad00*/  STL.64 [R1+0x2730], R16 ;  /* 0x0027301001007387 */ /* 0x000fe80000100a00 */
[----:B------:R-:W-:Y:S01]  /*5ad10*/  STL.64 [R1+0x2740], R20 ;  /* 0x0027401401007387 */ /* 0x000fe20000100a00 */
[----:B-1----:R-:W-:-:S03]  /*5ad20*/  IMAD.MOV.U32 R2, RZ, RZ, R19 ;  /* 0x000000ffff027224 */ /* 0x002fc600078e0013 */
[----:B------:R-:W-:Y:S04]  /*5ad30*/  STL.64 [R1+0x2748], R22 ;  /* 0x0027481601007387 */ /* 0x000fe80000100a00 */
[----:B------:R1:W-:Y:S04]  /*5ad40*/  STL [R1+0x2738], R18 ;  /* 0x0027381201007387 */ /* 0x0003e80000100800 */
[----:B------:R-:W-:Y:S04]  /*5ad50*/  LDS R10, [R4+0x6000] ;  /* 0x00600000040a7984 */ /* 0x000fe80000000800 */
[----:B------:R-:W-:Y:S01]  /*5ad60*/  LDS R9, [R5+0x4000] ;  /* 0x0040000005097984 */ /* 0x000fe20000000800 */
[----:B-1----:R-:W-:Y:S03]  /*5ad70*/  HMMA.1688.F32.TF32 R16, R224, R40, R88 ;  /* 0x00000028e010723c */ /* 0x002fe60000081058 */
[----:B------:R1:W-:Y:S04]  /*5ad80*/  STL [R1+0x6a58], R2 ;  /* 0x006a580201007387 */ /* 0x0003e80000100800 */
[----:B------:R-:W2:Y:S04]  /*5ad90*/  LDS R11, [R5+0x6000] ;  /* 0x00600000050b7984 */ /* 0x000ea80000000800 */
[----:B------:R-:W-:Y:S04]  /*5ada0*/  LDS R12, [R6+0x4000] ;  /* 0x00400000060c7984 */ /* 0x000fe80000000800 */
[----:B------:R-:W-:Y:S04]  /*5adb0*/  LDS R14, [R6+0x6000] ;  /* 0x00600000060e7984 */ /* 0x000fe80000000800 */
[----:B------:R-:W-:Y:S04]  /*5adc0*/  LDS R13, [R7+0x4000] ;  /* 0x00400000070d7984 */ /* 0x000fe80000000800 */
[----:B------:R-:W3:Y:S01]  /*5add0*/  LDS R15, [R7+0x6000] ;  /* 0x00600000070f7984 */ /* 0x000ee20000000800 */
[----:B------:R-:W-:Y:S01]  /*5ade0*/  IMAD.MOV.U32 R217, RZ, RZ, R16 ;  /* 0x000000ffffd97224 */ /* 0x000fe200078e0010 */
[----:B------:R-:W-:Y:S01]  /*5adf0*/  MOV R216, R17 ;  /* 0x0000001100d87202 */ /* 0x000fe20000000f00 */
[----:B------:R-:W-:-:S02]  /*5ae00*/  IMAD.MOV.U32 R213, RZ, RZ, R18 ;  /* 0x000000ffffd57224 */ /* 0x000fc400078e0012 */
[----:B------:R-:W-:Y:S02]  /*5ae10*/  IMAD.MOV.U32 R212, RZ, RZ, R19 ;  /* 0x000000ffffd47224 */ /* 0x000fe400078e0013 */
[----:B------:R-:W-:Y:S03]  /*5ae20*/  HMMA.1688.F32.TF32 R16, R224, R196, R56 ;  /* 0x000000c4e010723c */ /* 0x000fe60000081038 */
[----:B------:R-:W-:Y:S04]  /*5ae30*/  STL [R1+0x6a68], R212 ;  /* 0x006a68d401007387 */ /* 0x000fe80000100800 */
[----:B------:R-:W-:Y:S04]  /*5ae40*/  STL [R1+0x6a64], R213 ;  /* 0x006a64d501007387 */ /* 0x000fe80000100800 */
[----:B------:R-:W-:Y:S04]  /*5ae50*/  STL [R1+0x6a60], R216 ;  /* 0x006a60d801007387 */ /* 0x000fe80000100800 */
[----:B------:R-:W-:Y:S08]  /*5ae60*/  STL [R1+0x6a5c], R217 ;  /* 0x006a5cd901007387 */ /* 0x000ff00000100800 */
[----:B------:R-:W-:Y:S01]  /*5ae70*/  STL [R1+0x2710], R16 ;  /* 0x0027101001007387 */ /* 0x000fe20000100800 */
[----:B-1----:R-:W-:-:S03]  /*5ae80*/  MOV R2, R17 ;  /* 0x0000001100027202 */ /* 0x002fc60000000f00 */
[----:B------:R1:W-:Y:S02]  /*5ae90*/  STL.64 [R1+0x2718], R18 ;  /* 0x0027181201007387 */ /* 0x0003e40000100a00 */
[C---:B-1----:R-:W-:Y:S11]  /*5aea0*/  HMMA.1688.F32.TF32 R16, R224.reuse, R192, R60 ;  /* 0x000000c0e010723c */ /* 0x042ff6000008103c */
[----:B------:R-:W-:Y:S11]  /*5aeb0*/  @!UPT UIADD3 URZ, URZ, URZ, URZ ;  /* 0x0000003f3f3ff290 */ /* 0x000ff6000fffe03f */
[----:B------:R-:W-:Y:S02]  /*5aec0*/  @!UPT UIADD3 URZ, URZ, URZ, URZ ;  /* 0x0000003f3f3ff290 */ /* 0x000fe4000fffe03f */
[----:B------:R-:W-:Y:S01]  /*5aed0*/  IMAD.MOV.U32 R212, RZ, RZ, R16 ;  /* 0x000000ffffd47224 */ /* 0x000fe200078e0010 */
[----:B------:R-:W-:Y:S01]  /*5aee0*/  MOV R216, R18 ;  /* 0x0000001200d87202 */ /* 0x000fe20000000f00 */
[----:B------:R-:W-:Y:S02]  /*5aef0*/  IMAD.MOV.U32 R213, RZ, RZ, R17 ;  /* 0x000000ffffd57224 */ /* 0x000fe400078e0011 */
[----:B------:R-:W-:Y:S02]  /*5af00*/  IMAD.MOV.U32 R217, RZ, RZ, R19 ;  /* 0x000000ffffd97224 */ /* 0x000fe400078e0013 */
[C---:B------:R-:W-:Y:S01]  /*5af10*/  HMMA.1688.F32.TF32 R16, R224.reuse, R188, R64 ;  /* 0x000000bce010723c */ /* 0x040fe20000081040 */
[----:B------:R-:W-:Y:S04]  /*5af20*/  STL [R1+0x6a6c], R2 ;  /* 0x006a6c0201007387 */ /* 0x000fe80000100800 */
[----:B------:R-:W-:Y:S11]  /*5af30*/  STL [R1+0x6a7c], R212 ;  /* 0x006a7cd401007387 */ /* 0x000ff60000100800 */
[----:B------:R-:W-:Y:S08]  /*5af40*/  @!UPT UIADD3 URZ, URZ, URZ, URZ ;  /* 0x0000003f3f3ff290 */ /* 0x000ff0000fffe03f */
[----:B------:R-:W-:Y:S01]  /*5af50*/  IMAD.MOV.U32 R209, RZ, RZ, R16 ;  /* 0x000000ffffd17224 */ /* 0x000fe200078e0010 */
[----:B------:R-:W-:Y:S01]  /*5af60*/  MOV R208, R17 ;  /* 0x0000001100d07202 */ /* 0x000fe20000000f00 */
[----:B------:R-:W-:Y:S02]  /*5af70*/  IMAD.MOV.U32 R205, RZ, RZ, R18 ;  /* 0x000000ffffcd7224 */ /* 0x000fe400078e0012 */
[----:B------:R-:W-:Y:S02]  /*5af80*/  IMAD.MOV.U32 R204, RZ, RZ, R19 ;  /* 0x000000ffffcc7224 */ /* 0x000fe400078e0013 */
[----:B------:R-:W-:Y:S01]  /*5af90*/  HMMA.1688.F32.TF32 R16, R224, R184, R68 ;  /* 0x000000b8e010723c */ /* 0x000fe20000081044 */
[----:B------:R-:W-:Y:S04]  /*5afa0*/  STL [R1+0x6a78], R213 ;  /* 0x006a78d501007387 */ /* 0x000fe80000100800 */
[----:B------:R1:W-:Y:S04]  /*5afb0*/  STL [R1+0x6a74], R216 ;  /* 0x006a74d801007387 */ /* 0x0003e80000100800 */
[----:B------:R4:W-:Y:S04]  /*5afc0*/  STL [R1+0x6a70], R217 ;  /* 0x006a70d901007387 */ /* 0x0009e80000100800 */
[----:B------:R-:W-:Y:S04]  /*5afd0*/  STL [R1+0x6a84], R208 ;  /* 0x006a84d001007387 */ /* 0x000fe80000100800 */
[----:B------:R-:W-:Y:S06]  /*5afe0*/  STL [R1+0x6a80], R209 ;  /* 0x006a80d101007387 */ /* 0x000fec0000100800 */
[----:B------:R1:W-:Y:S04]  /*5aff0*/  STL [R1+0x26e8], R18 ;  /* 0x0026e81201007387 */ /* 0x0003e80000100800 */
[----:B------:R-:W2:Y:S04]  /*5b000*/  LDL.LU R207, [R1+0x6d04] ;  /* 0x006d040001cf7983 */ /* 0x000ea80000300800 */
[----:B------:R-:W3:Y:S04]  /*5b010*/  LDL.LU R206, [R1+0x6d00] ;  /* 0x006d000001ce7983 */ /* 0x000ee80000300800 */
[----:B------:R-:W4:Y:S04]  /*5b020*/  LDL.LU R203, [R1+0x6cfc] ;  /* 0x006cfc0001cb7983 */ /* 0x000f280000300800 */
        /* <DEDUP_REMOVED lines=8> */
[----:B------:R-:W4:Y:S01]  /*5b0b0*/  LDL.LU R43, [R1+0x6cd8] ;  /* 0x006cd800012b7983 */ /* 0x000f220000300800 */
[----:B--2---:R-:W-:Y:S01]  /*5b0c0*/  IMAD.MOV.U32 R149, RZ, RZ, R207 ;  /* 0x000000ffff957224 */ /* 0x004fe200078e00cf */
[----:B---3--:R-:W-:Y:S01]  /*5b0d0*/  MOV R148, R206 ;  /* 0x000000ce00947202 */ /* 0x008fe20000000f00 */
[----:B----4-:R-:W-:-:S02]  /*5b0e0*/  IMAD.MOV.U32 R95, RZ, RZ, R203 ;  /* 0x000000ffff5f7224 */ /* 0x010fc400078e00cb */
[----:B------:R-:W-:Y:S01]  /*5b0f0*/  IMAD.MOV.U32 R94, RZ, RZ, R202 ;  /* 0x000000ffff5e7224 */ /* 0x000fe200078e00ca */
[----:B------:R-:W-:Y:S01]  /*5b100*/  MOV R93, R39 ;  /* 0x00000027005d7202 */ /* 0x000fe20000000f00 */
[----:B------:R-:W-:Y:S02]  /*5b110*/  IMAD.MOV.U32 R92, RZ, RZ, R38 ;  /* 0x000000ffff5c7224 */ /* 0x000fe400078e0026 */
[----:B------:R-:W-:Y:S02]  /*5b120*/  IMAD.MOV.U32 R156, RZ, RZ, R50 ;  /* 0x000000ffff9c7224 */ /* 0x000fe400078e0032 */
[----:B------:R-:W2:Y:S01]  /*5b130*/  LDL.LU R50, [R1+0x6cd4] ;  /* 0x006cd40001327983 */ /* 0x000ea20000300800 */
[----:B------:R-:W-:-:S03]  /*5b140*/  IMAD.MOV.U32 R157, RZ, RZ, R51 ;  /* 0x000000ffff9d7224 */ /* 0x000fc600078e0033 */
[----:B------:R-:W2:Y:S01]  /*5b150*/  LDL.LU R51, [R1+0x6cd0] ;  /* 0x006cd00001337983 */ /* 0x000ea20000300800 */
[----:B------:R-:W-:-:S03]  /*5b160*/  MOV R158, R46 ;  /* 0x0000002e009e7202 */ /* 0x000fc60000000f00 */
[----:B------:R-:W3:Y:S01]  /*5b170*/  LDL.LU R46, [R1+0x6ccc] ;  /* 0x006ccc00012e7983 */ /* 0x000ee20000300800 */
[----:B------:R-:W-:-:S03]  /*5b180*/  IMAD.MOV.U32 R159, RZ, RZ, R47 ;  /* 0x000000ffff9f7224 */ /* 0x000fc600078e002f */
[----:B------:R-:W3:Y:S04]  /*5b190*/  LDL.LU R47, [R1+0x6cc8] ;  /* 0x006cc800012f7983 */ /* 0x000ee80000300800 */
[----:B------:R-:W4:Y:S04]  /*5b1a0*/  LDL.LU R38, [R1+0x6cc4] ;  /* 0x006cc40001267983 */ /* 0x000f280000300800 */
[----:B------:R-:W4:Y:S04]  /*5b1b0*/  LDL.LU R39, [R1+0x6cc0] ;  /* 0x006cc00001277983 */ /* 0x000f280000300800 */
[----:B------:R-:W2:Y:S04]  /*5b1c0*/  LDL.LU R202, [R1+0x6cbc] ;  /* 0x006cbc0001ca7983 */ /* 0x000ea80000300800 */
        /* <DEDUP_REMOVED lines=10> */
[----:B------:R-:W3:Y:S04]  /*5b270*/  LDL.LU R80, [R1+0x6c90] ;  /* 0x006c900001507983 */ /* 0x000ee80000300800 */
[----:B------:R-:W3:Y:S04]  /*5b280*/  LDL.LU R81, [R1+0x6c8c] ;  /* 0x006c8c0001517983 */ /* 0x000ee80000300800 */
[----:B------:R-:W3:Y:S04]  /*5b290*/  LDL.LU R82, [R1+0x6c88] ;  /* 0x006c880001527983 */ /* 0x000ee80000300800 */
[----:B------:R-:W3:Y:S04]  /*5b2a0*/  LDL.LU R83, [R1+0x6c84] ;  /* 0x006c840001537983 */ /* 0x000ee80000300800 */
[----:B------:R-:W3:Y:S04]  /*5b2b0*/  LDL.LU R215, [R1+0x6c80] ;  /* 0x006c800001d77983 */ /* 0x000ee80000300800 */
[----:B------:R-:W3:Y:S04]  /*5b2c0*/  LDL.LU R218, [R1+0x6c7c] ;  /* 0x006c7c0001da7983 */ /* 0x000ee80000300800 */
[----:B------:R-:W3:Y:S01]  /*5b2d0*/  LDL.LU R219, [R1+0x6c78] ;  /* 0x006c780001db7983 */ /* 0x000ee20000300800 */
[----:B-1----:R-:W-:Y:S01]  /*5b2e0*/  MOV R216, R16 ;  /* 0x0000001000d87202 */ /* 0x002fe20000000f00 */
[----:B------:R-:W-:-:S02]  /*5b2f0*/  IMAD.MOV.U32 R217, RZ, RZ, R17 ;  /* 0x000000ffffd97224 */ /* 0x000fc400078e0011 */
[----:B------:R-:W-:Y:S02]  /*5b300*/  IMAD.MOV.U32 R2, RZ, RZ, R19 ;  /* 0x000000ffff027224 */ /* 0x000fe400078e0013 */
[C---:B------:R-:W-:Y:S11]  /*5b310*/  HMMA.1688.F32.TF32 R16, R224.reuse, R180, R72 ;  /* 0x000000b4e010723c */ /* 0x040ff60000081048 */
[----:B------:R-:W-:Y:S11]  /*5b320*/  @!UPT UIADD3 URZ, URZ, URZ, URZ ;  /* 0x0000003f3f3ff290 */ /* 0x000ff6000fffe03f */
[----:B------:R-:W-:Y:S02]  /*5b330*/  @!UPT UIADD3 URZ, URZ, URZ, URZ ;  /* 0x0000003f3f3ff290 */ /* 0x000fe4000fffe03f */
[----:B------:R-:W-:Y:S01]  /*5b340*/  MOV R201, R16 ;  /* 0x0000001000c97202 */ /* 0x000fe20000000f00 */
[----:B------:R-:W-:Y:S01]  /*5b350*/  IMAD.MOV.U32 R200, RZ, RZ, R17 ;  /* 0x000000ffffc87224 */ /* 0x000fe200078e0011 */
[----:B------:R-:W-:Y:S01]  /*5b360*/  MOV R196, R19 ;  /* 0x0000001300c47202 */ /* 0x000fe20000000f00 */
[----:B------:R-:W-:Y:S02]  /*5b370*/  IMAD.MOV.U32 R197, RZ, RZ, R18 ;  /* 0x000000ffffc57224 */ /* 0x000fe400078e0012 */
[C---:B--2---:R-:W-:Y:S11]  /*5b380*/  HMMA.1688.F32.TF32 R16, R224.reuse, R176, R76 ;  /* 0x000000b0e010723c */ /* 0x044ff6000008104c */
[----:B------:R-:W-:Y:S11]  /*5b390*/  @!UPT UIADD3 URZ, URZ, URZ, URZ ;  /* 0x0000003f3f3ff290 */ /* 0x000ff6000fffe03f */
[----:B------:R-:W-:Y:S02]  /*5b3a0*/  @!UPT UIADD3 URZ, URZ, URZ, URZ ;  /* 0x0000003f3f3ff290 */ /* 0x000fe4000fffe03f */
[----:B------:R-:W-:Y:S01]  /*5b3b0*/  IMAD.MOV.U32 R208, RZ, RZ, R16 ;  /* 0x000000ffffd07224 */ /* 0x000fe200078e0010 */
[----:B------:R-:W-:Y:S01]  /*5b3c0*/  MOV R212, R18 ;  /* 0x0000001200d47202 */ /* 0x000fe20000000f00 */
[----:B------:R-:W-:Y:S02]  /*5b3d0*/  IMAD.MOV.U32 R209, RZ, RZ, R17 ;  /* 0x000000ffffd17224 */ /* 0x000fe400078e0011 */
[----:B------:R-:W-:Y:S02]  /*5b3e0*/  IMAD.MOV.U32 R213, RZ, RZ, R19 ;  /* 0x000000ffffd57224 */ /* 0x000fe400078e0013 */
[----:B---3--:R-:W-:Y:S11]  /*5b3f0*/  HMMA.1688.F32.TF32 R16, R224, R172, R80 ;  /* 0x000000ace010723c */ /* 0x008ff60000081050 */
[----:B------:R-:W-:Y:S11]  /*5b400*/  @!UPT UIADD3 URZ, URZ, URZ, URZ ;  /* 0x0000003f3f3ff290 */ /* 0x000ff6000fffe03f */
[----:B------:R-:W-:Y:S02]  /*5b410*/  @!UPT UIADD3 URZ, URZ, URZ, URZ ;  /* 0x0000003f3f3ff290 */ /* 0x000fe4000fffe03f */
[----:B------:R-:W-:Y:S01]  /*5b420*/  IMAD.MOV.U32 R193, RZ, RZ, R16 ;  /* 0x000000ffffc17224 */ /* 0x000fe200078e0010 */
[----:B------:R-:W-:Y:S01]  /*5b430*/  MOV R192, R17 ;  /* 0x0000001100c07202 */ /* 0x000fe20000000f00 */
[----:B------:R-:W-:Y:S02]  /*5b440*/  IMAD.MOV.U32 R189, RZ, RZ, R18 ;  /* 0x000000ffffbd7224 */ /* 0x000fe400078e0012 */
        /* <DEDUP_REMOVED lines=8> */
[C---:B------:R-:W-:Y:S11]  /*5b4d0*/  HMMA.1688.F32.TF32 R16, R8.reuse, R214, R92 ;  /* 0x000000d60810723c */ /* 0x040ff6000008105c */
        /* <DEDUP_REMOVED lines=13> */
[C---:B------:R-:W-:Y:S08]  /*5b5b0*/  HMMA.1688.F32.TF32 R16, R8.reuse, R206, R228 ;  /* 0x000000ce0810723c */ /* 0x040ff000000810e4 */
[C---:B------:R-:W-:Y:S11]  /*5b5c0*/  HMMA.1688.F32.TF32 R20, R8.reuse, R202, R232 ;  /* 0x000000ca0814723c */ /* 0x040ff600000810e8 */
[----:B------:R-:W-:Y:S05]  /*5b5d0*/  @!UPT UIADD3 URZ, URZ, URZ, URZ ;  /* 0x0000003f3f3ff290 */ /* 0x000fea000fffe03f */
[----:B------:R-:W-:Y:S01]  /*5b5e0*/  MOV R185, R16 ;  /* 0x0000001000b97202 */ /* 0x000fe20000000f00 */
[----:B------:R-:W-:Y:S01]  /*5b5f0*/  IMAD.MOV.U32 R184, RZ, RZ, R17 ;  /* 0x000000ffffb87224 */ /* 0x000fe200078e0011 */
[----:B------:R-:W-:Y:S01]  /*5b600*/  MOV R180, R19 ;  /* 0x0000001300b47202 */ /* 0x000fe20000000f00 */
[----:B------:R-:W-:Y:S02]  /*5b610*/  IMAD.MOV.U32 R181, RZ, RZ, R18 ;  /* 0x000000ffffb57224 */ /* 0x000fe400078e0012 */
[C---:B----4-:R-:W-:Y:S02]  /*5b620*/  HMMA.1688.F32.TF32 R16, R8.reuse, R38, R236 ;  /* 0x000000260810723c */ /* 0x050fe400000810ec */
[----:B------:R-:W-:Y:S04]  /*5b630*/  STL.64 [R1+0x2cf0], R20 ;  /* 0x002cf01401007387 */ /* 0x000fe80000100a00 */
[----:B------:R1:W-:Y:S02]  /*5b640*/  STL.64 [R1+0x2cf8], R22 ;  /* 0x002cf81601007387 */ /* 0x0003e40000100a00 */
[C---:B------:R-:W-:Y:S08]  /*5b650*/  HMMA.1688.F32.TF32 R24, R8.reuse, R46, R240 ;  /* 0x0000002e0818723c */ /* 0x040ff000000810f0 */
[C---:B-1----:R-:W-:Y:S07]  /*5b660*/  HMMA.1688.F32.TF32 R20, R8.reuse, R50, R244 ;  /* 0x000000320814723c */ /* 0x042fee00000810f4 */
[----:B------:R-:W-:Y:S04]  /*5b670*/  STL.64 [R1+0xcb0], R16 ;  /* 0x000cb01001007387 */ /* 0x000fe80000100a00 */
[----:B------:R1:W-:Y:S02]  /*5b680*/  STL.64 [R1+0xcb8], R18 ;  /* 0x000cb81201007387 */ /* 0x0003e40000100a00 */
[----:B-1----:R-:W-:Y:S02]  /*5b690*/  HMMA.1688.F32.TF32 R16, R8, R42, R248 ;  /* 0x0000002a0810723c */ /* 0x002fe400000810f8 */
[----:B------:R-:W-:Y:S01]  /*5b6a0*/  STL.64 [R1+0xca0], R24 ;  /* 0x000ca01801007387 */ /* 0x000fe20000100a00 */
[----:B------:R-:W-:-:S03]  /*5b6b0*/  IMAD.MOV.U32 R244, RZ, RZ, R190 ;  /* 0x000000fffff47224 */ /* 0x000fc600078e00be */
[----:B------:R-:W-:Y:S04]  /*5b6c0*/  STL.64 [R1+0xca8], R26 ;  /* 0x000ca81a01007387 */ /* 0x000fe80000100a00 */
[----:B------:R-:W-:Y:S01]  /*5b6d0*/  STL.64 [R1+0xc90], R20 ;  /* 0x000c901401007387 */ /* 0x000fe20000100a00 */
[----:B------:R-:W-:-:S03]  /*5b6e0*/  IMAD.MOV.U32 R245, RZ, RZ, R194 ;  /* 0x000000fffff57224 */ /* 0x000fc600078e00c2 */
[----:B------:R-:W-:Y:S01]  /*5b6f0*/  STL.64 [R1+0xc98], R22 ;  /* 0x000c981601007387 */ /* 0x000fe20000100a00 */
[----:B------:R-:W-:-:S03]  /*5b700*/  MOV R246, R191 ;  /* 0x000000bf00f67202 */ /* 0x000fc60000000f00 */
[----:B------:R-:W2:Y:S01]  /*5b710*/  LDL.LU R190, [R1+0x6c74] ;  /* 0x006c740001be7983 */ /* 0x000ea20000300800 */
[----:B------:R-:W-:-:S04]  /*5b720*/  IMAD.MOV.U32 R247, RZ, RZ, R199 ;  /* 0x000000fffff77224 */ /* 0x000fc800078e00c7 */
[----:B------:R1:W-:Y:S01]  /*5b730*/  STL.64 [R1+0x2ce0], R16 ;  /* 0x002ce01001007387 */ /* 0x0003e20000100a00 */
[----:B------:R-:W-:-:S03]  /*5b740*/  IMAD.MOV.U32 R240, RZ, RZ, R198 ;  /* 0x000000fffff07224 */ /* 0x000fc600078e00c6 */
[----:B------:R3:W-:Y:S01]  /*5b750*/  STL.64 [R1+0x2ce8], R18 ;  /* 0x002ce81201007387 */ /* 0x0007e20000100a00 */
[----:B------:R-:W-:-:S03]  /*5b760*/  MOV R241, R195 ;  /* 0x000000c300f17202 */ /* 0x000fc60000000f00 */
[----:B------:R-:W4:Y:S01]  /*5b770*/  LDL.LU R194, [R1+0x6c70] ;  /* 0x006c700001c27983 */ /* 0x000f220000300800 */
[----:B------:R-:W-:-:S03]  /*5b780*/  IMAD.MOV.U32 R242, RZ, RZ, R174 ;  /* 0x000000fffff27224 */ /* 0x000fc600078e00ae */
[----:B------:R-:W3:Y:S01]  /*5b790*/  LDL.LU R191, [R1+0x6c6c] ;  /* 0x006c6c0001bf7983 */ /* 0x000ee20000300800 */
[----:B------:R-:W-:-:S03]  /*5b7a0*/  IMAD.MOV.U32 R243, RZ, RZ, R175 ;  /* 0x000000fffff37224 */ /* 0x000fc600078e00af */
[----:B------:R-:W3:Y:S04]  /*5b7b0*/  LDL.LU R199, [R1+0x6c68] ;  /* 0x006c680001c77983 */ /* 0x000ee80000300800 */
[----:B------:R-:W3:Y:S04]  /*5b7c0*/  LDL.LU R198, [R1+0x6c64] ;  /* 0x006c640001c67983 */ /* 0x000ee80000300800 */
[----:B------:R-:W3:Y:S04]  /*5b7d0*/  LDL.LU R195, [R1+0x6c60] ;  /* 0x006c600001c37983 */ /* 0x000ee80000300800 */
[----:B------:R-:W3:Y:S04]  /*5b7e0*/  LDL.LU R174, [R1+0x6c5c] ;  /* 0x006c5c0001ae7983 */ /* 0x000ee80000300800 */
[----:B------:R-:W3:Y:S01]  /*5b7f0*/  LDL.LU R175, [R1+0x6c58] ;  /* 0x006c580001af7983 */ /* 0x000ee20000300800 */
[----:B------:R-:W-:Y:S01]  /*5b800*/  IMAD.MOV.U32 R238, RZ, RZ, R186 ;  /* 0x000000ffffee7224 */ /* 0x000fe200078e00ba */
[----:B------:R-:W-:Y:S01]  /*5b810*/  MOV R239, R178 ;  /* 0x000000b200ef7202 */ /* 0x000fe20000000f00 */
[----:B--2---:R-:W-:Y:S01]  /*5b820*/  IMAD.MOV.U32 R237, RZ, RZ, R190 ;  /* 0x000000ffffed7224 */ /* 0x004fe200078e00be */
[----:B----4-:R-:W-:-:S02]  /*5b830*/  MOV R236, R194 ;  /* 0x000000c200ec7202 */ /* 0x010fc40000000f00 */
[----:B------:R-:W2:Y:S04]  /*5b840*/  LDL.LU R194, [R1+0x6c54] ;  /* 0x006c540001c27983 */ /* 0x000ea80000300800 */
[----:B------:R-:W4:Y:S04]  /*5b850*/  LDL.LU R190, [R1+0x6c50] ;  /* 0x006c500001be7983 */ /* 0x000f280000300800 */
[----:B------:R-:W4:Y:S04]  /*5b860*/  LDL.LU R186, [R1+0x6c4c] ;  /* 0x006c4c0001ba7983 */ /* 0x000f280000300800 */
[----:B------:R-:W4:Y:S04]  /*5b870*/  LDL.LU R178, [R1+0x6c48] ;  /* 0x006c480001b27983 */ /* 0x000f280000300800 */
[----:B------:R-:W4:Y:S01]  /*5b880*/  LDL.LU R228, [R1+0xed0] ;  /* 0x000ed00001e47983 */ /* 0x000f220000300800 */
[----:B---3--:R-:W-:-:S03]  /*5b890*/  IMAD.MOV.U32 R231, RZ, RZ, R174 ;  /* 0x000000ffffe77224 */ /* 0x008fc600078e00ae */
[----:B------:R-:W3:Y:S01]  /*5b8a0*/  LDL.LU R229, [R1+0xed4] ;  /* 0x000ed40001e57983 */ /* 0x000ee20000300800 */
[----:B------:R-:W-:-:S03]  /*5b8b0*/  IMAD.MOV.U32 R230, RZ, RZ, R175 ;  /* 0x000000ffffe67224 */ /* 0x000fc600078e00af */
[----:B------:R-:W3:Y:S04]  /*5b8c0*/  LDL.LU R175, [R1+0x6c44] ;  /* 0x006c440001af7983 */ /* 0x000ee80000300800 */
        /* <DEDUP_REMOVED lines=21> */
[----:B-1----:R-:W3:Y:S04]  /*5ba20*/  LDL.LU R16, [R1+0xd0] ;  /* 0x0000d00001107983 */ /* 0x002ee80000300800 */
        /* <DEDUP_REMOVED lines=40> */
[----:B------:R-:W3:Y:S01]  /*5bcb0*/  LDL.LU R157, [R1+0xdd4] ;  /* 0x000dd400019d7983 */ /* 0x000ee20000300800 */
[----:B------:R-:W-:Y:S01]  /*5bcc0*/  MOV R232, R195 ;  /* 0x000000c300e87202 */ /* 0x000fe20000000f00 */
[----:B------:R-:W-:-:S02]  /*5bcd0*/  IMAD.MOV.U32 R233, RZ, RZ, R198 ;  /* 0x000000ffffe97224 */ /* 0x000fc400078e00c6 */
[----:B------:R-:W-:Y:S02]  /*5bce0*/  IMAD.MOV.U32 R234, RZ, RZ, R199 ;  /* 0x000000ffffea7224 */ /* 0x000fe400078e00c7 */
[----:B--2---:R-:W-:Y:S02]  /*5bcf0*/  IMAD.MOV.U32 R151, RZ, RZ, R194 ;  /* 0x000000ffff977224 */ /* 0x004fe400078e00c2 */
[----:B----4-:R-:W-:Y:S01]  /*5bd00*/  IMAD.MOV.U32 R150, RZ, RZ, R190 ;  /* 0x000000ffff967224 */ /* 0x010fe200078e00be */
[----:B------:R-:W-:Y:S01]  /*5bd10*/  MOV R149, R186 ;  /* 0x000000ba00957202 */ /* 0x000fe20000000f00 */
[----:B------:R-:W-:Y:S02]  /*5bd20*/  IMAD.MOV.U32 R148, RZ, RZ, R178 ;  /* 0x000000ffff947224 */ /* 0x000fe400078e00b2 */
[----:B---3--:R-:W-:Y:S01]  /*5bd30*/  IMAD.MOV.U32 R159, RZ, RZ, R175 ;  /* 0x000000ffff9f7224 */ /* 0x008fe200078e00af */
[----:B------:R-:W-:Y:S02]  /*5bd40*/  MOV R158, R174 ;  /* 0x000000ae009e7202 */ /* 0x000fe40000000f00 */
[----:B------:R-:W2:Y:S04]  /*5bd50*/  LDL.LU R174, [R1+0x6c3c] ;  /* 0x006c3c0001ae7983 */ /* 0x000ea80000300800 */
[----:B------:R-:W2:Y:S04]  /*5bd60*/  LDL.LU R175, [R1+0x6c38] ;  /* 0x006c380001af7983 */ /* 0x000ea80000300800 */
[----:B------:R-:W3:Y:S04]  /*5bd70*/  LDL.LU R178, [R1+0x6c34] ;  /* 0x006c340001b27983 */ /* 0x000ee80000300800 */
[----:B------:R-:W4:Y:S04]  /*5bd80*/  LDL.LU R186, [R1+0x6c30] ;  /* 0x006c300001ba7983 */ /* 0x000f280000300800 */
[----:B------:R-:W2:Y:S04]  /*5bd90*/  LDL.LU R190, [R1+0x6c2c] ;  /* 0x006c2c0001be7983 */ /* 0x000ea80000300800 */
[----:B------:R-:W2:Y:S04]  /*5bda0*/  LDL.LU R194, [R1+0x6c28] ;  /* 0x006c280001c27983 */ /* 0x000ea80000300800 */
[----:B------:R-:W2:Y:S04]  /*5bdb0*/  LDL.LU R195, [R1+0x6c24] ;  /* 0x006c240001c37983 */ /* 0x000ea80000300800 */
[----:B------:R-:W2:Y:S04]  /*5bdc0*/  LDL.LU R198, [R1+0x6c20] ;  /* 0x006c200001c67983 */ /* 0x000ea80000300800 */
[----:B------:R-:W2:Y:S01]  /*5bdd0*/  LDL.LU R199, [R1+0x6c1c] ;  /* 0x006c1c0001c77983 */ /* 0x000ea20000300800 */
[----:B------:R-:W-:Y:S01]  /*5bde0*/  MOV R235, R191 ;  /* 0x000000bf00eb7202 */ /* 0x000fe20000000f00 */
[----:B------:R-:W-:-:S02]  /*5bdf0*/  IMAD.MOV.U32 R248, RZ, RZ, R187 ;  /* 0x000000fffff87224 */ /* 0x000fc400078e00bb */
[----:B------:R-:W3:Y:S01]  /*5be00*/  LDL.LU R191, [R1+0x6c18] ;  /* 0x006c180001bf7983 */ /* 0x000ee20000300800 */
[----:B------:R-:W-:Y:S01]  /*5be10*/  IMAD.MOV.U32 R249, RZ, RZ, R182 ;  /* 0x000000fffff97224 */ /* 0x000fe200078e00b6 */
[----:B------:R-:W-:Y:S02]  /*5be20*/  MOV R250, R183 ;  /* 0x000000b700fa7202 */ /* 0x000fe40000000f00 */
[----:B------:R-:W4:Y:S01]  /*5be30*/  LDL.LU R187, [R1+0x6c14] ;  /* 0x006c140001bb7983 */ /* 0x000f220000300800 */
[----:B------:R-:W-:-:S03]  /*5be40*/  IMAD.MOV.U32 R251, RZ, RZ, R179 ;  /* 0x000000fffffb7224 */ /* 0x000fc600078e00b3 */
[----:B------:R-:W3:Y:S04]  /*5be50*/  LDL.LU R182, [R1+0x6c10] ;  /* 0x006c100001b67983 */ /* 0x000ee80000300800 */
[----:B------:R-:W3:Y:S04]  /*5be60*/  LDL.LU R183, [R1+0x6c0c] ;  /* 0x006c0c0001b77983 */ /* 0x000ee80000300800 */
[----:B------:R-:W4:Y:S01]  /*5be70*/  LDL.LU R179, [R1+0x6c08] ;  /* 0x006c080001b37983 */ /* 0x000f220000300800 */
[C---:B--2---:R-:W-:Y:S08]  /*5be80*/  HMMA.1688.F32.TF32 R52, R8.reuse, R198, R52 ;  /* 0x000000c60834723c */ /* 0x044ff00000081034 */
[C---:B------:R-:W-:Y:S08]  /*5be90*/  HMMA.1688.F32.TF32 R60, R8.reuse, R194, R84 ;  /* 0x000000c2083c723c */ /* 0x040ff00000081054 */
[C---:B---3--:R-:W-:Y:S07]  /*5bea0*/  HMMA.1688.F32.TF32 R56, R8.reuse, R190, R168 ;  /* 0x000000be0838723c */ /* 0x048fee00000810a8 */
[----:B------:R-:W-:Y:S04]  /*5beb0*/  STL.64 [R1+0x2cd0], R52 ;  /* 0x002cd03401007387 */ /* 0x000fe80000100a00 */
[----:B------:R4:W-:Y:S02]  /*5bec0*/  STL.64 [R1+0x2cd8], R54 ;  /* 0x002cd83601007387 */ /* 0x0009e40000100a00 */
[C---:B----4-:R-:W-:Y:S08]  /*5bed0*/  HMMA.1688.F32.TF32 R52, R8.reuse, R186, R32 ;  /* 0x000000ba0834723c */ /* 0x050ff00000081020 */
[C---:B------:R-:W-:Y:S08]  /*5bee0*/  HMMA.1688.F32.TF32 R32, R8.reuse, R182, R28 ;  /* 0x000000b60820723c */ /* 0x040ff0000008101c */
[C---:B------:R-:W-:Y:S08]  /*5bef0*/  HMMA.1688.F32.TF32 R28, R8.reuse, R178, R24 ;  /* 0x000000b2081c723c */ /* 0x040ff00000081018 */
[----:B------:R-:W-:Y:S08]  /*5bf00*/  HMMA.1688.F32.TF32 R24, R8, R174, R20 ;  /* 0x000000ae0818723c */ /* 0x000ff00000081014 */
[C---:B------:R-:W-:Y:S08]  /*5bf10*/  HMMA.1688.F32.TF32 R8, R12.reuse, R218, R16 ;  /* 0x000000da0c08723c */ /* 0x040ff00000081010 */
[C---:B------:R-:W-:Y:S01]  /*5bf20*/  HMMA.1688.F32.TF32 R20, R12.reuse, R214, R220 ;  /* 0x000000d60c14723c */ /* 0x040fe200000810dc */
[----:B------:R-:W-:Y:S07]  /*5bf30*/  STL.64 [R1+0x2cc0], R60 ;  /* 0x002cc03c01007387 */ /* 0x000fee0000100a00 */
        /* <DEDUP_REMOVED lines=14> */
[----:B------:R-:W-:Y:S04]  /*5c020*/  STL.64 [R1+0x2c60], R20 ;  /* 0x002c601401007387 */ /* 0x000fe80000100a00 */
[----:B------:R2:W-:Y:S04]  /*5c030*/  STL.64 [R1+0x2c68], R22 ;  /* 0x002c681601007387 */ /* 0x0005e80000100a00 */
[----:B------:R-:W-:Y:S01]  /*5c040*/  STL.64 [R1+0x2c50], R16 ;  /* 0x002c501001007387 */ /* 0x000fe20000100a00 */
[C---:B-1----:R-:W-:Y:S03]  /*5c050*/  HMMA.1688.F32.TF32 R24, R12.reuse, R202, R104 ;  /* 0x000000ca0c18723c */ /* 0x042fe60000081068 */
[----:B------:R1:W-:Y:S04]  /*5c060*/  STL.64 [R1+0x2c58], R18 ;  /* 0x002c581201007387 */ /* 0x0003e80000100a00 */
[----:B------:R-:W-:Y:S01]  /*5c070*/  LDS R8, [R4+0x4080] ;  /* 0x0040800004087984 */ /* 0x000fe20000000800 */
[C---:B--2---:R-:W-:Y:S03]  /*5c080*/  HMMA.1688.F32.TF32 R20, R12.reuse, R38, R100 ;  /* 0x000000260c14723c */ /* 0x044fe60000081064 */
[----:B------:R-:W-:Y:S04]  /*5c090*/  LDS R10, [R4+0x6080] ;  /* 0x00608000040a7984 */ /* 0x000fe80000000800 */
[----:B------:R-:W-:Y:S01]  /*5c0a0*/  LDS R9, [R5+0x4080] ;  /* 0x0040800005097984 */ /* 0x000fe20000000800 */
[C---:B-1----:R-:W-:Y:S03]  /*5c0b0*/  HMMA.1688.F32.TF32 R16, R12.reuse, R206, R108 ;  /* 0x000000ce0c10723c */ /* 0x042fe6000008106c */
[----:B------:R-:W1:Y:S11]  /*5c0c0*/  LDS R11, [R5+0x6080] ;  /* 0x00608000050b7984 */ /* 0x000e760000000800 */
[----:B------:R-:W-:Y:S09]  /*5c0d0*/  @!UPT UIADD3 URZ, URZ, URZ, URZ ;  /* 0x0000003f3f3ff290 */ /* 0x000ff2000fffe03f */
[----:B------:R-:W-:Y:S04]  /*5c0e0*/  STL.64 [R1+0x2c40], R16 ;  /* 0x002c401001007387 */ /* 0x000fe80000100a00 */
[----:B------:R2:W-:Y:S04]  /*5c0f0*/  STL.64 [R1+0x2c48], R18 ;  /* 0x002c481201007387 */ /* 0x0005e80000100a00 */
[----:B------:R-:W-:Y:S04]  /*5c100*/  STL.64 [R1+0xe10], R24 ;  /* 0x000e101801007387 */ /* 0x000fe80000100a00 */
[----:B------:R3:W-:Y:S01]  /*5c110*/  STL.64 [R1+0xe18], R26 ;  /* 0x000e181a01007387 */ /* 0x0007e20000100a00 */
[C---:B--2---:R-:W-:Y:S03]  /*5c120*/  HMMA.1688.F32.TF32 R16, R12.reuse, R46, R96 ;  /* 0x0000002e0c10723c */ /* 0x044fe60000081060 */
[----:B------:R-:W-:Y:S04]  /*5c130*/  STL.64 [R1+0x2c30], R20 ;  /* 0x002c301401007387 */ /* 0x000fe80000100a00 */
[----:B------:R2:W-:Y:S01]  /*5c140*/  STL.64 [R1+0x2c38], R22 ;  /* 0x002c381601007387 */ /* 0x0005e20000100a00 */
[C---:B---3--:R-:W-:Y:S08]  /*5c150*/  HMMA.1688.F32.TF32 R24, R12.reuse, R50, R156 ;  /* 0x000000320c18723c */ /* 0x048ff0000008109c */
[C---:B--2---:R-:W-:Y:S07]  /*5c160*/  HMMA.1688.F32.TF32 R20, R12.reuse, R42, R92 ;  /* 0x0000002a0c14723c */ /* 0x044fee000008105c */
[----:B------:R-:W-:Y:S04]  /*5c170*/  STL.64 [R1+0x2c20], R16 ;  /* 0x002c201001007387 */ /* 0x000fe80000100a00 */
[----:B------:R-:W-:Y:S04]  /*5c180*/  STL.64 [R1+0x2c28], R18 ;  /* 0x002c281201007387 */ /* 0x000fe80000100a00 */
[----:B------:R-:W-:Y:S04]  /*5c190*/  STL.64 [R1+0x2c10], R24 ;  /* 0x002c101801007387 */ /* 0x000fe80000100a00 */
[----:B------:R-:W-:Y:S01]  /*5c1a0*/  STL.64 [R1+0x2c18], R26 ;  /* 0x002c181a01007387 */ /* 0x000fe20000100a00 */
[C---:B------:R-:W-:Y:S03]  /*5c1b0*/  HMMA.1688.F32.TF32 R28, R12.reuse, R186, R236 ;  /* 0x000000ba0c1c723c */ /* 0x040fe600000810ec */
[----:B------:R-:W-:Y:S04]  /*5c1c0*/  LDS R16, [R6+0x4080] ;  /* 0x0040800006107984 */ /* 0x000fe80000000800 */
[----:B------:R-:W-:Y:S04]  /*5c1d0*/  STL.64 [R1+0x2c00], R20 ;  /* 0x002c001401007387 */ /* 0x000fe80000100a00 */
[----:B------:R2:W-:Y:S04]  /*5c1e0*/  STL.64 [R1+0x2c08], R22 ;  /* 0x002c081601007387 */ /* 0x0005e80000100a00 */
[----:B------:R-:W-:Y:S04]  /*5c1f0*/  LDS R18, [R6+0x6080] ;  /* 0x0060800006127984 */ /* 0x000fe80000000800 */
[----:B------:R-:W-:Y:S01]  /*5c200*/  LDS R17, [R7+0x4080] ;  /* 0x0040800007117984 */ /* 0x000fe20000000800 */
[C---:B--2---:R-:W-:Y:S03]  /*5c210*/  HMMA.1688.F32.TF32 R20, R12.reuse, R198, R148 ;  /* 0x000000c60c14723c */ /* 0x044fe60000081094 */
[----:B------:R-:W2:Y:S05]  /*5c220*/  LDS R19, [R7+0x6080] ;  /* 0x0060800007137984 */ /* 0x000eaa0000000800 */
[C---:B------:R-:W-:Y:S11]  /*5c230*/  HMMA.1688.F32.TF32 R24, R12.reuse, R194, R228 ;  /* 0x000000c20c18723c */ /* 0x040ff600000810e4 */
[----:B------:R-:W-:Y:S04]  /*5c240*/  @!UPT UIADD3 URZ, URZ, URZ, URZ ;  /* 0x0000003f3f3ff290 */ /* 0x000fe8000fffe03f */
[----:B------:R-:W-:Y:S04]  /*5c250*/  STL.64 [R1+0x2bf0], R20 ;  /* 0x002bf01401007387 */ /* 0x000fe80000100a00 */
[----:B------:R3:W-:Y:S02]  /*5c260*/  STL.64 [R1+0x2bf8], R22 ;  /* 0x002bf81601007387 */ /* 0x0007e40000100a00 */
[C---:B---3--:R-:W-:Y:S02]  /*5c270*/  HMMA.1688.F32.TF32 R20, R12.reuse, R190, R232 ;  /* 0x000000be0c14723c */ /* 0x048fe400000810e8 */
[----:B------:R-:W-:Y:S04]  /*5c280*/  STL.64 [R1+0x2be0], R24 ;  /* 0x002be01801007387 */ /* 0x000fe80000100a00 */
[----:B------:R3:W-:Y:S02]  /*5c290*/  STL.64 [R1+0x2be8], R26 ;  /* 0x002be81a01007387 */ /* 0x0007e40000100a00 */
[C---:B---3--:R-:W-:Y:S11]  /*5c2a0*/  HMMA.1688.F32.TF32 R24, R12.reuse, R182, R240 ;  /* 0x000000b60c18723c */ /* 0x048ff600000810f0 */
[----:B------:R-:W-:Y:S04]  /*5c2b0*/  @!UPT UIADD3 URZ, URZ, URZ, URZ ;  /* 0x0000003f3f3ff290 */ /* 0x000fe8000fffe03f */
[----:B------:R-:W-:Y:S04]  /*5c2c0*/  STL.64 [R1+0x2bd0], R20 ;  /* 0x002bd01401007387 */ /* 0x000fe80000100a00 */
[----:B------:R3:W-:Y:S02]  /*5c2d0*/  STL.64 [R1+0x2bd8], R22 ;  /* 0x002bd81601007387 */ /* 0x0007e40000100a00 */
[C---:B---3--:R-:W-:Y:S08]  /*5c2e0*/  HMMA.1688.F32.TF32 R20, R12.reuse, R178, R244 ;  /* 0x000000b20c14723c */ /* 0x048ff000000810f4 */
[----:B------:R-:W-:Y:S01]  /*5c2f0*/  HMMA.1688.F32.TF32 R12, R12, R174, R248 ;  /* 0x000000ae0c0c723c */ /* 0x000fe200000810f8 */
[----:B------:R-:W-:Y:S04]  /*5c300*/  STL.64 [R1+0x2bc0], R28 ;  /* 0x002bc01c01007387 */ /* 0x000fe80000100a00 */
[----:B------:R-:W-:Y:S04]  /*5c310*/  STL.64 [R1+0x2bc8], R30 ;  /* 0x002bc81e01007387 */ /* 0x000fe80000100a00 */
[----:B------:R-:W-:Y:S04]  /*5c320*/  STL.64 [R1+0x2bb0], R24 ;  /* 0x002bb01801007387 */ /* 0x000fe80000100a00 */
[----:B------:R-:W-:Y:S04]  /*5c330*/  STL.64 [R1+0x2bb8], R26 ;  /* 0x002bb81a01007387 */ /* 0x000fe80000100a00 */
[----:B------:R-:W3:Y:S04]  /*5c340*/  LDL.LU R248, [R1+0xb90] ;  /* 0x000b900001f87983 */ /* 0x000ee80000300800 */
[----:B------:R4:W-:Y:S04]  /*5c350*/  STL.64 [R1+0x2ba0], R20 ;  /* 0x002ba01401007387 */ /* 0x0009e80000100a00 */
[----:B------:R1:W-:Y:S04]  /*5c360*/  STL.64 [R1+0x2ba8], R22 ;  /* 0x002ba81601007387 */ /* 0x0003e80000100a00 */
[----:B------:R-:W-:Y:S04]  /*5c370*/  STL.64 [R1+0x2900], R12 ;  /* 0x0029000c01007387 */ /* 0x000fe80000100a00 */
[----:B------:R-:W-:Y:S04]  /*5c380*/  STL.64 [R1+0x2908], R14 ;  /* 0x0029080e01007387 */ /* 0x000fe80000100a00 */
[----:B------:R-:W3:Y:S04]  /*5c390*/  LDL.LU R249, [R1+0xb94] ;  /* 0x000b940001f97983 */ /* 0x000ee80000300800 */
[----:B------:R-:W3:Y:S04]  /*5c3a0*/  LDL.LU R250, [R1+0xb98] ;  /* 0x000b980001fa7983 */ /* 0x000ee80000300800 */
[----:B------:R-:W3:Y:S04]  /*5c3b0*/  LDL.LU R251, [R1+0xb9c] ;  /* 0x000b9c0001fb7983 */ /* 0x000ee80000300800 */
        /* <DEDUP_REMOVED lines=44> */
[----:B----4-:R-:W4:Y:S04]  /*5c680*/  LDL.LU R20, [R1+0xc80] ;  /* 0x000c800001147983 */ /* 0x010f280000300800 */
[----:B------:R-:W4:Y:S04]  /*5c690*/  LDL.LU R21, [R1+0xc84] ;  /* 0x000c840001157983 */ /* 0x000f280000300800 */
[----:B-1----:R-:W4:Y:S04]  /*5c6a0*/  LDL.LU R22, [R1+0xc88] ;  /* 0x000c880001167983 */ /* 0x002f280000300800 */
        /* <DEDUP_REMOVED lines=73> */
[----:B------:R-:W-:Y:S04]  /*5cb40*/  LDS R12, [R4+0x4100] ;  /* 0x00410000040c7984 */ /* 0x000fe80000000800 */
[----:B------:R-:W-:Y:S04]  /*5cb50*/  LDS R14, [R4+0x6100] ;  /* 0x00610000040e7984 */ /* 0x000fe80000000800 */
[----:B------:R-:W-:Y:S04]  /*5cb60*/  LDS R13, [R5+0x4100] ;  /* 0x00410000050d7984 */ /* 0x000fe80000000800 */
[----:B------:R-:W1:Y:S01]  /*5cb70*/  LDS R15, [R5+0x6100] ;  /* 0x00610000050f7984 */ /* 0x000e620000000800 */
[C---:B--2---:R-:W-:Y:S08]  /*5cb80*/  HMMA.1688.F32.TF32 R52, R8.reuse, R198, R52 ;  /* 0x000000c60834723c */ /* 0x044ff00000081034 */
[C---:B---3--:R-:W-:Y:S11]  /*5cb90*/  HMMA.1688.F32.TF32 R224, R8.reuse, R218, R224 ;  /* 0x000000da08e0723c */ /* 0x048ff600000810e0 */
[----:B------:R-:W-:Y:S11]  /*5cba0*/  @!UPT UIADD3 URZ, URZ, URZ, URZ ;  /* 0x0000003f3f3ff290 */ /* 0x000ff6000fffe03f */
[----:B------:R-:W-:Y:S01]  /*5cbb0*/  @!UPT UIADD3 URZ, URZ, URZ, URZ ;  /* 0x0000003f3f3ff290 */ /* 0x000fe2000fffe03f */
[----:B------:R-:W-:Y:S04]  /*5cbc0*/  STL.64 [R1+0x2b90], R224 ;  /* 0x002b90e001007387 */ /* 0x000fe80000100a00 */
[----:B------:R2:W-:Y:S02]  /*5cbd0*/  STL.64 [R1+0x2b98], R226 ;  /* 0x002b98e201007387 */ /* 0x0005e40000100a00 */
        /* <DEDUP_REMOVED lines=28> */
[C---:B--2---:R-:W-:Y:S08]  /*5cda0*/  HMMA.1688.F32.TF32 R52, R8.reuse, R186, R32 ;  /* 0x000000ba0834723c */ /* 0x044ff00000081020 */
[C---:B------:R-:W-:Y:S08]  /*5cdb0*/  HMMA.1688.F32.TF32 R32, R8.reuse, R182, R28 ;  /* 0x000000b60820723c */ /* 0x040ff0000008101c */
[C---:B------:R-:W-:Y:S08]  /*5cdc0*/  HMMA.1688.F32.TF32 R28, R8.reuse, R178, R24 ;  /* 0x000000b2081c723c */ /* 0x040ff00000081018 */
[----:B------:R-:W-:Y:S01]  /*5cdd0*/  HMMA.1688.F32.TF32 R8, R8, R174, R20 ;  /* 0x000000ae0808723c */ /* 0x000fe20000081014 */
[----:B------:R-:W-:Y:S04]  /*5cde0*/  STL.64 [R1+0x2af0], R60 ;  /* 0x002af03c01007387 */ /* 0x000fe80000100a00 */
[----:B------:R-:W-:Y:S04]  /*5cdf0*/  STL.64 [R1+0x2af8], R62 ;  /* 0x002af83e01007387 */ /* 0x000fe80000100a00 */
[----:B------:R-:W-:Y:S04]  /*5ce00*/  STL.64 [R1+0x2ae0], R56 ;  /* 0x002ae03801007387 */ /* 0x000fe80000100a00 */
[----:B------:R-:W-:Y:S01]  /*5ce10*/  STL.64 [R1+0x2ae8], R58 ;  /* 0x002ae83a01007387 */ /* 0x000fe20000100a00 */
[C---:B------:R-:W-:Y:S03]  /*5ce20*/  HMMA.1688.F32.TF32 R24, R16.reuse, R218, R220 ;  /* 0x000000da1018723c */ /* 0x040fe600000810dc */
[----:B------:R-:W-:Y:S04]  /*5ce30*/  STL.64 [R1+0x2ad0], R52 ;  /* 0x002ad03401007387 */ /* 0x000fe80000100a00 */
[----:B------:R-:W-:Y:S04]  /*5ce40*/  STL.64 [R1+0x2ad8], R54 ;  /* 0x002ad83601007387 */ /* 0x000fe80000100a00 */
[----:B------:R-:W-:Y:S01]  /*5ce50*/  STL.64 [R1+0x2ac0], R32 ;  /* 0x002ac02001007387 */ /* 0x000fe20000100a00 */
[C---:B------:R-:W-:Y:S03]  /*5ce60*/  HMMA.1688.F32.TF32 R20, R16.reuse, R214, R112 ;  /* 0x000000d61014723c */ /* 0x040fe60000081070 */
[----:B------:R-:W-:Y:S04]  /*5ce70*/  STL.64 [R1+0x2ac8], R34 ;  /* 0x002ac82201007387 */ /* 0x000fe80000100a00 */
[----:B------:R-:W-:Y:S04]  /*5ce80*/  STL.64 [R1+0x2ab0], R28 ;  /* 0x002ab01c01007387 */ /* 0x000fe80000100a00 */
[----:B------:R-:W-:Y:S04]  /*5ce90*/  STL.64 [R1+0x2ab8], R30 ;  /* 0x002ab81e01007387 */ /* 0x000fe80000100a00 */
[----:B------:R-:W-:Y:S04]  /*5cea0*/  STL.64 [R1+0x28f0], R8 ;  /* 0x0028f00801007387 */ /* 0x000fe80000100a00 */
[----:B------:R2:W-:Y:S02]  /*5ceb0*/  STL.64 [R1+0x28f8], R10 ;  /* 0x0028f80a01007387 */ /* 0x0005e40000100a00 */
[C---:B--2---:R-:W-:Y:S02]  /*5cec0*/  HMMA.1688.F32.TF32 R8, R16.reuse, R210, R108 ;  /* 0x000000d21008723c */ /* 0x044fe4000008106c */
[----:B------:R-:W-:Y:S04]  /*5ced0*/  STL.64 [R1+0x2aa0], R24 ;  /* 0x002aa01801007387 */ /* 0x000fe80000100a00 */
[----:B------:R2:W-:Y:S04]  /*5cee0*/  STL.64 [R1+0x2aa8], R26 ;  /* 0x002aa81a01007387 */ /* 0x0005e80000100a00 */
[----:B------:R-:W-:Y:S04]  /*5cef0*/  STL.64 [R1+0x2a90], R20 ;  /* 0x002a901401007387 */ /* 0x000fe80000100a00 */
[----:B------:R3:W-:Y:S01]  /*5cf00*/  STL.64 [R1+0x2a98], R22 ;  /* 0x002a981601007387 */ /* 0x0007e20000100a00 */
[C---:B--2---:R-:W-:Y:S08]  /*5cf10*/  HMMA.1688.F32.TF32 R24, R16.reuse, R206, R104 ;  /* 0x000000ce1018723c */ /* 0x044ff00000081068 */
[----:B------:R-:W-:Y:S01]  /*5cf20*/  STL.64 [R1+0x2a80], R8 ;  /* 0x002a800801007387 */ /* 0x000fe20000100a00 */
[C---:B---3--:R-:W-:Y:S03]  /*5cf30*/  HMMA.1688.F32.TF32 R20, R16.reuse, R202, R100 ;  /* 0x000000ca1014723c */ /* 0x048fe60000081064 */
[----:B------:R2:W-:Y:S05]  /*5cf40*/  STL.64 [R1+0x2a88], R10 ;  /* 0x002a880a01007387 */ /* 0x0005ea0000100a00 */
[C---:B--2---:R-:W-:Y:S06]  /*5cf50*/  HMMA.1688.F32.TF32 R8, R16.reuse, R38, R96 ;  /* 0x000000261008723c */ /* 0x044fec0000081060 */
[----:B------:R-:W-:Y:S04]  /*5cf60*/  STL.64 [R1+0x2a70], R24 ;  /* 0x002a701801007387 */ /* 0x000fe80000100a00 */
[----:B------:R2:W-:Y:S05]  /*5cf70*/  STL.64 [R1+0x2a78], R26 ;  /* 0x002a781a01007387 */ /* 0x0005ea0000100a00 */
[----:B------:R-:W-:Y:S04]  /*5cf80*/  STL.64 [R1+0x2a60], R20 ;  /* 0x002a601401007387 */ /* 0x000fe80000100a00 */
[----:B------:R3:W-:Y:S01]  /*5cf90*/  STL.64 [R1+0x2a68], R22 ;  /* 0x002a681601007387 */ /* 0x0007e20000100a00 */
[C---:B--2---:R-:W-:Y:S03]  /*5cfa0*/  HMMA.1688.F32.TF32 R24, R16.reuse, R46, R156 ;  /* 0x0000002e1018723c */ /* 0x044fe6000008109c */
[----:B------:R-:W-:Y:S05]  /*5cfb0*/  STL.64 [R1+0x2a50], R8 ;  /* 0x002a500801007387 */ /* 0x000fea0000100a00 */
[C---:B---3--:R-:W-:Y:S01]  /*5cfc0*/  HMMA.1688.F32.TF32 R20, R16.reuse, R50, R92 ;  /* 0x000000321014723c */ /* 0x048fe2000008105c */
[----:B------:R2:W-:Y:S07]  /*5cfd0*/  STL.64 [R1+0x2a58], R10 ;  /* 0x002a580a01007387 */ /* 0x0005ee0000100a00 */
[C---:B--2---:R-:W-:Y:S07]  /*5cfe0*/  HMMA.1688.F32.TF32 R8, R16.reuse, R42, R148 ;  /* 0x0000002a1008723c */ /* 0x044fee0000081094 */
[----:B------:R-:W-:Y:S04]  /*5cff0*/  STL.64 [R1+0x2a40], R24 ;  /* 0x002a401801007387 */ /* 0x000fe80000100a00 */
[----:B------:R2:W-:Y:S04]  /*5d000*/  STL.64 [R1+0x2a48], R26 ;  /* 0x002a481a01007387 */ /* 0x0005e80000100a00 */
        /* <DEDUP_REMOVED lines=17> */
[----:B------:R-:W-:Y:S04]  /*5d120*/  STL.64 [R1+0x29e8], R26 ;  /* 0x0029e81a01007387 */ /* 0x000fe80000100a00 */
[----:B------:R-:W2:Y:S04]  /*5d130*/  LDL.LU R240, [R1+0x9d0] ;  /* 0x0009d00001f07983 */ /* 0x000ea80000300800 */
[----:B------:R3:W-:Y:S04]  /*5d140*/  STL.64 [R1+0x29d0], R20 ;  /* 0x0029d01401007387 */ /* 0x0007e80000100a00 */
[----:B------:R4:W-:Y:S04]  /*5d150*/  STL.64 [R1+0x29d8], R22 ;  /* 0x0029d81601007387 */ /* 0x0009e80000100a00 */
[----:B------:R-:W-:Y:S04]  /*5d160*/  STL.64 [R1+0x29c0], R8 ;  /* 0x0029c00801007387 */ /* 0x000fe80000100a00 */
[----:B------:R1:W-:Y:S04]  /*5d170*/  STL.64 [R1+0x29c8], R10 ;  /* 0x0029c80a01007387 */ /* 0x0003e80000100a00 */
        /* <DEDUP_REMOVED lines=31> */
[----:B---3--:R-:W3:Y:S04]  /*5d370*/  LDL.LU R20, [R1+0x180] ;  /* 0x0001800001147983 */ /* 0x008ee80000300800 */
[----:B------:R-:W3:Y:S04]  /*5d380*/  LDL.LU R21, [R1+0x184] ;  /* 0x0001840001157983 */ /* 0x000ee80000300800 */
[----:B----4-:R-:W3:Y:S04]  /*5d390*/  LDL.LU R22, [R1+0x188] ;  /* 0x0001880001167983 */ /* 0x010ee80000300800 */
[----:B------:R-:W3:Y:S04]  /*5d3a0*/  LDL.LU R23, [R1+0x18c] ;  /* 0x00018c0001177983 */ /* 0x000ee80000300800 */
[----:B------:R-:W4:Y:S04]  /*5d3b0*/  LDL.LU R28, [R1+0x950] ;  /* 0x00095000011c7983 */ /* 0x000f280000300800 */
[----:B------:R-:W4:Y:S04]  /*5d3c0*/  LDL.LU R29, [R1+0x954] ;  /* 0x00095400011d7983 */ /* 0x000f280000300800 */
[----:B------:R-:W4:Y:S04]  /*5d3d0*/  LDL.LU R30, [R1+0x958] ;  /* 0x00095800011e7983 */ /* 0x000f280000300800 */
[----:B------:R-:W4:Y:S04]  /*5d3e0*/  LDL.LU R31, [R1+0x95c] ;  /* 0x00095c00011f7983 */ /* 0x000f280000300800 */
[----:B------:R-:W1:Y:S04]  /*5d3f0*/  LDL.LU R32, [R1+0x960] ;  /* 0x0009600001207983 */ /* 0x000e680000300800 */
[----:B------:R-:W1:Y:S04]  /*5d400*/  LDL.LU R33, [R1+0x964] ;  /* 0x0009640001217983 */ /* 0x000e680000300800 */
[----:B------:R-:W1:Y:S04]  /*5d410*/  LDL.LU R34, [R1+0x968] ;  /* 0x0009680001227983 */ /* 0x000e680000300800 */
[----:B------:R-:W1:Y:S04]  /*5d420*/  LDL.LU R35, [R1+0x96c] ;  /* 0x00096c0001237983 */ /* 0x000e680000300800 */
        /* <DEDUP_REMOVED lines=32> */
[----:B-1----:R-:W-:Y:S08]  /*5d630*/  HMMA.1688.F32.TF32 R8, R16, R174, R32 ;  /* 0x000000ae1008723c */ /* 0x002ff00000081020 */
[C---:B----4-:R-:W-:Y:S08]  /*5d640*/  HMMA.1688.F32.TF32 R16, R12.reuse, R218, R28 ;  /* 0x000000da0c10723c */ /* 0x050ff0000008101c */
[C---:B--2---:R-:W-:Y:S07]  /*5d650*/  HMMA.1688.F32.TF32 R24, R12.reuse, R214, R24 ;  /* 0x000000d60c18723c */ /* 0x044fee0000081018 */
[----:B------:R-:W-:Y:S04]  /*5d660*/  STL.64 [R1+0x28e0], R8 ;  /* 0x0028e00801007387 */ /* 0x000fe80000100a00 */
[----:B------:R3:W-:Y:S02]  /*5d670*/  STL.64 [R1+0x28e8], R10 ;  /* 0x0028e80a01007387 */ /* 0x0007e40000100a00 */
[C---:B---3--:R-:W-:Y:S02]  /*5d680*/  HMMA.1688.F32.TF32 R8, R12.reuse, R210, R20 ;  /* 0x000000d20c08723c */ /* 0x048fe40000081014 */
[----:B------:R-:W-:Y:S04]  /*5d690*/  STL.64 [R1+0x29b0], R16 ;  /* 0x0029b01001007387 */ /* 0x000fe80000100a00 */
[----:B------:R-:W-:Y:S04]  /*5d6a0*/  STL.64 [R1+0x29b8], R18 ;  /* 0x0029b81201007387 */ /* 0x000fe80000100a00 */
[----:B------:R-:W-:Y:S04]  /*5d6b0*/  STL.64 [R1+0x29a0], R24 ;  /* 0x0029a01801007387 */ /* 0x000fe80000100a00 */
[----:B------:R1:W-:Y:S01]  /*5d6c0*/  STL.64 [R1+0x29a8], R26 ;  /* 0x0029a81a01007387 */ /* 0x0003e20000100a00 */
[C---:B------:R-:W-:Y:S03]  /*5d6d0*/  HMMA.1688.F32.TF32 R20, R12.reuse, R38, R108 ;  /* 0x000000260c14723c */ /* 0x040fe6000008106c */
[----:B------:R-:W-:Y:S04]  /*5d6e0*/  LDS R16, [R6+0x4100] ;  /* 0x0041000006107984 */ /* 0x000fe80000000800 */
[----:B------:R-:W-:Y:S04]  /*5d6f0*/  LDS R18, [R6+0x6100] ;  /* 0x0061000006127984 */ /* 0x000fe80000000800 */
[----:B------:R-:W-:Y:S01]  /*5d700*/  STL.64 [R1+0x2990], R8 ;  /* 0x0029900801007387 */ /* 0x000fe20000100a00 */
[C---:B-1----:R-:W-:Y:S03]  /*5d710*/  HMMA.1688.F32.TF32 R24, R12.reuse, R202, R112 ;  /* 0x000000ca0c18723c */ /* 0x042fe60000081070 */
[----:B------:R1:W-:Y:S04]  /*5d720*/  STL.64 [R1+0x2998], R10 ;  /* 0x0029980a01007387 */ /* 0x0003e80000100a00 */
[----:B------:R-:W-:Y:S04]  /*5d730*/  LDS R17, [R7+0x4100] ;  /* 0x0041000007117984 */ /* 0x000fe80000000800 */
[----:B------:R-:W2:Y:S01]  /*5d740*/  LDS R19, [R7+0x6100] ;  /* 0x0061000007137984 */ /* 0x000ea20000000800 */
[C---:B-1----:R-:W-:Y:S11]  /*5d750*/  HMMA.1688.F32.TF32 R8, R12.reuse, R206, R220 ;  /* 0x000000ce0c08723c */ /* 0x042ff600000810dc */
[----:B------:R-:W-:Y:S11]  /*5d760*/  @!UPT UIADD3 URZ, URZ, URZ, URZ ;  /* 0x0000003f3f3ff290 */ /* 0x000ff6000fffe03f */
[----:B------:R-:W-:Y:S01]  /*5d770*/  @!UPT UIADD3 URZ, URZ, URZ, URZ ;  /* 0x0000003f3f3ff290 */ /* 0x000fe2000fffe03f */
[----:B------:R-:W-:Y:S04]  /*5d780*/  STL.64 [R1+0x2980], R8 ;  /* 0x0029800801007387 */ /* 0x000fe80000100a00 */
[----:B------:R1:W-:Y:S04]  /*5d790*/  STL.64 [R1+0x2988], R10 ;  /* 0x0029880a01007387 */ /* 0x0003e80000100a00 */
[----:B------:R-:W-:Y:S04]  /*5d7a0*/  STL.64 [R1+0x2970], R24 ;  /* 0x0029701801007387 */ /* 0x000fe80000100a00 */
[----:B------:R3:W-:Y:S01]  /*5d7b0*/  STL.64 [R1+0x2978], R26 ;  /* 0x0029781a01007387 */ /* 0x0007e20000100a00 */
[C---:B-1----:R-:W-:Y:S03]  /*5d7c0*/  HMMA.1688.F32.TF32 R8, R12.reuse, R46, R104 ;  /* 0x0000002e0c08723c */ /* 0x042fe60000081068 */
[----:B------:R-:W-:Y:S04]  /*5d7d0*/  STL.64 [R1+0x2960], R20 ;  /* 0x0029601401007387 */ /* 0x000fe80000100a00 */
[----:B------:R1:W-:Y:S01]  /*5d7e0*/  STL.64 [R1+0x2968], R22 ;  /* 0x0029681601007387 */ /* 0x0003e20000100a00 */
[C---:B---3--:R-:W-:Y:S08]  /*5d7f0*/  HMMA.1688.F32.TF32 R24, R12.reuse, R50, R100 ;  /* 0x000000320c18723c */ /* 0x048ff00000081064 */
[C---:B-1----:R-:W-:Y:S07]  /*5d800*/  HMMA.1688.F32.TF32 R20, R12.reuse, R42, R96 ;  /* 0x0000002a0c14723c */ /* 0x042fee0000081060 */
        /* <DEDUP_REMOVED lines=10> */
[C---:B-1----:R-:W-:Y:S03]  /*5d8b0*/  HMMA.1688.F32.TF32 R20, R12.reuse, R198, R156 ;  /* 0x000000c60c14723c */ /* 0x042fe6000008109c */
[----:B------:R-:W1:Y:S05]  /*5d8c0*/  LDS R11, [R5+0x6180] ;  /* 0x00618000050b7984 */ /* 0x000e6a0000000800 */
[C---:B------:R-:W-:Y:S11]  /*5d8d0*/  HMMA.1688.F32.TF32 R24, R12.reuse, R190, R148 ;  /* 0x000000be0c18723c */ /* 0x040ff60000081094 */
[----:B------:R-:W-:Y:S04]  /*5d8e0*/  @!UPT UIADD3 URZ, URZ, URZ, URZ ;  /* 0x0000003f3f3ff290 */ /* 0x000fe8000fffe03f */
[----:B------:R-:W-:Y:S04]  /*5d8f0*/  STL.64 [R1+0x2920], R20 ;  /* 0x0029201401007387 */ /* 0x000fe80000100a00 */
[----:B------:R3:W-:Y:S02]  /*5d900*/  STL.64 [R1+0x2928], R22 ;  /* 0x0029281601007387 */ /* 0x0007e40000100a00 */
[C---:B---3--:R-:W-:Y:S02]  /*5d910*/  HMMA.1688.F32.TF32 R20, R12.reuse, R186, R228 ;  /* 0x000000ba0c14723c */ /* 0x048fe400000810e4 */
[----:B------:R-:W-:Y:S04]  /*5d920*/  STL.64 [R1+0x28d0], R28 ;  /* 0x0028d01c01007387 */ /* 0x000fe80000100a00 */
[----:B------:R3:W-:Y:S04]  /*5d930*/  STL.64 [R1+0x28d8], R30 ;  /* 0x0028d81e01007387 */ /* 0x0007e80000100a00 */
[----:B------:R-:W-:Y:S04]  /*5d940*/  STL.64 [R1+0x28c0], R24 ;  /* 0x0028c01801007387 */ /* 0x000fe80000100a00 */
[----:B------:R4:W-:Y:S01]  /*5d950*/  STL.64 [R1+0x28c8], R26 ;  /* 0x0028c81a01007387 */ /* 0x0009e20000100a00 */
[C---:B---3--:R-:W-:Y:S08]  /*5d960*/  HMMA.1688.F32.TF32 R28, R12.reuse, R182, R232 ;  /* 0x000000b60c1c723c */ /* 0x048ff000000810e8 */
[----:B------:R-:W-:Y:S01]  /*5d970*/  STL.64 [R1+0x28b0], R20 ;  /* 0x0028b01401007387 */ /* 0x000fe20000100a00 */
[C---:B----4-:R-:W-:Y:S03]  /*5d980*/  HMMA.1688.F32.TF32 R24, R12.reuse, R178, R236 ;  /* 0x000000b20c18723c */ /* 0x050fe600000810ec */
[----:B------:R3:W-:Y:S05]  /*5d990*/  STL.64 [R1+0x28b8], R22 ;  /* 0x0028b81601007387 */ /* 0x0007ea0000100a00 */
[----:B---3--:R-:W-:Y:S06]  /*5d9a0*/  HMMA.1688.F32.TF32 R20, R12, R174, R240 ;  /* 0x000000ae0c14723c */ /* 0x008fec00000810f0 */
[----:B------:R-:W-:Y:S04]  /*5d9b0*/  STL.64 [R1+0x28a0], R28 ;  /* 0x0028a01c01007387 */ /* 0x000fe80000100a00 */
[----:B------:R-:W-:Y:S05]  /*5d9c0*/  STL.64 [R1+0x28a8], R30 ;  /* 0x0028a81e01007387 */ /* 0x000fea0000100a00 */
[----:B------:R-:W-:Y:S04]  /*5d9d0*/  STL.64 [R1+0x2890], R24 ;  /* 0x0028901801007387 */ /* 0x000fe80000100a00 */
[----:B------:R2:W-:Y:S04]  /*5d9e0*/  STL.64 [R1+0x2898], R26 ;  /* 0x0028981a01007387 */ /* 0x0005e80000100a00 */
[----:B------:R-:W-:Y:S04]  /*5d9f0*/  LDS R12, [R6+0x4180] ;  /* 0x00418000060c7984 */ /* 0x000fe80000000800 */
[----:B------:R-:W-:Y:S04]  /*5da00*/  LDS R14, [R6+0x6180] ;  /* 0x00618000060e7984 */ /* 0x000fe80000000800 */
[----:B------:R-:W-:Y:S01]  /*5da10*/  STL.64 [R1+0x2870], R20 ;  /* 0x0028701401007387 */ /* 0x000fe20000100a00 */
[C---:B--2---:R-:W-:Y:S03]  /*5da20*/  HMMA.1688.F32.TF32 R24, R16.reuse, R218, R244 ;  /* 0x000000da1018723c */ /* 0x044fe600000810f4 */
[----:B------:R2:W-:Y:S04]  /*5da30*/  STL.64 [R1+0x2878], R22 ;  /* 0x0028781601007387 */ /* 0x0005e80000100a00 */
[----:B------:R-:W3:Y:S04]  /*5da40*/  LDL.LU R244, [R1+0x6e0] ;  /* 0x0006e00001f47983 */ /* 0x000ee80000300800 */
[----:B------:R-:W-:Y:S01]  /*5da50*/  LDS R13, [R7+0x4180] ;  /* 0x00418000070d7984 */ /* 0x000fe20000000800 */
[C---:B--2---:R-:W-:Y:S03]  /*5da60*/  HMMA.1688.F32.TF32 R20, R16.reuse, R214, R248 ;  /* 0x000000d61014723c */ /* 0x044fe600000810f8 */
[----:B------:R-:W2:Y:S08]  /*5da70*/  LDS R15, [R7+0x6180] ;  /* 0x00618000070f7984 */ /* 0x000eb00000000800 */
[----:B------:R-:W-:Y:S04]  /*5da80*/  STL.64 [R1+0x2880], R24 ;  /* 0x0028801801007387 */ /* 0x000fe80000100a00 */
[----:B------:R-:W-:Y:S08]  /*5da90*/  STL.64 [R1+0x2888], R26 ;  /* 0x0028881a01007387 */ /* 0x000ff00000100a00 */
[----:B------:R4:W-:Y:S04]  /*5daa0*/  STL.64 [R1+0x2860], R20 ;  /* 0x0028601401007387 */ /* 0x0009e80000100a00 */
[----:B------:R1:W-:Y:S04]  /*5dab0*/  STL.64 [R1+0x2868], R22 ;  /* 0x0028681601007387 */ /* 0x0003e80000100a00 */
        /* <DEDUP_REMOVED lines=123> */
[C---:B--2---:R-:W-:Y:S08]  /*5e270*/  HMMA.1688.F32.TF32 R28, R16.reuse, R174, R28 ;  /* 0x000000ae101c723c */ /* 0x044ff0000008101c */
[C---:B---3--:R-:W-:Y:S08]  /*5e280*/  HMMA.1688.F32.TF32 R32, R16.reuse, R178, R32 ;  /* 0x000000b21020723c */ /* 0x048ff00000081020 */
[C---:B----4-:R-:W-:Y:S08]  /*5e290*/  HMMA.1688.F32.TF32 R56, R16.reuse, R198, R56 ;  /* 0x000000c61038723c */ /* 0x050ff00000081038 */
[C---:B------:R-:W-:Y:S08]  /*5e2a0*/  HMMA.1688.F32.TF32 R64, R16.reuse, R50, R64 ;  /* 0x000000321040723c */ /* 0x040ff00000081040 */
[C---:B------:R-:W-:Y:S08]  /*5e2b0*/  HMMA.1688.F32.TF32 R68, R16.reuse, R46, R68 ;  /* 0x0000002e1044723c */ /* 0x040ff00000081044 */
[C---:B------:R-:W-:Y:S08]  /*5e2c0*/  HMMA.1688.F32.TF32 R72, R16.reuse, R38, R72 ;  /* 0x000000261048723c */ /* 0x040ff00000081048 */
[C---:B------:R-:W-:Y:S08]  /*5e2d0*/  HMMA.1688.F32.TF32 R80, R16.reuse, R206, R80 ;  /* 0x000000ce1050723c */ /* 0x040ff00000081050 */
[C---:B------:R-:W-:Y:S08]  /*5e2e0*/  HMMA.1688.F32.TF32 R224, R16.reuse, R210, R224 ;  /* 0x000000d210e0723c */ /* 0x040ff000000810e0 */
[C---:B------:R-:W-:Y:S08]  /*5e2f0*/  HMMA.1688.F32.TF32 R76, R16.reuse, R202, R76 ;  /* 0x000000ca104c723c */ /* 0x040ff0000008104c */
[C---:B------:R-:W-:Y:S07]  /*5e300*/  HMMA.1688.F32.TF32 R60, R16.reuse, R42, R60 ;  /* 0x0000002a103c723c */ /* 0x040fee000008103c */
        /* <DEDUP_REMOVED lines=18> */
[C---:B-1----:R-:W-:Y:S08]  /*5e430*/  HMMA.1688.F32.TF32 R56, R16.reuse, R186, R84 ;  /* 0x000000ba1038723c */ /* 0x042ff00000081054 */
[----:B------:R-:W-:Y:S08]  /*5e440*/  HMMA.1688.F32.TF32 R52, R16, R182, R168 ;  /* 0x000000b61034723c */ /* 0x000ff000000810a8 */
[C---:B------:R-:W-:Y:S01]  /*5e450*/  HMMA.1688.F32.TF32 R16, R8.reuse, R218, R24 ;  /* 0x000000da0810723c */ /* 0x040fe20000081018 */
        /* <DEDUP_REMOVED lines=8> */
[----:B------:R-:W-:Y:S01]  /*5e4e0*/  STL.64 [R1+0x2668], R54 ;  /* 0x0026683601007387 */ /* 0x000fe20000100a00 */
[C---:B------:R-:W-:Y:S03]  /*5e4f0*/  HMMA.1688.F32.TF32 R20, R8.reuse, R210, R220 ;  /* 0x000000d20814723c */ /* 0x040fe600000810dc */
[----:B------:R-:W-:Y:S04]  /*5e500*/  STL.64 [R1+0x2640], R32 ;  /* 0x0026402001007387 */ /* 0x000fe80000100a00 */
[----:B------:R-:W-:Y:S04]  /*5e510*/  STL.64 [R1+0x2648], R34 ;  /* 0x0026482201007387 */ /* 0x000fe80000100a00 */
[----:B------:R-:W-:Y:S04]  /*5e520*/  STL.64 [R1+0x2600], R28 ;  /* 0x0026001c01007387 */ /* 0x000fe80000100a00 */
[----:B------:R-:W-:Y:S04]  /*5e530*/  STL.64 [R1+0x2608], R30 ;  /* 0x0026081e01007387 */ /* 0x000fe80000100a00 */
[----:B------:R-:W-:Y:S04]  /*5e540*/  STL.64 [R1+0x2620], R16 ;  /* 0x0026201001007387 */ /* 0x000fe80000100a00 */
[----:B------:R1:W-:Y:S02]  /*5e550*/  STL.64 [R1+0x2628], R18 ;  /* 0x0026281201007387 */ /* 0x0003e40000100a00 */
[C---:B-1----:R-:W-:Y:S02]  /*5e560*/  HMMA.1688.F32.TF32 R16, R8.reuse, R206, R112 ;  /* 0x000000ce0810723c */ /* 0x042fe40000081070 */
[----:B------:R-:W-:Y:S04]  /*5e570*/  STL.64 [R1+0x25f0], R24 ;  /* 0x0025f01801007387 */ /* 0x000fe80000100a00 */
[----:B------:R1:W-:Y:S04]  /*5e580*/  STL.64 [R1+0x25f8], R26 ;  /* 0x0025f81a01007387 */ /* 0x0003e80000100a00 */
[----:B------:R-:W-:Y:S04]  /*5e590*/  STL.64 [R1+0x25d0], R20 ;  /* 0x0025d01401007387 */ /* 0x000fe80000100a00 */
[----:B------:R2:W-:Y:S01]  /*5e5a0*/  STL.64 [R1+0x25d8], R22 ;  /* 0x0025d81601007387 */ /* 0x0005e20000100a00 */
[C---:B-1----:R-:W-:Y:S08]  /*5e5b0*/  HMMA.1688.F32.TF32 R24, R8.reuse, R202, R108 ;  /* 0x000000ca0818723c */ /* 0x042ff0000008106c */
[----:B------:R-:W-:Y:S01]  /*5e5c0*/  STL.64 [R1+0x25b0], R16 ;  /* 0x0025b01001007387 */ /* 0x000fe20000100a00 */
[C---:B--2---:R-:W-:Y:S03]  /*5e5d0*/  HMMA.1688.F32.TF32 R20, R8.reuse, R38, R104 ;  /* 0x000000260814723c */ /* 0x044fe60000081068 */
[----:B------:R1:W-:Y:S05]  /*5e5e0*/  STL.64 [R1+0x25b8], R18 ;  /* 0x0025b81201007387 */ /* 0x0003ea0000100a00 */
[C---:B-1----:R-:W-:Y:S06]  /*5e5f0*/  HMMA.1688.F32.TF32 R16, R8.reuse, R46, R100 ;  /* 0x0000002e0810723c */ /* 0x042fec0000081064 */
[----:B------:R-:W-:Y:S04]  /*5e600*/  STL.64 [R1+0x2590], R24 ;  /* 0x0025901801007387 */ /* 0x000fe80000100a00 */
[----:B------:R1:W-:Y:S05]  /*5e610*/  STL.64 [R1+0x2598], R26 ;  /* 0x0025981a01007387 */ /* 0x0003ea0000100a00 */
[----:B------:R-:W-:Y:S04]  /*5e620*/  STL.64 [R1+0x2570], R20 ;  /* 0x0025701401007387 */ /* 0x000fe80000100a00 */
[----:B------:R2:W-:Y:S01]  /*5e630*/  STL.64 [R1+0x2578], R22 ;  /* 0x0025781601007387 */ /* 0x0005e20000100a00 */
[C---:B-1----:R-:W-:Y:S03]  /*5e640*/  HMMA.1688.F32.TF32 R24, R8.reuse, R50, R96 ;  /* 0x000000320818723c */ /* 0x042fe60000081060 */
[----:B------:R-:W-:Y:S05]  /*5e650*/  STL.64 [R1+0x2550], R16 ;  /* 0x0025501001007387 */ /* 0x000fea0000100a00 */
[C---:B--2---:R-:W-:Y:S01]  /*5e660*/  HMMA.1688.F32.TF32 R20, R8.reuse, R42, R156 ;  /* 0x0000002a0814723c */ /* 0x044fe2000008109c */
[----:B------:R1:W-:Y:S07]  /*5e670*/  STL.64 [R1+0x2558], R18 ;  /* 0x0025581201007387 */ /* 0x0003ee0000100a00 */
[C---:B-1----:R-:W-:Y:S07]  /*5e680*/  HMMA.1688.F32.TF32 R16, R8.reuse, R198, R92 ;  /* 0x000000c60810723c */ /* 0x042fee000008105c */
[----:B------:R-:W-:Y:S04]  /*5e690*/  STL.64 [R1+0x2530], R24 ;  /* 0x0025301801007387 */ /* 0x000fe80000100a00 */
[----:B------:R1:W-:Y:S04]  /*5e6a0*/  STL.64 [R1+0x2538], R26 ;  /* 0x0025381a01007387 */ /* 0x0003e80000100a00 */
        /* <DEDUP_REMOVED lines=15> */
[----:B-1----:R-:W-:Y:S08]  /*5e7a0*/  HMMA.1688.F32.TF32 R16, R8, R174, R244 ;  /* 0x000000ae0810723c */ /* 0x002ff000000810f4 */
[C---:B------:R-:W-:Y:S01]  /*5e7b0*/  HMMA.1688.F32.TF32 R8, R12.reuse, R218, R248 ;  /* 0x000000da0c08723c */ /* 0x040fe200000810f8 */
[----:B------:R1:W-:Y:S04]  /*5e7c0*/  STL.64 [R1+0x2370], R24 ;  /* 0x0023701801007387 */ /* 0x0003e80000100a00 */
[----:B------:R2:W-:Y:S04]  /*5e7d0*/  STL.64 [R1+0x2378], R26 ;  /* 0x0023781a01007387 */ /* 0x0005e80000100a00 */
[----:B------:R3:W-:Y:S04]  /*5e7e0*/  STL.64 [R1+0x2350], R20 ;  /* 0x0023501401007387 */ /* 0x0007e80000100a00 */
[----:B------:R4:W-:Y:S04]  /*5e7f0*/  STL.64 [R1+0x2358], R22 ;  /* 0x0023581601007387 */ /* 0x0009e80000100a00 */
[----:B------:R-:W4:Y:S04]  /*5e800*/  LDL.LU R244, [R1+0x7c0] ;  /* 0x0007c00001f47983 */ /* 0x000f280000300800 */
[----:B------:R-:W-:Y:S04]  /*5e810*/  STL.64 [R1+0x22e0], R16 ;  /* 0x0022e01001007387 */ /* 0x000fe80000100a00 */
[----:B------:R1:W-:Y:S04]  /*5e820*/  STL.64 [R1+0x22e8], R18 ;  /* 0x0022e81201007387 */ /* 0x0003e80000100a00 */
[----:B------:R-:W-:Y:S04]  /*5e830*/  STL.64 [R1+0x2330], R8 ;  /* 0x0023300801007387 */ /* 0x000fe80000100a00 */
[----:B------:R-:W-:Y:S04]  /*5e840*/  STL.64 [R1+0x2338], R10 ;  /* 0x0023380a01007387 */ /* 0x000fe80000100a00 */
        /* <DEDUP_REMOVED lines=43> */
[----:B-1----:R-:W4:Y:S04]  /*5eb00*/  LDL.LU R24, [R1+0x840] ;  /* 0x0008400001187983 */ /* 0x002f280000300800 */
[----:B------:R-:W4:Y:S04]  /*5eb10*/  LDL.LU R25, [R1+0x844] ;  /* 0x0008440001197983 */ /* 0x000f280000300800 */
[----:B--2---:R-:W2:Y:S04]  /*5eb20*/  LDL.LU R26, [R1+0x848] ;  /* 0x00084800011a7983 */ /* 0x004ea80000300800 */
        /* <DEDUP_REMOVED lines=33> */
[C---:B------:R-:W-:Y:S08]  /*5ed40*/  HMMA.1688.F32.TF32 R16, R12.reuse, R210, R28 ;  /* 0x000000d20c10723c */ /* 0x040ff0000008101c */
[C---:B------:R-:W-:Y:S11]  /*5ed50*/  HMMA.1688.F32.TF32 R32, R12.reuse, R214, R32 ;  /* 0x000000d60c20723c */ /* 0x040ff60000081020 */
[----:B------:R-:W-:Y:S11]  /*5ed60*/  @!UPT UIADD3 URZ, URZ, URZ, URZ ;  /* 0x0000003f3f3ff290 */ /* 0x000ff6000fffe03f */
[----:B------:R-:W-:Y:S01]  /*5ed70*/  @!UPT UIADD3 URZ, URZ, URZ, URZ ;  /* 0x0000003f3f3ff290 */ /* 0x000fe2000fffe03f */
[----:B------:R-:W-:Y:S04]  /*5ed80*/  STL.64 [R1+0x2320], R32 ;  /* 0x0023202001007387 */ /* 0x000fe80000100a00 */
[----:B------:R-:W-:Y:S04]  /*5ed90*/  STL.64 [R1+0x2328], R34 ;  /* 0x0023282201007387 */ /* 0x000fe80000100a00 */
[----:B------:R-:W-:Y:S04]  /*5eda0*/  STL.64 [R1+0x2310], R16 ;  /* 0x0023101001007387 */ /* 0x000fe80000100a00 */
[----:B------:R2:W-:Y:S02]  /*5edb0*/  STL.64 [R1+0x2318], R18 ;  /* 0x0023181201007387 */ /* 0x0005e40000100a00 */
[C---:B--2---:R-:W-:Y:S08]  /*5edc0*/  HMMA.1688.F32.TF32 R16, R12.reuse, R206, R24 ;  /* 0x000000ce0c10723c */ /* 0x044ff00000081018 */
[C---:B---3--:R-:W-:Y:S08]  /*5edd0*/  HMMA.1688.F32.TF32 R24, R12.reuse, R202, R20 ;  /* 0x000000ca0c18723c */ /* 0x048ff00000081014 */
[C---:B------:R-:W-:Y:S07]  /*5ede0*/  HMMA.1688.F32.TF32 R20, R12.reuse, R38, R220 ;  /* 0x000000260c14723c */ /* 0x040fee00000810dc */
[----:B------:R-:W-:Y:S04]  /*5edf0*/  STL.64 [R1+0x2300], R16 ;  /* 0x0023001001007387 */ /* 0x000fe80000100a00 */
[----:B------:R2:W-:Y:S04]  /*5ee00*/  STL.64 [R1+0x2308], R18 ;  /* 0x0023081201007387 */ /* 0x0005e80000100a00 */
[----:B------:R-:W-:Y:S04]  /*5ee10*/  STL.64 [R1+0x22d0], R24 ;  /* 0x0022d01801007387 */ /* 0x000fe80000100a00 */
[----:B------:R4:W-:Y:S01]  /*5ee20*/  STL.64 [R1+0x22d8], R26 ;  /* 0x0022d81a01007387 */ /* 0x0009e20000100a00 */
[C---:B--2---:R-:W-:Y:S03]  /*5ee30*/  HMMA.1688.F32.TF32 R16, R12.reuse, R46, R112 ;  /* 0x0000002e0c10723c */ /* 0x044fe60000081070 */
[----:B------:R-:W-:Y:S04]  /*5ee40*/  STL.64 [R1+0x22b0], R20 ;  /* 0x0022b01401007387 */ /* 0x000fe80000100a00 */
[----:B------:R2:W-:Y:S01]  /*5ee50*/  STL.64 [R1+0x22b8], R22 ;  /* 0x0022b81601007387 */ /* 0x0005e20000100a00 */
[C---:B----4-:R-:W-:Y:S08]  /*5ee60*/  HMMA.1688.F32.TF32 R24, R12.reuse, R50, R108 ;  /* 0x000000320c18723c */ /* 0x050ff0000008106c */
        /* <DEDUP_REMOVED lines=30> */
[----:B------:R-:W-:Y:S04]  /*5f050*/  STL.64 [R1+0x21b8], R26 ;  /* 0x0021b81a01007387 */ /* 0x000fe80000100a00 */
[----:B------:R-:W-:Y:S04]  /*5f060*/  LDS R12, [R4+0x4280] ;  /* 0x00428000040c7984 */ /* 0x000fe80000000800 */
[----:B------:R-:W-:Y:S04]  /*5f070*/  LDS R14, [R4+0x6280] ;  /* 0x00628000040e7984 */ /* 0x000fe80000000800 */
[----:B------:R-:W-:Y:S04]  /*5f080*/  STL.64 [R1+0x2040], R20 ;  /* 0x0020401401007387 */ /* 0x000fe80000100a00 */
[----:B------:R1:W-:Y:S04]  /*5f090*/  STL.64 [R1+0x2048], R22 ;  /* 0x0020481601007387 */ /* 0x0003e80000100a00 */
[----:B------:R-:W-:Y:S04]  /*5f0a0*/  LDS R13, [R5+0x4280] ;  /* 0x00428000050d7984 */ /* 0x000fe80000000800 */
[----:B------:R-:W3:Y:S01]  /*5f0b0*/  LDS R15, [R5+0x6280] ;  /* 0x00628000050f7984 */ /* 0x000ee20000000800 */
[C---:B-1----:R-:W-:Y:S08]  /*5f0c0*/  HMMA.1688.F32.TF32 R20, R8.reuse, R218, R236 ;  /* 0x000000da0814723c */ /* 0x042ff000000810ec */
[C---:B------:R-:W-:Y:S08]  /*5f0d0*/  HMMA.1688.F32.TF32 R28, R8.reuse, R214, R240 ;  /* 0x000000d6081c723c */ /* 0x040ff000000810f0 */
[C---:B------:R-:W-:Y:S07]  /*5f0e0*/  HMMA.1688.F32.TF32 R24, R8.reuse, R210, R244 ;  /* 0x000000d20818723c */ /* 0x040fee00000810f4 */
[----:B------:R-:W-:Y:S04]  /*5f0f0*/  STL.64 [R1+0x2030], R20 ;  /* 0x0020301401007387 */ /* 0x000fe80000100a00 */
[----:B------:R1:W-:Y:S02]  /*5f100*/  STL.64 [R1+0x2038], R22 ;  /* 0x0020381601007387 */ /* 0x0003e40000100a00 */
[----:B-1----:R-:W-:Y:S02]  /*5f110*/  HMMA.1688.F32.TF32 R20, R8, R206, R248 ;  /* 0x000000ce0814723c */ /* 0x002fe400000810f8 */
[----:B------:R-:W-:Y:S04]  /*5f120*/  STL.64 [R1+0x2010], R28 ;  /* 0x0020101c01007387 */ /* 0x000fe80000100a00 */
[----:B------:R-:W-:Y:S04]  /*5f130*/  STL.64 [R1+0x2018], R30 ;  /* 0x0020181e01007387 */ /* 0x000fe80000100a00 */
[----:B------:R-:W3:Y:S04]  /*5f140*/  LDL.LU R244, [R1+0x370] ;  /* 0x0003700001f47983 */ /* 0x000ee80000300800 */
[----:B------:R1:W-:Y:S04]  /*5f150*/  STL.64 [R1+0x1ff0], R24 ;  /* 0x001ff01801007387 */ /* 0x0003e80000100a00 */
[----:B------:R4:W-:Y:S05]  /*5f160*/  STL.64 [R1+0x1ff8], R26 ;  /* 0x001ff81a01007387 */ /* 0x0009ea0000100a00 */
        /* <DEDUP_REMOVED lines=37> */
[----:B-1----:R-:W2:Y:S04]  /*5f3c0*/  LDL.LU R24, [R1+0x650] ;  /* 0x0006500001187983 */ /* 0x002ea80000300800 */
[----:B------:R-:W2:Y:S04]  /*5f3d0*/  LDL.LU R25, [R1+0x654] ;  /* 0x0006540001197983 */ /* 0x000ea80000300800 */
[----:B----4-:R-:W4:Y:S04]  /*5f3e0*/  LDL.LU R26, [R1+0x658] ;  /* 0x00065800011a7983 */ /* 0x010f280000300800 */
        /* <DEDUP_REMOVED lines=85> */
[C---:B--2---:R-:W-:Y:S08]  /*5f940*/  HMMA.1688.F32.TF32 R28, R16.reuse, R202, R28 ;  /* 0x000000ca101c723c */ /* 0x044ff0000008101c */
[----:B----4-:R-:W-:Y:S08]  /*5f950*/  HMMA.1688.F32.TF32 R24, R16, R38, R24 ;  /* 0x000000261018723c */ /* 0x010ff00000081018 */
[C---:B---3--:R-:W-:Y:S08]  /*5f960*/  HMMA.1688.F32.TF32 R224, R8.reuse, R50, R224 ;  /* 0x0000003208e0723c */ /* 0x048ff000000810e0 */
[C---:B------:R-:W-:Y:S08]  /*5f970*/  HMMA.1688.F32.TF32 R108, R8.reuse, R38, R108 ;  /* 0x00000026086c723c */ /* 0x040ff0000008106c */
[C---:B------:R-:W-:Y:S08]  /*5f980*/  HMMA.1688.F32.TF32 R112, R8.reuse, R202, R112 ;  /* 0x000000ca0870723c */ /* 0x040ff00000081070 */
[C---:B------:R-:W-:Y:S11]  /*5f990*/  HMMA.1688.F32.TF32 R104, R8.reuse, R46, R104 ;  /* 0x0000002e0868723c */ /* 0x040ff60000081068 */
[----:B------:R-:W-:Y:S04]  /*5f9a0*/  @!UPT UIADD3 URZ, URZ, URZ, URZ ;  /* 0x0000003f3f3ff290 */ /* 0x000fe8000fffe03f */
[----:B------:R-:W-:Y:S04]  /*5f9b0*/  STL.64 [R1+0x1fb0], R112 ;  /* 0x001fb07001007387 */ /* 0x000fe80000100a00 */
[----:B------:R1:W-:Y:S04]  /*5f9c0*/  STL.64 [R1+0x1fb8], R114 ;  /* 0x001fb87201007387 */ /* 0x0003e80000100a00 */
[----:B-1----:R-:W2:Y:S04]  /*5f9d0*/  LDL.LU.64 R114, [R1+0x6c00] ;  /* 0x006c000001727983 */ /* 0x002ea80000300a00 */
[----:B------:R-:W2:Y:S04]  /*5f9e0*/  LDL.LU.64 R112, [R1+0x6bf8] ;  /* 0x006bf80001707983 */ /* 0x000ea80000300a00 */
[----:B------:R-:W-:Y:S04]  /*5f9f0*/  STL.64 [R1+0x1f90], R108 ;  /* 0x001f906c01007387 */ /* 0x000fe80000100a00 */
[----:B------:R1:W-:Y:S04]  /*5fa00*/  STL.64 [R1+0x1f98], R110 ;  /* 0x001f986e01007387 */ /* 0x0003e80000100a00 */
[----:B-1----:R-:W3:Y:S04]  /*5fa10*/  LDL.LU.64 R110, [R1+0x6bf0] ;  /* 0x006bf000016e7983 */ /* 0x002ee80000300a00 */
[----:B------:R-:W3:Y:S04]  /*5fa20*/  LDL.LU.64 R108, [R1+0x6be8] ;  /* 0x006be800016c7983 */ /* 0x000ee80000300a00 */
[----:B------:R-:W-:Y:S04]  /*5fa30*/  STL.64 [R1+0x1f70], R104 ;  /* 0x001f706801007387 */ /* 0x000fe80000100a00 */
[----:B------:R1:W-:Y:S04]  /*5fa40*/  STL.64 [R1+0x1f78], R106 ;  /* 0x001f786a01007387 */ /* 0x0003e80000100a00 */
[----:B-1----:R-:W4:Y:S04]  /*5fa50*/  LDL.LU.64 R106, [R1+0x6be0] ;  /* 0x006be000016a7983 */ /* 0x002f280000300a00 */
[----:B------:R-:W4:Y:S04]  /*5fa60*/  LDL.LU.64 R104, [R1+0x6bd8] ;  /* 0x006bd80001687983 */ /* 0x000f280000300a00 */
[----:B------:R-:W-:Y:S04]  /*5fa70*/  STL.64 [R1+0x1f50], R224 ;  /* 0x001f50e001007387 */ /* 0x000fe80000100a00 */
[----:B------:R1:W-:Y:S02]  /*5fa80*/  STL.64 [R1+0x1f58], R226 ;  /* 0x001f58e201007387 */ /* 0x0003e40000100a00 */
[C---:B-1----:R-:W-:Y:S08]  /*5fa90*/  HMMA.1688.F32.TF32 R224, R8.reuse, R42, R80 ;  /* 0x0000002a08e0723c */ /* 0x042ff00000081050 */
[C---:B------:R-:W-:Y:S08]  /*5faa0*/  HMMA.1688.F32.TF32 R80, R8.reuse, R198, R76 ;  /* 0x000000c60850723c */ /* 0x040ff0000008104c */
[C---:B------:R-:W-:Y:S08]  /*5fab0*/  HMMA.1688.F32.TF32 R76, R8.reuse, R194, R72 ;  /* 0x000000c2084c723c */ /* 0x040ff00000081048 */
[C---:B------:R-:W-:Y:S08]  /*5fac0*/  HMMA.1688.F32.TF32 R72, R8.reuse, R190, R68 ;  /* 0x000000be0848723c */ /* 0x040ff00000081044 */
[C---:B------:R-:W-:Y:S08]  /*5fad0*/  HMMA.1688.F32.TF32 R68, R8.reuse, R186, R64 ;  /* 0x000000ba0844723c */ /* 0x040ff00000081040 */
[C---:B------:R-:W-:Y:S08]  /*5fae0*/  HMMA.1688.F32.TF32 R64, R8.reuse, R182, R60 ;  /* 0x000000b60840723c */ /* 0x040ff0000008103c */
[C---:B------:R-:W-:Y:S08]  /*5faf0*/  HMMA.1688.F32.TF32 R56, R8.reuse, R178, R56 ;  /* 0x000000b20838723c */ /* 0x040ff00000081038 */
[----:B------:R-:W-:Y:S01]  /*5fb00*/  HMMA.1688.F32.TF32 R60, R8, R174, R88 ;  /* 0x000000ae083c723c */ /* 0x000fe20000081058 */
        /* <DEDUP_REMOVED lines=31> */
[----:B------:R-:W-:Y:S02]  /*5fd00*/  STL.64 [R1+0x1d48], R30 ;  /* 0x001d481e01007387 */ /* 0x000fe40000100a00 */
[C---:B------:R-:W-:Y:S02]  /*5fd10*/  HMMA.1688.F32.TF32 R20, R16.reuse, R50, R220 ;  /* 0x000000321014723c */ /* 0x040fe400000810dc */
[----:B------:R-:W-:Y:S04]  /*5fd20*/  STL.64 [R1+0x1d20], R24 ;  /* 0x001d201801007387 */ /* 0x000fe80000100a00 */
[----:B------:R1:W-:Y:S09]  /*5fd30*/  STL.64 [R1+0x1d28], R26 ;  /* 0x001d281a01007387 */ /* 0x0003f20000100a00 */
[----:B------:R-:W-:Y:S01]  /*5fd40*/  STL.64 [R1+0x1d00], R8 ;  /* 0x001d000801007387 */ /* 0x000fe20000100a00 */
[C---:B-1----:R-:W-:Y:S03]  /*5fd50*/  HMMA.1688.F32.TF32 R24, R16.reuse, R42, R100 ;  /* 0x0000002a1018723c */ /* 0x042fe60000081064 */
[----:B------:R1:W-:Y:S05]  /*5fd60*/  STL.64 [R1+0x1d08], R10 ;  /* 0x001d080a01007387 */ /* 0x0003ea0000100a00 */
[C---:B-1----:R-:W-:Y:S01]  /*5fd70*/  HMMA.1688.F32.TF32 R8, R16.reuse, R198, R96 ;  /* 0x000000c61008723c */ /* 0x042fe20000081060 */
[----:B------:R-:W-:Y:S04]  /*5fd80*/  STL.64 [R1+0x1ce0], R20 ;  /* 0x001ce01401007387 */ /* 0x000fe80000100a00 */
[----:B------:R1:W-:Y:S10]  /*5fd90*/  STL.64 [R1+0x1ce8], R22 ;  /* 0x001ce81601007387 */ /* 0x0003f40000100a00 */
        /* <DEDUP_REMOVED lines=15> */
[----:B-1----:R-:W-:Y:S07]  /*5fe90*/  HMMA.1688.F32.TF32 R8, R16, R174, R236 ;  /* 0x000000ae1008723c */ /* 0x002fee00000810ec */
[----:B------:R-:W-:Y:S04]  /*5fea0*/  STL.64 [R1+0x1c20], R20 ;  /* 0x001c201401007387 */ /* 0x000fe80000100a00 */
[----:B------:R1:W-:Y:S04]  /*5feb0*/  STL.64 [R1+0x1c28], R22 ;  /* 0x001c281601007387 */ /* 0x0003e80000100a00 */
[----:B------:R-:W-:Y:S01]  /*5fec0*/  STL.64 [R1+0x1c00], R24 ;  /* 0x001c001801007387 */ /* 0x000fe20000100a00 */
[C---:B------:R-:W-:Y:S03]  /*5fed0*/  HMMA.1688.F32.TF32 R16, R12.reuse, R214, R244 ;  /* 0x000000d60c10723c */ /* 0x040fe600000810f4 */
[----:B------:R-:W-:Y:S05]  /*5fee0*/  STL.64 [R1+0x1c08], R26 ;  /* 0x001c081a01007387 */ /* 0x000fea0000100a00 */
[C---:B-1----:R-:W-:Y:S01]  /*5fef0*/  HMMA.1688.F32.TF32 R20, R12.reuse, R218, R240 ;  /* 0x000000da0c14723c */ /* 0x042fe200000810f0 */
[----:B------:R-:W-:Y:S04]  /*5ff00*/  STL.64 [R1+0x1bc0], R8 ;  /* 0x001bc00801007387 */ /* 0x000fe80000100a00 */
[----:B------:R1:W-:Y:S03]  /*5ff10*/  STL.64 [R1+0x1bc8], R10 ;  /* 0x001bc80a01007387 */ /* 0x0003e60000100a00 */
[C---:B-1----:R-:W-:Y:S11]  /*5ff20*/  HMMA.1688.F32.TF32 R8, R12.reuse, R210, R248 ;  /* 0x000000d20c08723c */ /* 0x042ff600000810f8 */
[----:B------:R-:W-:Y:S04]  /*5ff30*/  @!UPT UIADD3 URZ, URZ, URZ, URZ ;  /* 0x0000003f3f3ff290 */ /* 0x000fe8000fffe03f */
[----:B------:R1:W-:Y:S04]  /*5ff40*/  STL.64 [R1+0x1bb0], R20 ;  /* 0x001bb01401007387 */ /* 0x0003e80000100a00 */
[----:B------:R2:W-:Y:S04]  /*5ff50*/  STL.64 [R1+0x1bb8], R22 ;  /* 0x001bb81601007387 */ /* 0x0005e80000100a00 */
[----:B------:R-:W3:Y:S04]  /*5ff60*/  LDL.LU R248, [R1+0x4e0] ;  /* 0x0004e00001f87983 */ /* 0x000ee80000300800 */
[----:B------:R-:W-:Y:S04]  /*5ff70*/  STL.64 [R1+0x1b90], R16 ;  /* 0x001b901001007387 */ /* 0x000fe80000100a00 */
[----:B------:R-:W-:Y:S04]  /*5ff80*/  STL.64 [R1+0x1b98], R18 ;  /* 0x001b981201007387 */ /* 0x000fe80000100a00 */
[----:B------:R-:W-:Y:S04]  /*5ff90*/  LDS R16, [R6+0x4280] ;  /* 0x0042800006107984 */ /* 0x000fe80000000800 */
[----:B------:R-:W-:Y:S04]  /*5ffa0*/  STL.64 [R1+0x1b70], R8 ;  /* 0x001b700801007387 */ /* 0x000fe80000100a00 */
[----:B------:R1:W-:Y:S04]  /*5ffb0*/  STL.64 [R1+0x1b78], R10 ;  /* 0x001b780a01007387 */ /* 0x0003e80000100a00 */
        /* <DEDUP_REMOVED lines=33> */
[----:B--2---:R-:W3:Y:S04]  /*601d0*/  LDL.LU R22, [R1+0x598] ;  /* 0x0005980001167983 */ /* 0x004ee80000300800 */
[----:B------:R-:W3:Y:S04]  /*601e0*/  LDL.LU R23, [R1+0x59c] ;  /* 0x00059c0001177983 */ /* 0x000ee80000300800 */
        /* <DEDUP_REMOVED lines=50> */
[----:B------:R-:W1:Y:S01]  /*60510*/  LDS R19, [R7+0x6280] ;  /* 0x0062800007137984 */ /* 0x000e620000000800 */
[C---:B--2---:R-:W-:Y:S08]  /*60520*/  HMMA.1688.F32.TF32 R32, R12.reuse, R42, R32 ;  /* 0x0000002a0c20723c */ /* 0x044ff00000081020 */
[C---:B---3--:R-:W-:Y:S08]  /*60530*/  HMMA.1688.F32.TF32 R8, R12.reuse, R206, R56 ;  /* 0x000000ce0c08723c */ /* 0x048ff00000081038 */
[C---:B------:R-:W-:Y:S08]  /*60540*/  HMMA.1688.F32.TF32 R60, R12.reuse, R202, R88 ;  /* 0x000000ca0c3c723c */ /* 0x040ff00000081058 */
[C---:B----4-:R-:W-:Y:S07]  /*60550*/  HMMA.1688.F32.TF32 R56, R12.reuse, R38, R52 ;  /* 0x000000260c38723c */ /* 0x050fee0000081034 */
[----:B------:R-:W-:Y:S01]  /*60560*/  STL.64 [R1+0x1b60], R8 ;  /* 0x001b600801007387 */ /* 0x000fe20000100a00 */
[C---:B------:R-:W-:Y:S03]  /*60570*/  HMMA.1688.F32.TF32 R52, R12.reuse, R50, R168 ;  /* 0x000000320c34723c */ /* 0x040fe600000810a8 */
[----:B------:R2:W-:Y:S05]  /*60580*/  STL.64 [R1+0x1b68], R10 ;  /* 0x001b680a01007387 */ /* 0x0005ea0000100a00 */
[C---:B--2---:R-:W-:Y:S01]  /*60590*/  HMMA.1688.F32.TF32 R8, R12.reuse, R46, R84 ;  /* 0x0000002e0c08723c */ /* 0x044fe20000081054 */
[----:B------:R-:W-:Y:S04]  /*605a0*/  STL.64 [R1+0x1b40], R60 ;  /* 0x001b403c01007387 */ /* 0x000fe80000100a00 */
[----:B------:R-:W-:Y:S04]  /*605b0*/  STL.64 [R1+0x1b48], R62 ;  /* 0x001b483e01007387 */ /* 0x000fe80000100a00 */
[----:B------:R-:W-:Y:S04]  /*605c0*/  STL.64 [R1+0x1b20], R56 ;  /* 0x001b203801007387 */ /* 0x000fe80000100a00 */
[----:B------:R-:W-:Y:S10]  /*605d0*/  STL.64 [R1+0x1b28], R58 ;  /* 0x001b283a01007387 */ /* 0x000ff40000100a00 */
[----:B------:R-:W-:Y:S04]  /*605e0*/  STL.64 [R1+0x1b10], R8 ;  /* 0x001b100801007387 */ /* 0x000fe80000100a00 */
[----:B------:R-:W-:Y:S04]  /*605f0*/  STL.64 [R1+0x1b18], R10 ;  /* 0x001b180a01007387 */ /* 0x000fe80000100a00 */
[----:B------:R-:W-:Y:S04]  /*60600*/  STL.64 [R1+0x1af0], R52 ;  /* 0x001af03401007387 */ /* 0x000fe80000100a00 */
[----:B------:R-:W-:Y:S04]  /*60610*/  STL.64 [R1+0x1af8], R54 ;  /* 0x001af83601007387 */ /* 0x000fe80000100a00 */
[----:B------:R-:W-:Y:S04]  /*60620*/  STL.64 [R1+0x1ad0], R32 ;  /* 0x001ad02001007387 */ /* 0x000fe80000100a00 */
[----:B------:R2:W-:Y:S04]  /*60630*/  STL.64 [R1+0x1ad8], R34 ;  /* 0x001ad82201007387 */ /* 0x0005e80000100a00 */
[----:B------:R-:W-:Y:S04]  /*60640*/  LDS R8, [R4+0x4300] ;  /* 0x0043000004087984 */ /* 0x000fe80000000800 */
[----:B------:R-:W-:Y:S01]  /*60650*/  LDS R10, [R4+0x6300] ;  /* 0x00630000040a7984 */ /* 0x000fe20000000800 */
[C---:B--2---:R-:W-:Y:S03]  /*60660*/  HMMA.1688.F32.TF32 R32, R12.reuse, R198, R28 ;  /* 0x000000c60c20723c */ /* 0x044fe6000008101c */
[----:B------:R-:W-:Y:S04]  /*60670*/  LDS R9, [R5+0x4300] ;  /* 0x0043000005097984 */ /* 0x000fe80000000800 */
[----:B------:R-:W2:Y:S01]  /*60680*/  LDS R11, [R5+0x6300] ;  /* 0x00630000050b7984 */ /* 0x000ea20000000800 */
[C---:B------:R-:W-:Y:S08]  /*60690*/  HMMA.1688.F32.TF32 R28, R12.reuse, R194, R24 ;  /* 0x000000c20c1c723c */ /* 0x040ff00000081018 */
[C---:B------:R-:W-:Y:S08]  /*606a0*/  HMMA.1688.F32.TF32 R24, R12.reuse, R190, R20 ;  /* 0x000000be0c18723c */ /* 0x040ff00000081014 */
[C---:B------:R-:W-:Y:S01]  /*606b0*/  HMMA.1688.F32.TF32 R20, R12.reuse, R186, R220 ;  /* 0x000000ba0c14723c */ /* 0x040fe200000810dc */
[----:B------:R-:W-:Y:S04]  /*606c0*/  STL.64 [R1+0x1ab0], R32 ;  /* 0x001ab02001007387 */ /* 0x000fe80000100a00 */
[----:B------:R-:W-:Y:S04]  /*606d0*/  STL.64 [R1+0x1ab8], R34 ;  /* 0x001ab82201007387 */ /* 0x000fe80000100a00 */
[----:B------:R-:W-:Y:S04]  /*606e0*/  STL.64 [R1+0x1a90], R28 ;  /* 0x001a901c01007387 */ /* 0x000fe80000100a00 */
[----:B------:R3:W-:Y:S04]  /*606f0*/  STL.64 [R1+0x1a98], R30 ;  /* 0x001a981e01007387 */ /* 0x0007e80000100a00 */
[----:B------:R-:W-:Y:S04]  /*60700*/  STL.64 [R1+0x1a60], R24 ;  /* 0x001a601801007387 */ /* 0x000fe80000100a00 */
[----:B------:R4:W-:Y:S01]  /*60710*/  STL.64 [R1+0x1a68], R26 ;  /* 0x001a681a01007387 */ /* 0x0009e20000100a00 */
[C---:B---3--:R-:W-:Y:S03]  /*60720*/  HMMA.1688.F32.TF32 R28, R12.reuse, R182, R100 ;  /* 0x000000b60c1c723c */ /* 0x048fe60000081064 */
[----:B------:R-:W-:Y:S04]  /*60730*/  STL.64 [R1+0x1a40], R20 ;  /* 0x001a401401007387 */ /* 0x000fe80000100a00 */
[----:B------:R3:W-:Y:S01]  /*60740*/  STL.64 [R1+0x1a48], R22 ;  /* 0x001a481601007387 */ /* 0x0007e20000100a00 */
[C---:B----4-:R-:W-:Y:S08]  /*60750*/  HMMA.1688.F32.TF32 R24, R12.reuse, R178, R96 ;  /* 0x000000b20c18723c */ /* 0x050ff00000081060 */
[----:B---3--:R-:W-:Y:S01]  /*60760*/  HMMA.1688.F32.TF32 R20, R12, R174, R156 ;  /* 0x000000ae0c14723c */ /* 0x008fe2000008109c */
[----:B------:R-:W-:Y:S04]  /*60770*/  LDS R12, [R6+0x4300] ;  /* 0x00430000060c7984 */ /* 0x000fe80000000800 */
[----:B------:R-:W-:Y:S04]  /*60780*/  LDS R14, [R6+0x6300] ;  /* 0x00630000060e7984 */ /* 0x000fe80000000800 */
[----:B------:R-:W-:Y:S04]  /*60790*/  STL.64 [R1+0x1a20], R28 ;  /* 0x001a201c01007387 */ /* 0x000fe80000100a00 */
[----:B------:R-:W-:Y:S04]  /*607a0*/  STL.64 [R1+0x1a28], R30 ;  /* 0x001a281e01007387 */ /* 0x000fe80000100a00 */
[----:B------:R-:W-:Y:S04]  /*607b0*/  STL.64 [R1+0x1a00], R24 ;  /* 0x001a001801007387 */ /* 0x000fe80000100a00 */
[----:B------:R1:W-:Y:S04]  /*607c0*/  STL.64 [R1+0x1a08], R26 ;  /* 0x001a081a01007387 */ /* 0x0003e80000100a00 */
[----:B------:R-:W-:Y:S04]  /*607d0*/  STL.64 [R1+0x19d0], R20 ;  /* 0x0019d01401007387 */ /* 0x000fe80000100a00 */
[----:B------:R3:W-:Y:S01]  /*607e0*/  STL.64 [R1+0x19d8], R22 ;  /* 0x0019d81601007387 */ /* 0x0007e20000100a00 */
[C---:B-1----:R-:W-:Y:S03]  /*607f0*/  HMMA.1688.F32.TF32 R24, R16.reuse, R218, R92 ;  /* 0x000000da1018723c */ /* 0x042fe6000008105c */
[----:B------:R-:W-:Y:S04]  /*60800*/  LDS R13, [R7+0x4300] ;  /* 0x00430000070d7984 */ /* 0x000fe80000000800 */
[----:B------:R-:W1:Y:S01]  /*60810*/  LDS R15, [R7+0x6300] ;  /* 0x00630000070f7984 */ /* 0x000e620000000800 */
[C---:B---3--:R-:W-:Y:S08]  /*60820*/  HMMA.1688.F32.TF32 R20, R16.reuse, R214, R148 ;  /* 0x000000d61014723c */ /* 0x048ff00000081094 */
[C---:B------:R-:W-:Y:S07]  /*60830*/  HMMA.1688.F32.TF32 R28, R16.reuse, R210, R228 ;  /* 0x000000d2101c723c */ /* 0x040fee00000810e4 */
[----:B------:R-:W-:Y:S04]  /*60840*/  STL.64 [R1+0x19c0], R24 ;  /* 0x0019c01801007387 */ /* 0x000fe80000100a00 */
[----:B------:R3:W-:Y:S04]  /*60850*/  STL.64 [R1+0x19c8], R26 ;  /* 0x0019c81a01007387 */ /* 0x0007e80000100a00 */
[----:B------:R-:W-:Y:S04]  /*60860*/  STL.64 [R1+0x19b0], R20 ;  /* 0x0019b01401007387 */ /* 0x000fe80000100a00 */
[----:B------:R4:W-:Y:S01]  /*60870*/  STL.64 [R1+0x19b8], R22 ;  /* 0x0019b81601007387 */ /* 0x0009e20000100a00 */
[C---:B---3--:R-:W-:Y:S08]  /*60880*/  HMMA.1688.F32.TF32 R24, R16.reuse, R206, R232 ;  /* 0x000000ce1018723c */ /* 0x048ff000000810e8 */
[C---:B----4-:R-:W-:Y:S01]  /*60890*/  HMMA.1688.F32.TF32 R20, R16.reuse, R202, R236 ;  /* 0x000000ca1014723c */ /* 0x050fe200000810ec */
[----:B------:R-:W-:Y:S04]  /*608a0*/  STL.64 [R1+0x1980], R28 ;  /* 0x0019801c01007387 */ /* 0x000fe80000100a00 */
[----:B------:R3:W-:Y:S10]  /*608b0*/  STL.64 [R1+0x1988], R30 ;  /* 0x0019881e01007387 */ /* 0x0007f40000100a00 */
[----:B------:R-:W-:Y:S01]  /*608c0*/  STL.64 [R1+0x1960], R24 ;  /* 0x0019601801007387 */ /* 0x000fe20000100a00 */
[C---:B---3--:R-:W-:Y:S03]  /*608d0*/  HMMA.1688.F32.TF32 R28, R16.reuse, R38, R240 ;  /* 0x00000026101c723c */ /* 0x048fe600000810f0 */
[----:B------:R3:W-:Y:S04]  /*608e0*/  STL.64 [R1+0x1968], R26 ;  /* 0x0019681a01007387 */ /* 0x0007e80000100a00 */
[----:B------:R-:W-:Y:S04]  /*608f0*/  STL.64 [R1+0x1940], R20 ;  /* 0x0019401401007387 */ /* 0x000fe80000100a00 */
[----:B------:R4:W-:Y:S01]  /*60900*/  STL.64 [R1+0x1948], R22 ;  /* 0x0019481601007387 */ /* 0x0009e20000100a00 */
[C---:B---3--:R-:W-:Y:S08]  /*60910*/  HMMA.1688.F32.TF32 R24, R16.reuse, R46, R244 ;  /* 0x0000002e1018723c */ /* 0x048ff000000810f4 */
[----:B----4-:R-:W-:Y:S03]  /*60920*/  HMMA.1688.F32.TF32 R20, R16, R50, R248 ;  /* 0x000000321014723c */ /* 0x010fe600000810f8 */
[----:B------:R-:W-:Y:S04]  /*60930*/  STL.64 [R1+0x1920], R28 ;  /* 0x0019201c01007387 */ /* 0x000fe80000100a00 */
[----:B------:R-:W-:Y:S04]  /*60940*/  STL.64 [R1+0x1928], R30 ;  /* 0x0019281e01007387 */ /* 0x000fe80000100a00 */
[----:B------:R-:W3:Y:S04]  /*60950*/  LDL.LU R240, [R1+0x1c0] ;  /* 0x0001c00001f07983 */ /* 0x000ee80000300800 */
[----:B------:R-:W-:Y:S04]  /*60960*/  STL.64 [R1+0x18f0], R24 ;  /* 0x0018f01801007387 */ /* 0x000fe80000100a00 */
[----:B------:R-:W-:Y:S04]  /*60970*/  STL.64 [R1+0x18f8], R26 ;  /* 0x0018f81a01007387 */ /* 0x000fe80000100a00 */
        /* <DEDUP_REMOVED lines=115> */
[----:B----4-:R-:W-:Y:S08]  /*610b0*/  HMMA.1688.F32.TF32 R76, R8, R218, R76 ;  /* 0x000000da084c723c */ /* 0x010ff0000008104c */
[C---:B------:R-:W-:Y:S08]  /*610c0*/  HMMA.1688.F32.TF32 R80, R16.reuse, R174, R80 ;  /* 0x000000ae1050723c */ /* 0x040ff00000081050 */
[C---:B------:R-:W-:Y:S08]  /*610d0*/  HMMA.1688.F32.TF32 R228, R16.reuse, R182, R228 ;  /* 0x000000b610e4723c */ /* 0x040ff000000810e4 */
[C---:B------:R-:W-:Y:S08]  /*610e0*/  HMMA.1688.F32.TF32 R148, R16.reuse, R186, R148 ;  /* 0x000000ba1094723c */ /* 0x040ff00000081094 */
[C---:B------:R-:W-:Y:S08]  /*610f0*/  HMMA.1688.F32.TF32 R92, R16.reuse, R190, R92 ;  /* 0x000000be105c723c */ /* 0x040ff0000008105c */
[C---:B------:R-:W-:Y:S08]  /*61100*/  HMMA.1688.F32.TF32 R96, R16.reuse, R198, R96 ;  /* 0x000000c61060723c */ /* 0x040ff00000081060 */
[C---:B------:R-:W-:Y:S08]  /*61110*/  HMMA.1688.F32.TF32 R100, R16.reuse, R42, R100 ;  /* 0x0000002a1064723c */ /* 0x040ff00000081064 */
[C---:B------:R-:W-:Y:S11]  /*61120*/  HMMA.1688.F32.TF32 R156, R16.reuse, R194, R156 ;  /* 0x000000c2109c723c */ /* 0x040ff6000008109c */
[----:B------:R-:W-:Y:S04]  /*61130*/  @!UPT UIADD3 URZ, URZ, URZ, URZ ;  /* 0x0000003f3f3ff290 */ /* 0x000fe8000fffe03f */
[----:B------:R-:W-:Y:S04]  /*61140*/  STL.64 [R1+0x18b0], R100 ;  /* 0x0018b06401007387 */ /* 0x000fe80000100a00 */
[----:B------:R1:W-:Y:S01]  /*61150*/  STL.64 [R1+0x18b8], R102 ;  /* 0x0018b86601007387 */ /* 0x0003e20000100a00 */
[----:B------:R-:W-:Y:S03]  /*61160*/  HMMA.1688.F32.TF32 R224, R16, R178, R224 ;  /* 0x000000b210e0723c */ /* 0x000fe600000810e0 */
[----:B-1----:R-:W2:Y:S04]  /*61170*/  LDL.LU.64 R102, [R1+0x6bd0] ;  /* 0x006bd00001667983 */ /* 0x002ea80000300a00 */
[----:B------:R-:W2:Y:S01]  /*61180*/  LDL.LU.64 R100, [R1+0x6bc8] ;  /* 0x006bc80001647983 */ /* 0x000ea20000300a00 */
[C---:B------:R-:W-:Y:S03]  /*61190*/  HMMA.1688.F32.TF32 R16, R8.reuse, R214, R72 ;  /* 0x000000d60810723c */ /* 0x040fe60000081048 */
        /* <DEDUP_REMOVED lines=9> */
[----:B------:R1:W-:Y:S04]  /*61230*/  STL.64 [R1+0x1828], R94 ;  /* 0x0018285e01007387 */ /* 0x0003e80000100a00 */
[----:B-1----:R-:W2:Y:S04]  /*61240*/  LDL.LU.64 R94, [R1+0x6ba0] ;  /* 0x006ba000015e7983 */ /* 0x002ea80000300a00 */
[----:B------:R-:W2:Y:S04]  /*61250*/  LDL.LU.64 R92, [R1+0x6b98] ;  /* 0x006b9800015c7983 */ /* 0x000ea80000300a00 */
[----:B------:R-:W-:Y:S04]  /*61260*/  STL.64 [R1+0x1800], R148 ;  /* 0x0018009401007387 */ /* 0x000fe80000100a00 */
[----:B------:R1:W-:Y:S01]  /*61270*/  STL.64 [R1+0x1808], R150 ;  /* 0x0018089601007387 */ /* 0x0003e20000100a00 */
[C---:B------:R-:W-:Y:S03]  /*61280*/  HMMA.1688.F32.TF32 R68, R8.reuse, R210, R68 ;  /* 0x000000d20844723c */ /* 0x040fe60000081044 */
[----:B-1----:R-:W2:Y:S04]  /*61290*/  LDL.LU.64 R150, [R1+0x6b90] ;  /* 0x006b900001967983 */ /* 0x002ea80000300a00 */
[----:B------:R-:W2:Y:S04]  /*612a0*/  LDL.LU.64 R148, [R1+0x6b88] ;  /* 0x006b880001947983 */ /* 0x000ea80000300a00 */
[----:B------:R-:W-:Y:S04]  /*612b0*/  STL.64 [R1+0x17d0], R228 ;  /* 0x0017d0e401007387 */ /* 0x000fe80000100a00 */
[----:B------:R1:W-:Y:S04]  /*612c0*/  STL.64 [R1+0x17d8], R230 ;  /* 0x0017d8e601007387 */ /* 0x0003e80000100a00 */
[----:B-1----:R-:W2:Y:S04]  /*612d0*/  LDL.LU.64 R230, [R1+0x6b80] ;  /* 0x006b800001e67983 */ /* 0x002ea80000300a00 */
[----:B------:R-:W2:Y:S04]  /*612e0*/  LDL.LU.64 R228, [R1+0x6b78] ;  /* 0x006b780001e47983 */ /* 0x000ea80000300a00 */
[----:B------:R-:W-:Y:S04]  /*612f0*/  STL.64 [R1+0x17a0], R224 ;  /* 0x0017a0e001007387 */ /* 0x000fe80000100a00 */
[----:B------:R-:W-:Y:S04]  /*61300*/  STL.64 [R1+0x17a8], R226 ;  /* 0x0017a8e201007387 */ /* 0x000fe80000100a00 */
        /* <DEDUP_REMOVED lines=8> */
[----:B------:R-:W-:Y:S04]  /*61390*/  STL.64 [R1+0x16d8], R70 ;  /* 0x0016d84601007387 */ /* 0x000fe80000100a00 */
[----:B------:R-:W-:Y:S01]  /*613a0*/  STL.64 [R1+0x16a0], R64 ;  /* 0x0016a04001007387 */ /* 0x000fe20000100a00 */
[C---:B------:R-:W-:Y:S03]  /*613b0*/  HMMA.1688.F32.TF32 R60, R8.reuse, R46, R88 ;  /* 0x0000002e083c723c */ /* 0x040fe60000081058 */
[----:B------:R-:W-:Y:S09]  /*613c0*/  STL.64 [R1+0x16a8], R66 ;  /* 0x0016a84201007387 */ /* 0x000ff20000100a00 */
[----:B------:R-:W-:Y:S04]  /*613d0*/  STL.64 [R1+0x1650], R16 ;  /* 0x0016501001007387 */ /* 0x000fe80000100a00 */
[----:B------:R1:W-:Y:S02]  /*613e0*/  STL.64 [R1+0x1658], R18 ;  /* 0x0016581201007387 */ /* 0x0003e40000100a00 */
[C---:B-1----:R-:W-:Y:S02]  /*613f0*/  HMMA.1688.F32.TF32 R16, R8.reuse, R50, R52 ;  /* 0x000000320810723c */ /* 0x042fe40000081034 */
[----:B------:R-:W-:Y:S04]  /*61400*/  STL.64 [R1+0x1620], R56 ;  /* 0x0016203801007387 */ /* 0x000fe80000100a00 */
[----:B------:R1:W-:Y:S04]  /*61410*/  STL.64 [R1+0x1628], R58 ;  /* 0x0016283a01007387 */ /* 0x0003e80000100a00 */
[----:B------:R-:W-:Y:S01]  /*61420*/  STL.64 [R1+0x15f0], R60 ;  /* 0x0015f03c01007387 */ /* 0x000fe20000100a00 */
[C---:B------:R-:W-:Y:S03]  /*61430*/  HMMA.1688.F32.TF32 R52, R8.reuse, R198, R168 ;  /* 0x000000c60834723c */ /* 0x040fe600000810a8 */
[----:B------:R-:W-:Y:S05]  /*61440*/  STL.64 [R1+0x15f8], R62 ;  /* 0x0015f83e01007387 */ /* 0x000fea0000100a00 */
[C---:B-1----:R-:W-:Y:S04]  /*61450*/  HMMA.1688.F32.TF32 R56, R8.reuse, R42, R84 ;  /* 0x0000002a0838723c */ /* 0x042fe80000081054 */
[----:B------:R-:W-:Y:S04]  /*61460*/  STL.64 [R1+0x15c0], R16 ;  /* 0x0015c01001007387 */ /* 0x000fe80000100a00 */
[----:B------:R1:W-:Y:S02]  /*61470*/  STL.64 [R1+0x15c8], R18 ;  /* 0x0015c81201007387 */ /* 0x0003e40000100a00 */
[C---:B-1----:R-:W-:Y:S11]  /*61480*/  HMMA.1688.F32.TF32 R16, R8.reuse, R194, R32 ;  /* 0x000000c20810723c */ /* 0x042ff60000081020 */
[----:B------:R-:W-:Y:S02]  /*61490*/  @!UPT UIADD3 URZ, URZ, URZ, URZ ;  /* 0x0000003f3f3ff290 */ /* 0x000fe4000fffe03f */
        /* <DEDUP_REMOVED lines=8> */
[C---:B-1----:R-:W-:Y:S08]  /*61520*/  HMMA.1688.F32.TF32 R16, R8.reuse, R182, R20 ;  /* 0x000000b60810723c */ /* 0x042ff00000081014 */
[C---:B------:R-:W-:Y:S08]  /*61530*/  HMMA.1688.F32.TF32 R20, R8.reuse, R178, R220 ;  /* 0x000000b20814723c */ /* 0x040ff000000810dc */
[----:B------:R-:W-:Y:S01]  /*61540*/  HMMA.1688.F32.TF32 R8, R8, R174, R232 ;  /* 0x000000ae0808723c */ /* 0x000fe200000810e8 */
        /* <DEDUP_REMOVED lines=16> */
[----:B------:R-:W-:Y:S04]  /*61650*/  STL.64 [R1+0x13b8], R22 ;  /* 0x0013b81601007387 */ /* 0x000fe80000100a00 */
[----:B------:R-:W-:Y:S04]  /*61660*/  LDS R16, [R4+0x4380] ;  /* 0x0043800004107984 */ /* 0x000fe80000000800 */
[----:B------:R-:W-:Y:S04]  /*61670*/  STL.64 [R1+0x1370], R8 ;  /* 0x0013700801007387 */ /* 0x000fe80000100a00 */
[----:B------:R1:W-:Y:S04]  /*61680*/  STL.64 [R1+0x1378], R10 ;  /* 0x0013780a01007387 */ /* 0x0003e80000100a00 */
[----:B------:R-:W3:Y:S04]  /*61690*/  LDL.LU R220, [R1] ;  /* 0x0000000001dc7983 */ /* 0x000ee80000300800 */
[----:B------:R-:W-:Y:S01]  /*616a0*/  LDS R18, [R4+0x6380] ;  /* 0x0063800004127984 */ /* 0x000fe20000000800 */
[C---:B-1----:R-:W-:Y:S03]  /*616b0*/  HMMA.1688.F32.TF32 R8, R12.reuse, R206, R248 ;  /* 0x000000ce0c08723c */ /* 0x042fe600000810f8 */
[----:B------:R-:W-:Y:S04]  /*616c0*/  LDS R17, [R5+0x4380] ;  /* 0x0043800005117984 */ /* 0x000fe80000000800 */
[----:B------:R-:W1:Y:S11]  /*616d0*/  LDS R19, [R5+0x6380] ;  /* 0x0063800005137984 */ /* 0x000e760000000800 */
[----:B------:R-:W-:Y:S05]  /*616e0*/  @!UPT UIADD3 URZ, URZ, URZ, URZ ;  /* 0x0000003f3f3ff290 */ /* 0x000fea000fffe03f */
        /* <DEDUP_REMOVED lines=97> */
[C---:B------:R-:W-:Y:S11]  /*61d00*/  HMMA.1688.F32.TF32 R236, R12.reuse, R38, R236 ;  /* 0x000000260cec723c */ /* 0x040ff600000810ec */
[----:B------:R-:W-:Y:S04]  /*61d10*/  @!UPT UIADD3 URZ, URZ, URZ, URZ ;  /* 0x0000003f3f3ff290 */ /* 0x000fe8000fffe03f */
[----:B------:R-:W-:Y:S01]  /*61d20*/  STL.64 [R1+0x1330], R232 ;  /* 0x001330e801007387 */ /* 0x000fe20000100a00 */
[C---:B------:R-:W-:Y:S03]  /*61d30*/  HMMA.1688.F32.TF32 R248, R12.reuse, R198, R248 ;  /* 0x000000c60cf8723c */ /* 0x040fe600000810f8 */
        /* <DEDUP_REMOVED lines=16> */
[----:B------:R-:W-:Y:S04]  /*61e40*/  STL.64 [R1+0x1288], R22 ;  /* 0x0012881601007387 */ /* 0x000fe80000100a00 */
[----:B------:R-:W-:Y:S04]  /*61e50*/  STL.64 [R1+0x1240], R248 ;  /* 0x001240f801007387 */ /* 0x000fe80000100a00 */
[----:B------:R1:W-:Y:S01]  /*61e60*/  STL.64 [R1+0x1248], R250 ;  /* 0x001248fa01007387 */ /* 0x0003e20000100a00 */
[C---:B------:R-:W-:Y:S03]  /*61e70*/  HMMA.1688.F32.TF32 R8, R12.reuse, R194, R8 ;  /* 0x000000c20c08723c */ /* 0x040fe60000081008 */
[----:B------:R-:W-:Y:S04]  /*61e80*/  LDS R20, [R6+0x4380] ;  /* 0x0043800006147984 */ /* 0x000fe80000000800 */
[----:B------:R-:W-:Y:S04]  /*61e90*/  LDS R22, [R6+0x6380] ;  /* 0x0063800006167984 */ /* 0x000fe80000000800 */
[----:B-1----:R-:W3:Y:S04]  /*61ea0*/  LDL.LU.64 R250, [R1+0x6b30] ;  /* 0x006b300001fa7983 */ /* 0x002ee80000300a00 */
[----:B------:R-:W3:Y:S01]  /*61eb0*/  LDL.LU.64 R248, [R1+0x6b28] ;  /* 0x006b280001f87983 */ /* 0x000ee20000300a00 */
[C---:B------:R-:W-:Y:S03]  /*61ec0*/  HMMA.1688.F32.TF32 R224, R12.reuse, R190, R224 ;  /* 0x000000be0ce0723c */ /* 0x040fe600000810e0 */
[----:B------:R-:W-:Y:S04]  /*61ed0*/  LDS R21, [R7+0x4380] ;  /* 0x0043800007157984 */ /* 0x000fe80000000800 */
[----:B------:R-:W-:Y:S01]  /*61ee0*/  STL.64 [R1+0x11e0], R8 ;  /* 0x0011e00801007387 */ /* 0x000fe20000100a00 */
[C---:B------:R-:W-:Y:S03]  /*61ef0*/  HMMA.1688.F32.TF32 R80, R12.reuse, R186, R80 ;  /* 0x000000ba0c50723c */ /* 0x040fe60000081050 */
[----:B------:R1:W-:Y:S04]  /*61f00*/  STL.64 [R1+0x11e8], R10 ;  /* 0x0011e80a01007387 */ /* 0x0003e80000100a00 */
[----:B------:R-:W2:Y:S01]  /*61f10*/  LDS R23, [R7+0x6380] ;  /* 0x0063800007177984 */ /* 0x000ea20000000800 */
[C---:B------:R-:W-:Y:S08]  /*61f20*/  HMMA.1688.F32.TF32 R72, R12.reuse, R178, R72 ;  /* 0x000000b20c48723c */ /* 0x040ff00000081048 */
[C---:B-1----:R-:W-:Y:S08]  /*61f30*/  HMMA.1688.F32.TF32 R8, R12.reuse, R182, R76 ;  /* 0x000000b60c08723c */ /* 0x042ff0000008104c */
[----:B------:R-:W-:Y:S01]  /*61f40*/  HMMA.1688.F32.TF32 R12, R12, R174, R68 ;  /* 0x000000ae0c0c723c */ /* 0x000fe20000081044 */
[----:B------:R-:W-:Y:S04]  /*61f50*/  STL.64 [R1+0x11c0], R224 ;  /* 0x0011c0e001007387 */ /* 0x000fe80000100a00 */
[----:B------:R-:W-:Y:S04]  /*61f60*/  STL.64 [R1+0x11c8], R226 ;  /* 0x0011c8e201007387 */ /* 0x000fe80000100a00 */
        /* <DEDUP_REMOVED lines=8> */
[----:B------:R1:W-:Y:S01]  /*61ff0*/  STL.64 [R1+0x1058], R14 ;  /* 0x0010580e01007387 */ /* 0x0003e20000100a00 */
[C---:B------:R-:W-:Y:S03]  /*62000*/  HMMA.1688.F32.TF32 R56, R16.reuse, R210, R56 ;  /* 0x000000d21038723c */ /* 0x040fe60000081038 */
[----:B------:R-:W-:Y:S04]  /*62010*/  LDS R8, [R4+0x4400] ;  /* 0x0044000004087984 */ /* 0x000fe80000000800 */
[----:B------:R-:W-:Y:S01]  /*62020*/  LDS R10, [R4+0x6400] ;  /* 0x00640000040a7984 */ /* 0x000fe20000000800 */
[C---:B-1----:R-:W-:Y:S03]  /*62030*/  HMMA.1688.F32.TF32 R12, R16.reuse, R214, R60 ;  /* 0x000000d6100c723c */ /* 0x042fe6000008103c */
[----:B------:R-:W-:Y:S04]  /*62040*/  STL.64 [R1+0x1040], R64 ;  /* 0x0010404001007387 */ /* 0x000fe80000100a00 */
[----:B------:R-:W-:Y:S01]  /*62050*/  STL.64 [R1+0x1048], R66 ;  /* 0x0010484201007387 */ /* 0x000fe20000100a00 */
[C---:B------:R-:W-:Y:S03]  /*62060*/  HMMA.1688.F32.TF32 R60, R16.reuse, R206, R88 ;  /* 0x000000ce103c723c */ /* 0x040fe60000081058 */
[----:B------:R-:W-:Y:S04]  /*62070*/  LDS R9, [R5+0x4400] ;  /* 0x0044000005097984 */ /* 0x000fe80000000800 */
[----:B------:R-:W1:Y:S08]  /*62080*/  LDS R11, [R5+0x6400] ;  /* 0x00640000050b7984 */ /* 0x000e700000000800 */
        /* <DEDUP_REMOVED lines=21> */
[C---:B-1----:R-:W-:Y:S06]  /*621e0*/  HMMA.1688.F32.TF32 R12, R16.reuse, R194, R220 ;  /* 0x000000c2100c723c */ /* 0x042fec00000810dc */
[----:B------:R-:W-:Y:S04]  /*621f0*/  STL.64 [R1+0xf60], R32 ;  /* 0x000f602001007387 */ /* 0x000fe80000100a00 */
[----:B------:R-:W-:Y:S04]  /*62200*/  STL.64 [R1+0xf68], R34 ;  /* 0x000f682201007387 */ /* 0x000fe80000100a00 */
[----:B------:R-:W-:Y:S04]  /*62210*/  STL.64 [R1+0xf50], R28 ;  /* 0x000f501c01007387 */ /* 0x000fe80000100a00 */
[----:B------:R-:W-:Y:S05]  /*62220*/  STL.64 [R1+0xf58], R30 ;  /* 0x000f581e01007387 */ /* 0x000fea0000100a00 */
[----:B------:R-:W-:Y:S04]  /*62230*/  STL.64 [R1+0xf40], R12 ;  /* 0x000f400c01007387 */ /* 0x000fe80000100a00 */
[----:B------:R4:W-:Y:S02]  /*62240*/  STL.64 [R1+0xf48], R14 ;  /* 0x000f480e01007387 */ /* 0x0009e40000100a00 */
[C---:B----4-:R-:W-:Y:S08]  /*62250*/  HMMA.1688.F32.TF32 R12, R16.reuse, R182, R240 ;  /* 0x000000b6100c723c */ /* 0x050ff000000810f0 */
[C---:B--2---:R-:W-:Y:S08]  /*62260*/  HMMA.1688.F32.TF32 R28, R16.reuse, R186, R244 ;  /* 0x000000ba101c723c */ /* 0x044ff000000810f4 */
[C---:B---3--:R-:W-:Y:S11]  /*62270*/  HMMA.1688.F32.TF32 R24, R16.reuse, R190, R248 ;  /* 0x000000be1018723c */ /* 0x048ff600000810f8 */
[----:B------:R-:W-:Y:S11]  /*62280*/  @!UPT UIADD3 URZ, URZ, URZ, URZ ;  /* 0x0000003f3f3ff290 */ /* 0x000ff6000fffe03f */
[----:B------:R-:W-:Y:S01]  /*62290*/  @!UPT UIADD3 URZ, URZ, URZ, URZ ;  /* 0x0000003f3f3ff290 */ /* 0x000fe2000fffe03f */
[----:B------:R-:W-:Y:S04]  /*622a0*/  STL.64 [R1+0xf30], R24 ;  /* 0x000f301801007387 */ /* 0x000fe80000100a00 */
[----:B------:R1:W-:Y:S04]  /*622b0*/  STL.64 [R1+0xf38], R26 ;  /* 0x000f381a01007387 */ /* 0x0003e80000100a00 */
[----:B------:R-:W-:Y:S04]  /*622c0*/  STL.64 [R1+0xf20], R28 ;  /* 0x000f201c01007387 */ /* 0x000fe80000100a00 */
[----:B------:R-:W-:Y:S01]  /*622d0*/  STL.64 [R1+0xf28], R30 ;  /* 0x000f281e01007387 */ /* 0x000fe20000100a00 */
[C---:B-1----:R-:W-:Y:S03]  /*622e0*/  HMMA.1688.F32.TF32 R24, R16.reuse, R178, R236 ;  /* 0x000000b21018723c */ /* 0x042fe600000810ec */
[----:B------:R-:W-:Y:S04]  /*622f0*/  STL.64 [R1+0xf10], R12 ;  /* 0x000f100c01007387 */ /* 0x000fe80000100a00 */
[----:B------:R1:W-:Y:S01]  /*62300*/  STL.64 [R1+0xf18], R14 ;  /* 0x000f180e01007387 */ /* 0x0003e20000100a00 */
[----:B------:R-:W-:Y:S08]  /*62310*/  HMMA.1688.F32.TF32 R16, R16, R174, R232 ;  /* 0x000000ae1010723c */ /* 0x000ff000000810e8 */
[C---:B-1----:R-:W-:Y:S07]  /*62320*/  HMMA.1688.F32.TF32 R12, R20.reuse, R218, R228 ;  /* 0x000000da140c723c */ /* 0x042fee00000810e4 */
        /* <DEDUP_REMOVED lines=35> */
[----:B-1----:R-:W-:Y:S01]  /*62560*/  HMMA.1688.F32.TF32 R12, R20, R186, R128 ;  /* 0x000000ba140c723c */ /* 0x002fe20000081080 */
[----:B------:R-:W-:-:S06]  /*62570*/  IMAD.MOV.U32 R32, RZ, RZ, R153 ;  /* 0x000000ffff207224 */ /* 0x000fcc00078e0099 */
[----:B------:R1:W-:Y:S04]  /*62580*/  STL.64 [R1+0xe00], R24 ;  /* 0x000e001801007387 */ /* 0x0003e80000100a00 */
[----:B------:R2:W-:Y:S04]  /*62590*/  STL.64 [R1+0xe08], R26 ;  /* 0x000e081a01007387 */ /* 0x0005e80000100a00 */
[----:B------:R-:W-:Y:S01]  /*625a0*/  STL.64 [R1+0xdf0], R16 ;  /* 0x000df01001007387 */ /* 0x000fe20000100a00 */
[----:B------:R-:W-:-:S03]  /*625b0*/  MOV R33, R152 ;  /* 0x0000009800217202 */ /* 0x000fc60000000f00 */
[----:B------:R3:W-:Y:S01]  /*625c0*/  STL.64 [R1+0xdf8], R18 ;  /* 0x000df81201007387 */ /* 0x0007e20000100a00 */
[----:B------:R-:W-:-:S03]  /*625d0*/  IMAD.MOV.U32 R34, RZ, RZ, R160 ;  /* 0x000000ffff227224 */ /* 0x000fc600078e00a0 */
[----:B------:R-:W4:Y:S01]  /*625e0*/  LDL.LU R153, [R1+0x6b24] ;  /* 0x006b240001997983 */ /* 0x000f220000300800 */
[----:B------:R-:W-:-:S03]  /*625f0*/  IMAD.MOV.U32 R35, RZ, RZ, R154 ;  /* 0x000000ffff237224 */ /* 0x000fc600078e009a */
[----:B------:R-:W-:Y:S04]  /*62600*/  STL.64 [R1+0xde0], R12 ;  /* 0x000de00c01007387 */ /* 0x000fe80000100a00 */
[----:B------:R1:W-:Y:S04]  /*62610*/  STL.64 [R1+0xde8], R14 ;  /* 0x000de80e01007387 */ /* 0x0003e80000100a00 */
[----:B------:R-:W2:Y:S04]  /*62620*/  LDL.LU R152, [R1+0x6b20] ;  /* 0x006b200001987983 */ /* 0x000ea80000300800 */
[----:B------:R-:W3:Y:S04]  /*62630*/  LDL.LU R160, [R1+0x6b1c] ;  /* 0x006b1c0001a07983 */ /* 0x000ee80000300800 */
[----:B------:R-:W3:Y:S01]  /*62640*/  LDL.LU R154, [R1+0x6b18] ;  /* 0x006b1800019a7983 */ /* 0x000ee20000300800 */
[----:B------:R-:W-:Y:S01]  /*62650*/  MOV R84, R167 ;  /* 0x000000a700547202 */ /* 0x000fe20000000f00 */
[----:B------:R-:W-:-:S02]  /*62660*/  IMAD.MOV.U32 R85, RZ, RZ, R166 ;  /* 0x000000ffff557224 */ /* 0x000fc400078e00a6 */
[----:B------:R-:W3:Y:S01]  /*62670*/  LDL.LU R167, [R1+0x6b14] ;  /* 0x006b140001a77983 */ /* 0x000ee20000300800 */
[----:B------:R-:W-:Y:S01]  /*62680*/  IMAD.MOV.U32 R86, RZ, RZ, R164 ;  /* 0x000000ffff567224 */ /* 0x000fe200078e00a4 */
[----:B------:R-:W-:Y:S02]  /*62690*/  MOV R87, R165 ;  /* 0x000000a500577202 */ /* 0x000fe40000000f00 */
[----:B------:R-:W3:Y:S04]  /*626a0*/  LDL.LU R166, [R1+0x6b10] ;  /* 0x006b100001a67983 */ /* 0x000ee80000300800 */
[----:B------:R-:W3:Y:S04]  /*626b0*/  LDL.LU R164, [R1+0x6b0c] ;  /* 0x006b0c0001a47983 */ /* 0x000ee80000300800 */
[----:B------:R-:W3:Y:S01]  /*626c0*/  LDL.LU R165, [R1+0x6b08] ;  /* 0x006b080001a57983 */ /* 0x000ee20000300800 */
[----:B----4-:R-:W-:Y:S01]  /*626d0*/  IMAD.MOV.U32 R91, RZ, RZ, R153 ;  /* 0x000000ffff5b7224 */ /* 0x010fe200078e0099 */
[----:B--2---:R-:W-:Y:S01]  /*626e0*/  MOV R90, R152 ;  /* 0x00000098005a7202 */ /* 0x004fe20000000f00 */
[----:B---3--:R-:W-:-:S02]  /*626f0*/  IMAD.MOV.U32 R88, RZ, RZ, R160 ;  /* 0x000000ffff587224 */ /* 0x008fc400078e00a0 */
[----:B------:R-:W2:Y:S01]  /*62700*/  LDL.LU R160, [R1+0x6b04] ;  /* 0x006b040001a07983 */ /* 0x000ea20000300800 */
[----:B------:R-:W-:-:S03]  /*62710*/  IMAD.MOV.U32 R89, RZ, RZ, R154 ;  /* 0x000000ffff597224 */ /* 0x000fc600078e009a */
[----:B------:R-:W3:Y:S04]  /*62720*/  LDL.LU R154, [R1+0x6b00] ;  /* 0x006b0000019a7983 */ /* 0x000ee80000300800 */
[----:B------:R-:W4:Y:S04]  /*62730*/  LDL.LU R152, [R1+0x6afc] ;  /* 0x006afc0001987983 */ /* 0x000f280000300800 */
[----:B------:R-:W4:Y:S01]  /*62740*/  LDL.LU R153, [R1+0x6af8] ;  /* 0x006af80001997983 */ /* 0x000f220000300800 */
[----:B------:R-:W-:-:S03]  /*62750*/  IMAD.MOV.U32 R56, RZ, RZ, R164 ;  /* 0x000000ffff387224 */ /* 0x000fc600078e00a4 */
[----:B------:R-:W4:Y:S01]  /*62760*/  LDL.LU R164, [R1+0x6af4] ;  /* 0x006af40001a47983 */ /* 0x000f220000300800 */
[----:B------:R-:W-:Y:S01]  /*62770*/  IMAD.MOV.U32 R58, RZ, RZ, R166 ;  /* 0x000000ffff3a7224 */ /* 0x000fe200078e00a6 */
[----:B------:R-:W-:Y:S01]  /*62780*/  MOV R57, R165 ;  /* 0x000000a500397202 */ /* 0x000fe20000000f00 */
[----:B------:R-:W-:Y:S01]  /*62790*/  IMAD.MOV.U32 R59, RZ, RZ, R167 ;  /* 0x000000ffff3b7224 */ /* 0x000fe200078e00a7 */
[----:B------:R-:W4:Y:S04]  /*627a0*/  LDL.LU R165, [R1+0x6af0] ;  /* 0x006af00001a57983 */ /* 0x000f280000300800 */
[----:B------:R-:W4:Y:S04]  /*627b0*/  LDL.LU R166, [R1+0x6aec] ;  /* 0x006aec0001a67983 */ /* 0x000f280000300800 */
[----:B------:R-:W4:Y:S01]  /*627c0*/  LDL.LU R167, [R1+0x6ae8] ;  /* 0x006ae80001a77983 */ /* 0x000f220000300800 */
        /* <DEDUP_REMOVED lines=11> */
[----:B------:R-:W-:-:S02]  /*62880*/  IMAD.MOV.U32 R30, RZ, RZ, R139 ;  /* 0x000000ffff1e7224 */ /* 0x000fc400078e008b */
[----:B-1----:R-:W-:Y:S01]  /*62890*/  IMAD.MOV.U32 R24, RZ, RZ, R133 ;  /* 0x000000ffff187224 */ /* 0x002fe200078e0085 */
[----:B------:R-:W-:Y:S01]  /*628a0*/  MOV R26, R135 ;  /* 0x00000087001a7202 */ /* 0x000fe20000000f00 */
[----:B------:R-:W-:Y:S02]  /*628b0*/  IMAD.MOV.U32 R25, RZ, RZ, R134 ;  /* 0x000000ffff197224 */ /* 0x000fe400078e0086 */
[----:B------:R-:W-:Y:S01]  /*628c0*/  IMAD.MOV.U32 R27, RZ, RZ, R143 ;  /* 0x000000ffff1b7224 */ /* 0x000fe200078e008f */
[----:B------:R-:W-:Y:S01]  /*628d0*/  MOV R221, R162 ;  /* 0x000000a200dd7202 */ /* 0x000fe20000000f00 */
[----:B------:R-:W-:Y:S02]  /*628e0*/  IMAD.MOV.U32 R220, RZ, RZ, R147 ;  /* 0x000000ffffdc7224 */ /* 0x000fe400078e0093 */
[----:B------:R-:W-:Y:S02]  /*628f0*/  IMAD.MOV.U32 R222, RZ, RZ, R163 ;  /* 0x000000ffffde7224 */ /* 0x000fe400078e00a3 */
[----:B------:R-:W-:Y:S01]  /*62900*/  IMAD.MOV.U32 R223, RZ, RZ, R155 ;  /* 0x000000ffffdf7224 */ /* 0x000fe200078e009b */
[----:B--2---:R-:W-:Y:S01]  /*62910*/  MOV R63, R160 ;  /* 0x000000a0003f7202 */ /* 0x004fe20000000f00 */
[----:B---3--:R-:W-:Y:S01]  /*62920*/  IMAD.MOV.U32 R62, RZ, RZ, R154 ;  /* 0x000000ffff3e7224 */ /* 0x008fe200078e009a */
[----:B----4-:R-:W-:-:S02]  /*62930*/  MOV R60, R152 ;  /* 0x00000098003c7202 */ /* 0x010fc40000000f00 */
[----:B------:R-:W2:Y:S01]  /*62940*/  LDL.LU R152, [R1+0x6ae4] ;  /* 0x006ae40001987983 */ /* 0x000ea20000300800 */
[----:B------:R-:W-:-:S03]  /*62950*/  IMAD.MOV.U32 R61, RZ, RZ, R153 ;  /* 0x000000ffff3d7224 */ /* 0x000fc600078e0099 */
[----:B------:R-:W2:Y:S04]  /*62960*/  LDL.LU R153, [R1+0x6ae0] ;  /* 0x006ae00001997983 */ /* 0x000ea80000300800 */
[----:B------:R-:W2:Y:S04]  /*62970*/  LDL.LU R154, [R1+0x6adc] ;  /* 0x006adc00019a7983 */ /* 0x000ea80000300800 */
[----:B------:R-:W3:Y:S04]  /*62980*/  LDL.LU R160, [R1+0x6ad8] ;  /* 0x006ad80001a07983 */ /* 0x000ee80000300800 */
[----:B------:R-:W3:Y:S04]  /*62990*/  LDL.LU R161, [R1+0x6ad4] ;  /* 0x006ad40001a17983 */ /* 0x000ee80000300800 */
[----:B------:R-:W4:Y:S04]  /*629a0*/  LDL.LU R144, [R1+0x6ad0] ;  /* 0x006ad00001907983 */ /* 0x000f280000300800 */
        /* <DEDUP_REMOVED lines=17> */
[----:B------:R-:W4:Y:S01]  /*62ac0*/  LDL.LU R155, [R1+0x6a88] ;  /* 0x006a8800019b7983 */ /* 0x000f220000300800 */
[C---:B------:R-:W-:Y:S08]  /*62ad0*/  HMMA.1688.F32.TF32 R60, R8.reuse, R202, R60 ;  /* 0x000000ca083c723c */ /* 0x040ff0000008103c */
[C---:B------:R-:W-:Y:S08]  /*62ae0*/  HMMA.1688.F32.TF32 R52, R8.reuse, R50, R52 ;  /* 0x000000320834723c */ /* 0x040ff00000081034 */
[C---:B------:R-:W-:Y:S08]  /*62af0*/  HMMA.1688.F32.TF32 R248, R8.reuse, R194, R32 ;  /* 0x000000c208f8723c */ /* 0x040ff00000081020 */
[C---:B------:R-:W-:Y:S08]  /*62b00*/  HMMA.1688.F32.TF32 R244, R8.reuse, R190, R28 ;  /* 0x000000be08f4723c */ /* 0x040ff0000008101c */
[C---:B------:R-:W-:Y:S08]  /*62b10*/  HMMA.1688.F32.TF32 R240, R8.reuse, R186, R24 ;  /* 0x000000ba08f0723c */ /* 0x040ff00000081018 */
[----:B------:R-:W-:Y:S08]  /*62b20*/  HMMA.1688.F32.TF32 R236, R8, R182, R220 ;  /* 0x000000b608ec723c */ /* 0x000ff000000810dc */
[C---:B--2---:R-:W-:Y:S08]  /*62b30*/  HMMA.1688.F32.TF32 R16, R20.reuse, R178, R136 ;  /* 0x000000b21410723c */ /* 0x044ff00000081088 */
[C---:B---3--:R-:W-:Y:S08]  /*62b40*/  HMMA.1688.F32.TF32 R64, R20.reuse, R182, R132 ;  /* 0x000000b61440723c */ /* 0x048ff00000081084 */
[----:B----4-:R-:W-:Y:S08]  /*62b50*/  HMMA.1688.F32.TF32 R12, R20, R174, R140 ;  /* 0x000000ae140c723c */ /* 0x010ff0000008108c */
[C---:B------:R-:W-:Y:S07]  /*62b60*/  HMMA.1688.F32.TF32 R20, R8.reuse, R218, R144 ;  /* 0x000000da0814723c */ /* 0x040fee0000081090 */
[----:B------:R-:W-:Y:S04]  /*62b70*/  STL.64 [R1+0xdc0], R64 ;  /* 0x000dc04001007387 */ /* 0x000fe80000100a00 */
[----:B------:R-:W-:Y:S04]  /*62b80*/  STL.64 [R1+0xdc8], R66 ;  /* 0x000dc84201007387 */ /* 0x000fe80000100a00 */
[----:B------:R-:W-:Y:S04]  /*62b90*/  STL.64 [R1+0xda0], R16 ;  /* 0x000da01001007387 */ /* 0x000fe80000100a00 */
[----:B------:R1:W-:Y:S04]  /*62ba0*/  STL.64 [R1+0xda8], R18 ;  /* 0x000da81201007387 */ /* 0x0003e80000100a00 */
[----:B------:R-:W-:Y:S04]  /*62bb0*/  STL.64 [R1+0xc60], R12 ;  /* 0x000c600c01007387 */ /* 0x000fe80000100a00 */
[----:B------:R2:W-:Y:S01]  /*62bc0*/  STL.64 [R1+0xc68], R14 ;  /* 0x000c680e01007387 */ /* 0x0005e20000100a00 */
[C---:B-1----:R-:W-:Y:S08]  /*62bd0*/  HMMA.1688.F32.TF32 R16, R8.reuse, R214, R160 ;  /* 0x000000d60810723c */ /* 0x042ff000000810a0 */
[C---:B--2---:R-:W-:Y:S01]  /*62be0*/  HMMA.1688.F32.TF32 R12, R8.reuse, R210, R152 ;  /* 0x000000d2080c723c */ /* 0x044fe20000081098 */
[----:B------:R-:W-:Y:S04]  /*62bf0*/  STL.64 [R1+0xc50], R20 ;  /* 0x000c501401007387 */ /* 0x000fe80000100a00 */
[----:B------:R-:W-:Y:S04]  /*62c00*/  STL.64 [R1+0xc58], R22 ;  /* 0x000c581601007387 */ /* 0x000fe80000100a00 */
[----:B------:R-:W-:Y:S04]  /*62c10*/  LDS R20, [R6+0x4400] ;  /* 0x0044000006147984 */ /* 0x000fe80000000800 */
[----:B------:R-:W-:Y:S04]  /*62c20*/  LDS R22, [R6+0x6400] ;  /* 0x0064000006167984 */ /* 0x000fe80000000800 */
[----:B------:R-:W-:Y:S04]  /*62c30*/  STL.64 [R1+0xbd0], R16 ;  /* 0x000bd01001007387 */ /* 0x000fe80000100a00 */
[----:B------:R1:W-:Y:S04]  /*62c40*/  STL.64 [R1+0xbd8], R18 ;  /* 0x000bd81201007387 */ /* 0x0003e80000100a00 */
[----:B------:R-:W-:Y:S04]  /*62c50*/  STL.64 [R1+0xb60], R12 ;  /* 0x000b600c01007387 */ /* 0x000fe80000100a00 */
[----:B------:R2:W-:Y:S01]  /*62c60*/  STL.64 [R1+0xb68], R14 ;  /* 0x000b680e01007387 */ /* 0x0005e20000100a00 */
[C---:B-1----:R-:W-:Y:S03]  /*62c70*/  HMMA.1688.F32.TF32 R16, R8.reuse, R38, R56 ;  /* 0x000000260810723c */ /* 0x042fe60000081038 */
[----:B------:R-:W-:Y:S04]  /*62c80*/  LDS R21, [R7+0x4400] ;  /* 0x0044000007157984 */ /* 0x000fe80000000800 */
[----:B------:R-:W1:Y:S01]  /*62c90*/  LDS R23, [R7+0x6400] ;  /* 0x0064000007177984 */ /* 0x000e620000000800 */
[C---:B--2---:R-:W-:Y:S11]  /*62ca0*/  HMMA.1688.F32.TF32 R12, R8.reuse, R206, R164 ;  /* 0x000000ce080c723c */ /* 0x044ff600000810a4 */
[----:B------:R-:W-:Y:S11]  /*62cb0*/  @!UPT UIADD3 URZ, URZ, URZ, URZ ;  /* 0x0000003f3f3ff290 */ /* 0x000ff6000fffe03f */
[----:B------:R-:W-:Y:S01]  /*62cc0*/  @!UPT UIADD3 URZ, URZ, URZ, URZ ;  /* 0x0000003f3f3ff290 */ /* 0x000fe2000fffe03f */
[----:B------:R-:W-:Y:S04]  /*62cd0*/  STL.64 [R1+0x160], R12 ;  /* 0x0001600c01007387 */ /* 0x000fe80000100a00 */
[----:B------:R2:W-:Y:S04]  /*62ce0*/  STL.64 [R1+0x168], R14 ;  /* 0x0001680e01007387 */ /* 0x0005e80000100a00 */
[----:B------:R-:W-:Y:S04]  /*62cf0*/  STL.64 [R1+0x150], R60 ;  /* 0x0001503c01007387 */ /* 0x000fe80000100a00 */
[----:B------:R-:W-:Y:S01]  /*62d00*/  STL.64 [R1+0x158], R62 ;  /* 0x0001583e01007387 */ /* 0x000fe20000100a00 */
[C---:B--2---:R-:W-:Y:S03]  /*62d10*/  HMMA.1688.F32.TF32 R12, R8.reuse, R46, R88 ;  /* 0x0000002e080c723c */ /* 0x044fe60000081058 */
[----:B------:R-:W-:Y:S04]  /*62d20*/  STL.64 [R1+0x140], R16 ;  /* 0x0001401001007387 */ /* 0x000fe80000100a00 */
[----:B------:R2:W-:Y:S02]  /*62d30*/  STL.64 [R1+0x148], R18 ;  /* 0x0001481201007387 */ /* 0x0005e40000100a00 */
[C---:B--2---:R-:W-:Y:S11]  /*62d40*/  HMMA.1688.F32.TF32 R16, R8.reuse, R42, R84 ;  /* 0x0000002a0810723c */ /* 0x044ff60000081054 */
[----:B------:R-:W-:Y:S03]  /*62d50*/  @!UPT UIADD3 URZ, URZ, URZ, URZ ;  /* 0x0000003f3f3ff290 */ /* 0x000fe6000fffe03f */
[----:B------:R-:W-:Y:S04]  /*62d60*/  STL.64 [R1+0x130], R12 ;  /* 0x0001300c01007387 */ /* 0x000fe80000100a00 */
[----:B------:R-:W-:Y:S04]  /*62d70*/  STL.64 [R1+0x138], R14 ;  /* 0x0001380e01007387 */ /* 0x000fe80000100a00 */
[----:B------:R-:W-:Y:S04]  /*62d80*/  STL.64 [R1+0x120], R52 ;  /* 0x0001203401007387 */ /* 0x000fe80000100a00 */
[----:B------:R-:W-:Y:S04]  /*62d90*/  STL.64 [R1+0x128], R54 ;  /* 0x0001283601007387 */ /* 0x000fe80000100a00 */
[----:B------:R-:W-:Y:S04]  /*62da0*/  LDS R12, [R4+0x4480] ;  /* 0x00448000040c7984 */ /* 0x000fe80000000800 */
[----:B------:R-:W-:Y:S04]  /*62db0*/  STL.64 [R1+0x110], R16 ;  /* 0x0001101001007387 */ /* 0x000fe80000100a00 */
[----:B------:R2:W-:Y:S04]  /*62dc0*/  STL.64 [R1+0x118], R18 ;  /* 0x0001181201007387 */ /* 0x0005e80000100a00 */
[----:B------:R-:W-:Y:S04]  /*62dd0*/  LDS R14, [R4+0x6480] ;  /* 0x00648000040e7984 */ /* 0x000fe80000000800 */
[----:B------:R-:W-:Y:S01]  /*62de0*/  LDS R13, [R5+0x4480] ;  /* 0x00448000050d7984 */ /* 0x000fe20000000800 */
[C---:B--2---:R-:W-:Y:S03]  /*62df0*/  HMMA.1688.F32.TF32 R16, R8.reuse, R198, R168 ;  /* 0x000000c60810723c */ /* 0x044fe600000810a8 */
[----:B------:R-:W2:Y:S11]  /*62e00*/  LDS R15, [R5+0x6480] ;  /* 0x00648000050f7984 */ /* 0x000eb60000000800 */
[----:B------:R-:W-:Y:S09]  /*62e10*/  @!UPT UIADD3 URZ, URZ, URZ, URZ ;  /* 0x0000003f3f3ff290 */ /* 0x000ff2000fffe03f */
[----:B------:R-:W-:Y:S04]  /*62e20*/  STL.64 [R1], R16 ;  /* 0x0000001001007387 */ /* 0x000fe80000100a00 */
[----:B------:R-:W-:Y:S04]  /*62e30*/  STL.64 [R1+0x8], R18 ;  /* 0x0000081201007387 */ /* 0x000fe80000100a00 */
[----:B------:R-:W-:Y:S04]  /*62e40*/  STL.64 [R1+0x69a8], R250 ;  /* 0x0069a8fa01007387 */ /* 0x000fe80000100a00 */
[----:B------:R-:W-:Y:S04]  /*62e50*/  STL.64 [R1+0x69a0], R248 ;  /* 0x0069a0f801007387 */ /* 0x000fe80000100a00 */
[----:B------:R-:W-:Y:S04]  /*62e60*/  STL.64 [R1+0x69b8], R246 ;  /* 0x0069b8f601007387 */ /* 0x000fe80000100a00 */
[----:B------:R-:W-:Y:S04]  /*62e70*/  STL.64 [R1+0x69b0], R244 ;  /* 0x0069b0f401007387 */ /* 0x000fe80000100a00 */
[----:B------:R-:W-:Y:S04]  /*62e80*/  STL.64 [R1+0x69c8], R242 ;  /* 0x0069c8f201007387 */ /* 0x000fe80000100a00 */
[----:B------:R-:W-:Y:S04]  /*62e90*/  STL.64 [R1+0x69c0], R240 ;  /* 0x0069c0f001007387 */ /* 0x000fe80000100a00 */
        /* <DEDUP_REMOVED lines=28> */
[----:B------:R-:W1:Y:S04]  /*63060*/  LDL.LU R64, [R1+0x1100] ;  /* 0x0011000001407983 */ /* 0x000e680000300800 */
[----:B------:R-:W1:Y:S04]  /*63070*/  LDL.LU R65, [R1+0x1104] ;  /* 0x0011040001417983 */ /* 0x000e680000300800 */
[----:B------:R-:W1:Y:S04]  /*63080*/  LDL.LU R66, [R1+0x1108] ;  /* 0x0011080001427983 */ /* 0x000e680000300800 */
[----:B------:R-:W1:Y:S04]  /*63090*/  LDL.LU R67, [R1+0x110c] ;  /* 0x00110c0001437983 */ /* 0x000e680000300800 */
        /* <DEDUP_REMOVED lines=24> */
[----:B------:R-:W-:Y:S04]  /*63220*/  STL.64 [R1+0x69d8], R238 ;  /* 0x0069d8ee01007387 */ /* 0x000fe80000100a00 */
[----:B------:R-:W-:Y:S04]  /*63230*/  STL.64 [R1+0x69d0], R236 ;  /* 0x0069d0ec01007387 */ /* 0x000fe80000100a00 */
[----:B------:R-:W-:Y:S04]  /*63240*/  LDS R16, [R6+0x4480] ;  /* 0x0044800006107984 */ /* 0x000fe80000000800 */
[----:B------:R-:W-:Y:S04]  /*63250*/  LDS R18, [R6+0x6480] ;  /* 0x0064800006127984 */ /* 0x000fe80000000800 */
[----:B------:R-:W-:Y:S04]  /*63260*/  LDS R17, [R7+0x4480] ;  /* 0x0044800007117984 */ /* 0x000fe80000000800 */
[----:B------:R-:W1:Y:S01]  /*63270*/  LDS R19, [R7+0x6480] ;  /* 0x0064800007137984 */ /* 0x000e620000000800 */
[C---:B--2---:R-:W-:Y:S08]  /*63280*/  HMMA.1688.F32.TF32 R228, R8.reuse, R174, R72 ;  /* 0x000000ae08e4723c */ /* 0x044ff00000081048 */
[----:B---3--:R-:W-:Y:S08]  /*63290*/  HMMA.1688.F32.TF32 R232, R8, R178, R76 ;  /* 0x000000b208e8723c */ /* 0x008ff0000008104c */
[C---:B-1----:R-:W-:Y:S08]  /*632a0*/  HMMA.1688.F32.TF32 R64, R20.reuse, R214, R64 ;  /* 0x000000d61440723c */ /* 0x042ff00000081040 */
[C---:B----4-:R-:W-:Y:S07]  /*632b0*/  HMMA.1688.F32.TF32 R68, R20.reuse, R218, R68 ;  /* 0x000000da1444723c */ /* 0x050fee0000081044 */
[----:B------:R-:W-:Y:S01]  /*632c0*/  STL.64 [R1+0x69e8], R234 ;  /* 0x0069e8ea01007387 */ /* 0x000fe20000100a00 */
[C---:B------:R-:W-:Y:S03]  /*632d0*/  HMMA.1688.F32.TF32 R8, R20.reuse, R210, R60 ;  /* 0x000000d21408723c */ /* 0x040fe6000008103c */
        /* <DEDUP_REMOVED lines=10> */
[----:B------:R1:W-:Y:S02]  /*63380*/  STL.64 [R1+0xe8], R10 ;  /* 0x0000e80a01007387 */ /* 0x0003e40000100a00 */
[C---:B-1----:R-:W-:Y:S02]  /*63390*/  HMMA.1688.F32.TF32 R8, R20.reuse, R38, R84 ;  /* 0x000000261408723c */ /* 0x042fe40000081054 */
[----:B------:R-:W-:Y:S04]  /*633a0*/  STL.64 [R1+0xb0], R60 ;  /* 0x0000b03c01007387 */ /* 0x000fe80000100a00 */
[----:B------:R-:W-:Y:S04]  /*633b0*/  STL.64 [R1+0xb8], R62 ;  /* 0x0000b83e01007387 */ /* 0x000fe80000100a00 */
[----:B------:R-:W2:Y:S04]  /*633c0*/  LDL.LU R84, [R1+0x11f0] ;  /* 0x0011f00001547983 */ /* 0x000ea80000300800 */
[----:B------:R-:W-:Y:S04]  /*633d0*/  STL.64 [R1+0xa0], R56 ;  /* 0x0000a03801007387 */ /* 0x000fe80000100a00 */
[----:B------:R-:W-:Y:S05]  /*633e0*/  STL.64 [R1+0xa8], R58 ;  /* 0x0000a83a01007387 */ /* 0x000fea0000100a00 */
[----:B------:R-:W-:Y:S04]  /*633f0*/  STL.64 [R1+0x60], R8 ;  /* 0x0000600801007387 */ /* 0x000fe80000100a00 */
[----:B------:R1:W-:Y:S04]  /*63400*/  STL.64 [R1+0x68], R10 ;  /* 0x0000680a01007387 */ /* 0x0003e80000100a00 */
[----:B------:R-:W2:Y:S04]  /*63410*/  LDL.LU R85, [R1+0x11f4] ;  /* 0x0011f40001557983 */ /* 0x000ea80000300800 */
[----:B------:R-:W2:Y:S01]  /*63420*/  LDL.LU R86, [R1+0x11f8] ;  /* 0x0011f80001567983 */ /* 0x000ea20000300800 */
[C---:B-1----:R-:W-:Y:S03]  /*63430*/  HMMA.1688.F32.TF32 R8, R20.reuse, R46, R24 ;  /* 0x0000002e1408723c */ /* 0x042fe60000081018 */
[----:B------:R-:W2:Y:S04]  /*63440*/  LDL.LU R87, [R1+0x11fc] ;  /* 0x0011fc0001577983 */ /* 0x000ea80000300800 */
[----:B------:R-:W3:Y:S11]  /*63450*/  LDL.LU R24, [R1+0x1210] ;  /* 0x0012100001187983 */ /* 0x000ef60000300800 */
[----:B------:R-:W-:Y:S05]  /*63460*/  @!UPT UIADD3 URZ, URZ, URZ, URZ ;  /* 0x0000003f3f3ff290 */ /* 0x000fea000fffe03f */
[----:B------:R-:W-:Y:S04]  /*63470*/  STL.64 [R1+0x50], R8 ;  /* 0x0000500801007387 */ /* 0x000fe80000100a00 */
[----:B------:R1:W-:Y:S01]  /*63480*/  STL.64 [R1+0x58], R10 ;  /* 0x0000580a01007387 */ /* 0x0003e20000100a00 */
[C---:B------:R-:W-:Y:S03]  /*63490*/  HMMA.1688.F32.TF32 R32, R20.reuse, R198, R32 ;  /* 0x000000c61420723c */ /* 0x040fe60000081020 */
[----:B------:R-:W3:Y:S04]  /*634a0*/  LDL.LU R25, [R1+0x1214] ;  /* 0x0012140001197983 */ /* 0x000ee80000300800 */
[----:B------:R-:W3:Y:S01]  /*634b0*/  LDL.LU R26, [R1+0x1218] ;  /* 0x00121800011a7983 */ /* 0x000ee20000300800 */
[C---:B-1----:R-:W-:Y:S03]  /*634c0*/  HMMA.1688.F32.TF32 R8, R20.reuse, R50, R52 ;  /* 0x000000321408723c */ /* 0x042fe60000081034 */
[----:B------:R-:W3:Y:S05]  /*634d0*/  LDL.LU R27, [R1+0x121c] ;  /* 0x00121c00011b7983 */ /* 0x000eea0000300800 */
[C---:B------:R-:W-:Y:S11]  /*634e0*/  HMMA.1688.F32.TF32 R52, R20.reuse, R42, R168 ;  /* 0x0000002a1434723c */ /* 0x040ff600000810a8 */
[----:B------:R-:W-:Y:S04]  /*634f0*/  @!UPT UIADD3 URZ, URZ, URZ, URZ ;  /* 0x0000003f3f3ff290 */ /* 0x000fe8000fffe03f */
[----:B------:R-:W-:Y:S04]  /*63500*/  STL.64 [R1+0x40], R8 ;  /* 0x0000400801007387 */ /* 0x000fe80000100a00 */
[----:B------:R1:W-:Y:S02]  /*63510*/  STL.64 [R1+0x48], R10 ;  /* 0x0000480a01007387 */ /* 0x0003e40000100a00 */
[C---:B-1----:R-:W-:Y:S02]  /*63520*/  HMMA.1688.F32.TF32 R8, R20.reuse, R194, R28 ;  /* 0x000000c21408723c */ /* 0x042fe4000008101c */
[----:B------:R-:W-:Y:S04]  /*63530*/  STL.64 [R1+0x30], R52 ;  /* 0x0000303401007387 */ /* 0x000fe80000100a00 */
[----:B------:R-:W-:Y:S04]  /*63540*/  STL.64 [R1+0x38], R54 ;  /* 0x0000383601007387 */ /* 0x000fe80000100a00 */
[----:B------:R1:W-:Y:S04]  /*63550*/  STL.64 [R1+0x20], R32 ;  /* 0x0000202001007387 */ /* 0x0003e80000100a00 */
[----:B------:R4:W-:Y:S04]  /*63560*/  STL.64 [R1+0x28], R34 ;  /* 0x0000282201007387 */ /* 0x0009e80000100a00 */
[----:B------:R-:W3:Y:S05]  /*63570*/  LDL.LU R168, [R1+0x1230] ;  /* 0x0012300001a87983 */ /* 0x000eea0000300800 */
[----:B------:R-:W-:Y:S04]  /*63580*/  STL.64 [R1+0x10], R8 ;  /* 0x0000100801007387 */ /* 0x000fe80000100a00 */
[----:B------:R1:W-:Y:S04]  /*63590*/  STL.64 [R1+0x18], R10 ;  /* 0x0000180a01007387 */ /* 0x0003e80000100a00 */
[----:B------:R-:W3:Y:S04]  /*635a0*/  LDL.LU R169, [R1+0x1234] ;  /* 0x0012340001a97983 */ /* 0x000ee80000300800 */
[----:B------:R-:W3:Y:S04]  /*635b0*/  LDL.LU R170, [R1+0x1238] ;  /* 0x0012380001aa7983 */ /* 0x000ee80000300800 */
[----:B------:R-:W3:Y:S01]  /*635c0*/  LDL.LU R171, [R1+0x123c] ;  /* 0x00123c0001ab7983 */ /* 0x000ee20000300800 */
[C---:B------:R-:W-:Y:S03]  /*635d0*/  HMMA.1688.F32.TF32 R148, R20.reuse, R190, R220 ;  /* 0x000000be1494723c */ /* 0x040fe600000810dc */
        /* <DEDUP_REMOVED lines=10> */
[----:B----4-:R-:W4:Y:S04]  /*63680*/  LDL.LU R34, [R1+0x1228] ;  /* 0x0012280001227983 */ /* 0x010f280000300800 */
[----:B------:R-:W4:Y:S04]  /*63690*/  LDL.LU R35, [R1+0x122c] ;  /* 0x00122c0001237983 */ /* 0x000f280000300800 */
[----:B------:R-:W-:Y:S04]  /*636a0*/  STL [R1+0x68fc], R148 ;  /* 0x0068fc9401007387 */ /* 0x000fe80000100800 */
[----:B------:R-:W-:Y:S04]  /*636b0*/  STL [R1+0x68f8], R149 ;  /* 0x0068f89501007387 */ /* 0x000fe80000100800 */
[----:B------:R-:W-:Y:S04]  /*636c0*/  STL [R1+0x68f4], R150 ;  /* 0x0068f49601007387 */ /* 0x000fe80000100800 */
[----:B------:R-:W-:Y:S01]  /*636d0*/  STL [R1+0x68f0], R151 ;  /* 0x0068f09701007387 */ /* 0x000fe20000100800 */
[C---:B--2---:R-:W-:Y:S11]  /*636e0*/  HMMA.1688.F32.TF32 R152, R20.reuse, R186, R84 ;  /* 0x000000ba1498723c */ /* 0x044ff60000081054 */
[----:B------:R-:W-:Y:S11]  /*636f0*/  @!UPT UIADD3 URZ, URZ, URZ, URZ ;  /* 0x0000003f3f3ff290 */ /* 0x000ff6000fffe03f */
[----:B------:R-:W-:Y:S01]  /*63700*/  @!UPT UIADD3 URZ, URZ, URZ, URZ ;  /* 0x0000003f3f3ff290 */ /* 0x000fe2000fffe03f */
[----:B------:R-:W-:Y:S04]  /*63710*/  STL [R1+0x690c], R152 ;  /* 0x00690c9801007387 */ /* 0x000fe80000100800 */
[----:B------:R-:W-:Y:S04]  /*63720*/  STL [R1+0x6908], R153 ;  /* 0x0069089901007387 */ /* 0x000fe80000100800 */
[----:B------:R-:W-:Y:S04]  /*63730*/  STL [R1+0x6904], R154 ;  /* 0x0069049a01007387 */ /* 0x000fe80000100800 */
[----:B------:R-:W-:Y:S01]  /*63740*/  STL [R1+0x6900], R155 ;  /* 0x0069009b01007387 */ /* 0x000fe20000100800 */
[C---:B---3--:R-:W-:Y:S03]  /*63750*/  HMMA.1688.F32.TF32 R156, R20.reuse, R182, R24 ;  /* 0x000000b6149c723c */ /* 0x048fe60000081018 */
[----:B------:R-:W2:Y:S04]  /*63760*/  LDL.LU R24, [R1+0x1260] ;  /* 0x0012600001187983 */ /* 0x000ea80000300800 */
[----:B------:R-:W2:Y:S04]  /*63770*/  LDL.LU R25, [R1+0x1264] ;  /* 0x0012640001197983 */ /* 0x000ea80000300800 */
[----:B------:R-:W2:Y:S04]  /*63780*/  LDL.LU R26, [R1+0x1268] ;  /* 0x00126800011a7983 */ /* 0x000ea80000300800 */
[----:B------:R-:W2:Y:S08]  /*63790*/  LDL.LU R27, [R1+0x126c] ;  /* 0x00126c00011b7983 */ /* 0x000eb00000300800 */
[----:B------:R-:W-:Y:S04]  /*637a0*/  STL [R1+0x691c], R156 ;  /* 0x00691c9c01007387 */ /* 0x000fe80000100800 */
[----:B------:R-:W-:Y:S04]  /*637b0*/  STL [R1+0x6918], R157 ;  /* 0x0069189d01007387 */ /* 0x000fe80000100800 */
[----:B------:R-:W-:Y:S04]  /*637c0*/  STL [R1+0x6914], R158 ;  /* 0x0069149e01007387 */ /* 0x000fe80000100800 */
[----:B------:R-:W-:Y:S01]  /*637d0*/  STL [R1+0x6910], R159 ;  /* 0x0069109f01007387 */ /* 0x000fe20000100800 */
[C---:B------:R-:W-:Y:S08]  /*637e0*/  HMMA.1688.F32.TF32 R160, R20.reuse, R178, R168 ;  /* 0x000000b214a0723c */ /* 0x040ff000000810a8 */
[----:B------:R-:W-:Y:S11]  /*637f0*/  HMMA.1688.F32.TF32 R164, R20, R174, R220 ;  /* 0x000000ae14a4723c */ /* 0x000ff600000810dc */
[----:B------:R-:W-:Y:S04]  /*63800*/  @!UPT UIADD3 URZ, URZ, URZ, URZ ;  /* 0x0000003f3f3ff290 */ /* 0x000fe8000fffe03f */
[----:B------:R1:W-:Y:S04]  /*63810*/  STL [R1+0x692c], R160 ;  /* 0x00692ca001007387 */ /* 0x0003e80000100800 */
[----:B------:R3:W-:Y:S04]  /*63820*/  STL [R1+0x6928], R161 ;  /* 0x006928a101007387 */ /* 0x0007e80000100800 */
[----:B------:R-:W-:Y:S04]  /*63830*/  STL [R1+0x6924], R162 ;  /* 0x006924a201007387 */ /* 0x000fe80000100800 */
[----:B------:R1:W-:Y:S04]  /*63840*/  STL [R1+0x6920], R163 ;  /* 0x006920a301007387 */ /* 0x0003e80000100800 */
[----:B------:R-:W2:Y:S04]  /*63850*/  LDL.LU R220, [R1+0x1270] ;  /* 0x0012700001dc7983 */ /* 0x000ea80000300800 */
[----:B------:R-:W2:Y:S04]  /*63860*/  LDL.LU R221, [R1+0x1274] ;  /* 0x0012740001dd7983 */ /* 0x000ea80000300800 */
[----:B------:R-:W2:Y:S04]  /*63870*/  LDL.LU R222, [R1+0x1278] ;  /* 0x0012780001de7983 */ /* 0x000ea80000300800 */
[----:B------:R-:W2:Y:S01]  /*63880*/  LDL.LU R223, [R1+0x127c] ;  /* 0x00127c0001df7983 */ /* 0x000ea20000300800 */
[C---:B----4-:R-:W-:Y:S03]  /*63890*/  HMMA.1688.F32.TF32 R20, R12.reuse, R218, R32 ;  /* 0x000000da0c14723c */ /* 0x050fe60000081020 */
[----:B------:R-:W-:Y:S05]  /*638a0*/  STL [R1+0x693c], R164 ;  /* 0x00693ca401007387 */ /* 0x000fea0000100800 */
[----:B------:R-:W-:Y:S01]  /*638b0*/  HMMA.1688.F32.TF32 R8, R12, R214, R28 ;  /* 0x000000d60c08723c */ /* 0x000fe2000008101c */
[----:B------:R-:W-:Y:S04]  /*638c0*/  STL [R1+0x6938], R165 ;  /* 0x006938a501007387 */ /* 0x000fe80000100800 */
[----:B------:R-:W-:Y:S04]  /*638d0*/  STL [R1+0x6934], R166 ;  /* 0x006934a601007387 */ /* 0x000fe80000100800 */
[----:B------:R4:W-:Y:S06]  /*638e0*/  STL [R1+0x6930], R167 ;  /* 0x006930a701007387 */ /* 0x0009ec0000100800 */
[----:B------:R-:W-:Y:S04]  /*638f0*/  STL.64 [R1+0xb50], R20 ;  /* 0x000b501401007387 */ /* 0x000fe80000100a00 */
[----:B------:R-:W-:Y:S04]  /*63900*/  STL.64 [R1+0xb58], R22 ;  /* 0x000b581601007387 */ /* 0x000fe80000100a00 */
[----:B------:R-:W2:Y:S04]  /*63910*/  LDL.LU R168, [R1+0x1290] ;  /* 0x0012900001a87983 */ /* 0x000ea80000300800 */
[----:B------:R-:W2:Y:S04]  /*63920*/  LDL.LU R169, [R1+0x1294] ;  /* 0x0012940001a97983 */ /* 0x000ea80000300800 */
[----:B------:R-:W2:Y:S04]  /*63930*/  LDL.LU R170, [R1+0x1298] ;  /* 0x0012980001aa7983 */ /* 0x000ea80000300800 */
[----:B------:R-:W2:Y:S01]  /*63940*/  LDL.LU R171, [R1+0x129c] ;  /* 0x00129c0001ab7983 */ /* 0x000ea20000300800 */
[----:B-1----:R-:W-:Y:S01]  /*63950*/  MOV R160, R8 ;  /* 0x0000000800a07202 */ /* 0x002fe20000000f00 */
[----:B---3--:R-:W-:Y:S01]  /*63960*/  IMAD.MOV.U32 R161, RZ, RZ, R9 ;  /* 0x000000ffffa17224 */ /* 0x008fe200078e0009 */
[----:B------:R-:W-:Y:S01]  /*63970*/  MOV R163, R11 ;  /* 0x0000000b00a37202 */ /* 0x000fe20000000f00 */
[----:B------:R-:W-:-:S04]  /*63980*/  IMAD.MOV.U32 R162, RZ, RZ, R10 ;  /* 0x000000ffffa27224 */ /* 0x000fc800078e000a */
[----:B------:R1:W-:Y:S04]  /*63990*/  STL [R1+0x694c], R163 ;  /* 0x00694ca301007387 */ /* 0x0003e80000100800 */
[----:B------:R3:W-:Y:S04]  /*639a0*/  STL [R1+0x6948], R162 ;  /* 0x006948a201007387 */ /* 0x0007e80000100800 */
[----:B------:R-:W-:Y:S04]  /*639b0*/  STL [R1+0x6944], R161 ;  /* 0x006944a101007387 */ /* 0x000fe80000100800 */
[----:B------:R1:W-:Y:S04]  /*639c0*/  STL [R1+0x6940], R160 ;  /* 0x006940a001007387 */ /* 0x0003e80000100800 */
[----:B------:R-:W3:Y:S04]  /*639d0*/  LDL.LU R32, [R1+0x12a0] ;  /* 0x0012a00001207983 */ /* 0x000ee80000300800 */
[----:B------:R-:W3:Y:S04]  /*639e0*/  LDL.LU R33, [R1+0x12a4] ;  /* 0x0012a40001217983 */ /* 0x000ee80000300800 */
[----:B------:R-:W3:Y:S04]  /*639f0*/  LDL.LU R34, [R1+0x12a8] ;  /* 0x0012a80001227983 */ /* 0x000ee80000300800 */
[----:B------:R-:W3:Y:S01]  /*63a00*/  LDL.LU R35, [R1+0x12ac] ;  /* 0x0012ac0001237983 */ /* 0x000ee20000300800 */
[C---:B--2---:R-:W-:Y:S11]  /*63a10*/  HMMA.1688.F32.TF32 R8, R12.reuse, R210, R24 ;  /* 0x000000d20c08723c */ /* 0x044ff60000081018 */
[----:B------:R-:W-:Y:S11]  /*63a20*/  @!UPT UIADD3 URZ, URZ, URZ, URZ ;  /* 0x0000003f3f3ff290 */ /* 0x000ff6000fffe03f */
[----:B------:R-:W-:Y:S02]  /*63a30*/  @!UPT UIADD3 URZ, URZ, URZ, URZ ;  /* 0x0000003f3f3ff290 */ /* 0x000fe4000fffe03f */
[----:B----4-:R-:W-:Y:S01]  /*63a40*/  IMAD.MOV.U32 R167, RZ, RZ, R11 ;  /* 0x000000ffffa77224 */ /* 0x010fe200078e000b */
[----:B------:R-:W-:Y:S01]  /*63a50*/  MOV R166, R10 ;  /* 0x0000000a00a67202 */ /* 0x000fe20000000f00 */
[----:B------:R-:W-:Y:S02]  /*63a60*/  IMAD.MOV.U32 R165, RZ, RZ, R9 ;  /* 0x000000ffffa57224 */ /* 0x000fe400078e0009 */
[----:B------:R-:W-:Y:S01]  /*63a70*/  IMAD.MOV.U32 R164, RZ, RZ, R8 ;  /* 0x000000ffffa47224 */ /* 0x000fe200078e0008 */
[----:B------:R2:W-:Y:S04]  /*63a80*/  STL [R1+0x695c], R167 ;  /* 0x00695ca701007387 */ /* 0x0005e80000100800 */
[----:B------:R-:W-:Y:S04]  /*63a90*/  STL [R1+0x6958], R166 ;  /* 0x006958a601007387 */ /* 0x000fe80000100800 */
[----:B------:R2:W-:Y:S04]  /*63aa0*/  STL [R1+0x6954], R165 ;  /* 0x006954a501007387 */ /* 0x0005e80000100800 */
[----:B------:R1:W-:Y:S04]  /*63ab0*/  STL [R1+0x6950], R164 ;  /* 0x006950a401007387 */ /* 0x0003e80000100800 */
[----:B------:R-:W4:Y:S04]  /*63ac0*/  LDL.LU R28, [R1+0x12c0] ;  /* 0x0012c000011c7983 */ /* 0x000f280000300800 */
[----:B------:R-:W4:Y:S04]  /*63ad0*/  LDL.LU R29, [R1+0x12c4] ;  /* 0x0012c400011d7983 */ /* 0x000f280000300800 */
[----:B------:R-:W4:Y:S04]  /*63ae0*/  LDL.LU R30, [R1+0x12c8] ;  /* 0x0012c800011e7983 */ /* 0x000f280000300800 */
[----:B------:R-:W4:Y:S01]  /*63af0*/  LDL.LU R31, [R1+0x12cc] ;  /* 0x0012cc00011f7983 */ /* 0x000f220000300800 */
[----:B------:R-:W-:Y:S03]  /*63b00*/  HMMA.1688.F32.TF32 R8, R12, R206, R220 ;  /* 0x000000ce0c08723c */ /* 0x000fe600000810dc */
        /* <DEDUP_REMOVED lines=8> */
[----:B------:R-:W-:Y:S01]  /*63b90*/  IMAD.MOV.U32 R156, RZ, RZ, R8 ;  /* 0x000000ffff9c7224 */ /* 0x000fe200078e0008 */
[----:B------:R-:W-:Y:S01]  /*63ba0*/  MOV R157, R9 ;  /* 0x00000009009d7202 */ /* 0x000fe20000000f00 */
[----:B------:R-:W-:-:S02]  /*63bb0*/  IMAD.MOV.U32 R158, RZ, RZ, R10 ;  /* 0x000000ffff9e7224 */ /* 0x000fc400078e000a */
[----:B------:R-:W-:Y:S02]  /*63bc0*/  IMAD.MOV.U32 R159, RZ, RZ, R11 ;  /* 0x000000ffff9f7224 */ /* 0x000fe400078e000b */
[C---:B------:R-:W-:Y:S11]  /*63bd0*/  HMMA.1688.F32.TF32 R8, R12.reuse, R202, R168 ;  /* 0x000000ca0c08723c */ /* 0x040ff600000810a8 */
[----:B------:R-:W-:Y:S11]  /*63be0*/  @!UPT UIADD3 URZ, URZ, URZ, URZ ;  /* 0x0000003f3f3ff290 */ /* 0x000ff6000fffe03f */
[----:B------:R-:W-:Y:S02]  /*63bf0*/  @!UPT UIADD3 URZ, URZ, URZ, URZ ;  /* 0x0000003f3f3ff290 */ /* 0x000fe4000fffe03f */
[----:B-1----:R-:W-:Y:S01]  /*63c00*/  MOV R163, R8 ;  /* 0x0000000800a37202 */ /* 0x002fe20000000f00 */
[----:B---3--:R-:W-:Y:S01]  /*63c10*/  IMAD.MOV.U32 R162, RZ, RZ, R9 ;  /* 0x000000ffffa27224 */ /* 0x008fe200078e0009 */
[----:B------:R-:W-:Y:S01]  /*63c20*/  MOV R160, R11 ;  /* 0x0000000b00a07202 */ /* 0x000fe20000000f00 */
[----:B------:R-:W-:Y:S02]  /*63c30*/  IMAD.MOV.U32 R161, RZ, RZ, R10 ;  /* 0x000000ffffa17224 */ /* 0x000fe400078e000a */
[C---:B------:R-:W-:Y:S01]  /*63c40*/  HMMA.1688.F32.TF32 R8, R12.reuse, R38, R32 ;  /* 0x000000260c08723c */ /* 0x040fe20000081020 */
[----:B------:R1:W-:Y:S11]  /*63c50*/  STL [R1+0x696c], R159 ;  /* 0x00696c9f01007387 */ /* 0x0003f60000100800 */
[----:B------:R-:W-:Y:S11]  /*63c60*/  @!UPT UIADD3 URZ, URZ, URZ, URZ ;  /* 0x0000003f3f3ff290 */ /* 0x000ff6000fffe03f */
[----:B------:R-:W-:Y:S01]  /*63c70*/  @!UPT UIADD3 URZ, URZ, URZ, URZ ;  /* 0x0000003f3f3ff290 */ /* 0x000fe2000fffe03f */
[----:B--2---:R-:W-:Y:S01]  /*63c80*/  IMAD.MOV.U32 R167, RZ, RZ, R8 ;  /* 0x000000ffffa77224 */ /* 0x004fe200078e0008 */
[----:B------:R-:W-:Y:S01]  /*63c90*/  MOV R165, R10 ;  /* 0x0000000a00a57202 */ /* 0x000fe20000000f00 */
[----:B------:R-:W-:Y:S02]  /*63ca0*/  IMAD.MOV.U32 R166, RZ, RZ, R9 ;  /* 0x000000ffffa67224 */ /* 0x000fe400078e0009 */
[----:B------:R-:W-:Y:S01]  /*63cb0*/  IMAD.MOV.U32 R164, RZ, RZ, R11 ;  /* 0x000000ffffa47224 */ /* 0x000fe200078e000b */
[----:B------:R2:W-:Y:S04]  /*63cc0*/  STL [R1+0x6968], R158 ;  /* 0x0069689e01007387 */ /* 0x0005e80000100800 */
[----:B------:R3:W-:Y:S04]  /*63cd0*/  STL [R1+0x6964], R157 ;  /* 0x0069649d01007387 */ /* 0x0007e80000100800 */
[----:B------:R1:W-:Y:S04]  /*63ce0*/  STL [R1+0x6960], R156 ;  /* 0x0069609c01007387 */ /* 0x0003e80000100800 */
[----:B------:R1:W-:Y:S04]  /*63cf0*/  STL [R1+0x697c], R160 ;  /* 0x00697ca001007387 */ /* 0x0003e80000100800 */
[----:B------:R-:W-:Y:S04]  /*63d00*/  STL [R1+0x6978], R161 ;  /* 0x006978a101007387 */ /* 0x000fe80000100800 */
[----:B------:R1:W-:Y:S04]  /*63d10*/  STL [R1+0x6974], R162 ;  /* 0x006974a201007387 */ /* 0x0003e80000100800 */
[----:B------:R1:W-:Y:S04]  /*63d20*/  STL [R1+0x6970], R163 ;  /* 0x006970a301007387 */ /* 0x0003e80000100800 */
[----:B------:R1:W-:Y:S04]  /*63d30*/  STL [R1+0x698c], R164 ;  /* 0x00698ca401007387 */ /* 0x0003e80000100800 */
[----:B------:R1:W-:Y:S04]  /*63d40*/  STL [R1+0x6988], R165 ;  /* 0x006988a501007387 */ /* 0x0003e80000100800 */
[----:B------:R1:W-:Y:S04]  /*63d50*/  STL [R1+0x6984], R166 ;  /* 0x006984a601007387 */ /* 0x0003e80000100800 */
[----:B------:R1:W-:Y:S01]  /*63d60*/  STL [R1+0x6980], R167 ;  /* 0x006980a701007387 */ /* 0x0003e20000100800 */
[----:B----4-:R-:W-:Y:S11]  /*63d70*/  HMMA.1688.F32.TF32 R8, R12, R46, R28 ;  /* 0x0000002e0c08723c */ /* 0x010ff6000008101c */
[----:B------:R-:W-:Y:S11]  /*63d80*/  @!UPT UIADD3 URZ, URZ, URZ, URZ ;  /* 0x0000003f3f3ff290 */ /* 0x000ff6000fffe03f */
[----:B------:R-:W-:Y:S02]  /*63d90*/  @!UPT UIADD3 URZ, URZ, URZ, URZ ;  /* 0x0000003f3f3ff290 */ /* 0x000fe4000fffe03f */
[----:B-1----:R-:W-:Y:S01]  /*63da0*/  IMAD.MOV.U32 R159, RZ, RZ, R8 ;  /* 0x000000ffff9f7224 */ /* 0x002fe200078e0008 */
[----:B--2---:R-:W-:Y:S01]  /*63db0*/  MOV R158, R9 ;  /* 0x00000009009e7202 */ /* 0x004fe20000000f00 */
[----:B---3--:R-:W-:Y:S02]  /*63dc0*/  IMAD.MOV.U32 R157, RZ, RZ, R10 ;  /* 0x000000ffff9d7224 */ /* 0x008fe400078e000a */
[----:B------:R-:W-:-:S05]  /*63dd0*/  IMAD.MOV.U32 R156, RZ, RZ, R11 ;  /* 0x000000ffff9c7224 */ /* 0x000fca00078e000b */
[----:B------:R1:W-:Y:S04]  /*63de0*/  STL [R1+0x699c], R156 ;  /* 0x00699c9c01007387 */ /* 0x0003e80000100800 */
[----:B------:R2:W-:Y:S04]  /*63df0*/  STL [R1+0x6998], R157 ;  /* 0x0069989d01007387 */ /* 0x0005e80000100800 */
[----:B------:R-:W-:Y:S04]  /*63e00*/  STL [R1+0x6994], R158 ;  /* 0x0069949e01007387 */ /* 0x000fe80000100800 */
[----:B------:R3:W-:Y:S01]  /*63e10*/  STL [R1+0x6990], R159 ;  /* 0x0069909f01007387 */ /* 0x0007e20000100800 */
[----:B------:R-:W-:Y:S11]  /*63e20*/  HMMA.1688.F32.TF32 R8, R12, R50, R24 ;  /* 0x000000320c08723c */ /* 0x000ff60000081018 */
[----:B------:R-:W-:Y:S11]  /*63e30*/  @!UPT UIADD3 URZ, URZ, URZ, URZ ;  /* 0x0000003f3f3ff290 */ /* 0x000ff6000fffe03f */
[----:B------:R-:W-:Y:S02]  /*63e40*/  @!UPT UIADD3 URZ, URZ, URZ, URZ ;  /* 0x0000003f3f3ff290 */ /* 0x000fe4000fffe03f */
[----:B------:R-:W-:Y:S01]  /*63e50*/  IMAD.MOV.U32 R154, RZ, RZ, R10 ;  /* 0x000000ffff9a7224 */ /* 0x000fe200078e000a */
[----:B------:R-:W-:Y:S01]  /*63e60*/  MOV R155, R11 ;  /* 0x0000000b009b7202 */ /* 0x000fe20000000f00 */
[----:B------:R-:W-:Y:S01]  /*63e70*/  IMAD.MOV.U32 R153, RZ, RZ, R9 ;  /* 0x000000ffff997224 */ /* 0x000fe200078e0009 */
[----:B------:R-:W-:-:S03]  /*63e80*/  MOV R152, R8 ;  /* 0x0000000800987202 */ /* 0x000fc60000000f00 */
[----:B------:R-:W-:Y:S04]  /*63e90*/  STL.64 [R1+0x6a08], R154 ;  /* 0x006a089a01007387 */ /* 0x000fe80000100a00 */
[----:B------:R-:W-:Y:S04]  /*63ea0*/  STL.64 [R1+0x6a00], R152 ;  /* 0x006a009801007387 */ /* 0x000fe80000100a00 */
        /* <DEDUP_REMOVED lines=44> */
[----:B------:R-:W4:Y:S09]  /*64170*/  LDL.LU R223, [R1+0x141c] ;  /* 0x00141c0001df7983 */ /* 0x000f320000300800 */
[----:B------:R-:W-:Y:S01]  /*64180*/  IMAD.MOV.U32 R160, RZ, RZ, R8 ;  /* 0x000000ffffa07224 */ /* 0x000fe200078e0008 */
[----:B------:R-:W-:Y:S01]  /*64190*/  MOV R162, R10 ;  /* 0x0000000a00a27202 */ /* 0x000fe20000000f00 */
[----:B------:R-:W-:-:S02]  /*641a0*/  IMAD.MOV.U32 R161, RZ, RZ, R9 ;  /* 0x000000ffffa17224 */ /* 0x000fc400078e0009 */
[----:B------:R-:W-:-:S05]  /*641b0*/  IMAD.MOV.U32 R163, RZ, RZ, R11 ;  /* 0x000000ffffa37224 */ /* 0x000fca00078e000b */
[----:B------:R-:W-:Y:S04]  /*641c0*/  STL.64 [R1+0x6a18], R162 ;  /* 0x006a18a201007387 */ /* 0x000fe80000100a00 */
[----:B------:R-:W-:Y:S01]  /*641d0*/  STL.64 [R1+0x6a10], R160 ;  /* 0x006a10a001007387 */ /* 0x000fe20000100a00 */
[C---:B--2---:R-:W-:Y:S11]  /*641e0*/  HMMA.1688.F32.TF32 R8, R12.reuse, R198, R64 ;  /* 0x000000c60c08723c */ /* 0x044ff60000081040 */
[----:B------:R-:W-:Y:S11]  /*641f0*/  @!UPT UIADD3 URZ, URZ, URZ, URZ ;  /* 0x0000003f3f3ff290 */ /* 0x000ff6000fffe03f */
[----:B------:R-:W-:Y:S02]  /*64200*/  @!UPT UIADD3 URZ, URZ, URZ, URZ ;  /* 0x0000003f3f3ff290 */ /* 0x000fe4000fffe03f */
[----:B------:R-:W-:Y:S01]  /*64210*/  IMAD.MOV.U32 R164, RZ, RZ, R8 ;  /* 0x000000ffffa47224 */ /* 0x000fe200078e0008 */
[----:B------:R-:W-:Y:S01]  /*64220*/  MOV R165, R9 ;  /* 0x0000000900a57202 */ /* 0x000fe20000000f00 */
[----:B------:R-:W-:Y:S02]  /*64230*/  IMAD.MOV.U32 R166, RZ, RZ, R10 ;  /* 0x000000ffffa67224 */ /* 0x000fe400078e000a */
[----:B------:R-:W-:Y:S02]  /*64240*/  IMAD.MOV.U32 R167, RZ, RZ, R11 ;  /* 0x000000ffffa77224 */ /* 0x000fe400078e000b */
[C---:B---3--:R-:W-:Y:S11]  /*64250*/  HMMA.1688.F32.TF32 R8, R12.reuse, R194, R60 ;  /* 0x000000c20c08723c */ /* 0x048ff6000008103c */
[----:B------:R-:W-:Y:S11]  /*64260*/  @!UPT UIADD3 URZ, URZ, URZ, URZ ;  /* 0x0000003f3f3ff290 */ /* 0x000ff6000fffe03f */
[----:B------:R-:W-:Y:S02]  /*64270*/  @!UPT UIADD3 URZ, URZ, URZ, URZ ;  /* 0x0000003f3f3ff290 */ /* 0x000fe4000fffe03f */
[----:B-1----:R-:W-:Y:S01]  /*64280*/  MOV R156, R8 ;  /* 0x00000008009c7202 */ /* 0x002fe20000000f00 */
[----:B------:R-:W-:Y:S01]  /*64290*/  IMAD.MOV.U32 R157, RZ, RZ, R9 ;  /* 0x000000ffff9d7224 */ /* 0x000fe200078e0009 */
[----:B------:R-:W-:Y:S01]  /*642a0*/  MOV R159, R11 ;  /* 0x0000000b009f7202 */ /* 0x000fe20000000f00 */
[----:B------:R-:W-:Y:S02]  /*642b0*/  IMAD.MOV.U32 R158, RZ, RZ, R10 ;  /* 0x000000ffff9e7224 */ /* 0x000fe400078e000a */
[C---:B----4-:R-:W-:Y:S01]  /*642c0*/  HMMA.1688.F32.TF32 R8, R12.reuse, R190, R56 ;  /* 0x000000be0c08723c */ /* 0x050fe20000081038 */
[----:B------:R-:W-:Y:S04]  /*642d0*/  STL.64 [R1+0x6a28], R166 ;  /* 0x006a28a601007387 */ /* 0x000fe80000100a00 */
[----:B------:R-:W-:Y:S11]  /*642e0*/  STL.64 [R1+0x6a20], R164 ;  /* 0x006a20a401007387 */ /* 0x000ff60000100a00 */
[----:B------:R-:W-:Y:S08]  /*642f0*/  @!UPT UIADD3 URZ, URZ, URZ, URZ ;  /* 0x0000003f3f3ff290 */ /* 0x000ff0000fffe03f */
[----:B------:R-:W-:Y:S01]  /*64300*/  IMAD.MOV.U32 R148, RZ, RZ, R8 ;  /* 0x000000ffff947224 */ /* 0x000fe200078e0008 */
[----:B------:R-:W-:Y:S01]  /*64310*/  MOV R150, R10 ;  /* 0x0000000a00967202 */ /* 0x000fe20000000f00 */
[----:B------:R-:W-:Y:S02]  /*64320*/  IMAD.MOV.U32 R149, RZ, RZ, R9 ;  /* 0x000000ffff957224 */ /* 0x000fe400078e0009 */
[----:B------:R-:W-:Y:S02]  /*64330*/  IMAD.MOV.U32 R151, RZ, RZ, R11 ;  /* 0x000000ffff977224 */ /* 0x000fe400078e000b */
[C---:B------:R-:W-:Y:S01]  /*64340*/  HMMA.1688.F32.TF32 R8, R12.reuse, R186, R88 ;  /* 0x000000ba0c08723c */ /* 0x040fe20000081058 */
[----:B------:R-:W-:Y:S04]  /*64350*/  STL.64 [R1+0x6a38], R158 ;  /* 0x006a389e01007387 */ /* 0x000fe80000100a00 */
[----:B------:R-:W-:Y:S03]  /*64360*/  STL.64 [R1+0x6a30], R156 ;  /* 0x006a309c01007387 */ /* 0x000fe60000100a00 */
[C---:B------:R-:W-:Y:S01]  /*64370*/  HMMA.1688.F32.TF32 R52, R12.reuse, R182, R52 ;  /* 0x000000b60c34723c */ /* 0x040fe20000081034 */
[----:B------:R-:W-:Y:S04]  /*64380*/  STL.64 [R1+0x6a48], R150 ;  /* 0x006a489601007387 */ /* 0x000fe80000100a00 */
[----:B------:R-:W-:Y:S03]  /*64390*/  STL.64 [R1+0x6a40], R148 ;  /* 0x006a409401007387 */ /* 0x000fe60000100a00 */
[C---:B------:R-:W-:Y:S07]  /*643a0*/  HMMA.1688.F32.TF32 R20, R12.reuse, R178, R84 ;  /* 0x000000b20c14723c */ /* 0x040fee0000081054 */
[----:B------:R-:W-:Y:S04]  /*643b0*/  STL.64 [R1+0x1a0], R8 ;  /* 0x0001a00801007387 */ /* 0x000fe80000100a00 */
[----:B------:R1:W-:Y:S02]  /*643c0*/  STL.64 [R1+0x1a8], R10 ;  /* 0x0001a80a01007387 */ /* 0x0003e40000100a00 */
[----:B-1----:R-:W-:Y:S02]  /*643d0*/  HMMA.1688.F32.TF32 R8, R12, R174, R168 ;  /* 0x000000ae0c08723c */ /* 0x002fe400000810a8 */
        /* <DEDUP_REMOVED lines=10> */
[----:B------:R-:W-:Y:S10]  /*64480*/  STL.64 [R1+0xad8], R14 ;  /* 0x000ad80e01007387 */ /* 0x000ff40000100a00 */
[----:B------:R-:W-:Y:S04]  /*64490*/  STL.64 [R1+0xac0], R20 ;  /* 0x000ac01401007387 */ /* 0x000fe80000100a00 */
[----:B------:R-:W-:Y:S04]  /*644a0*/  STL.64 [R1+0xac8], R22 ;  /* 0x000ac81601007387 */ /* 0x000fe80000100a00 */
[----:B------:R-:W-:Y:S04]  /*644b0*/  LDS R12, [R4+0x4500] ;  /* 0x00450000040c7984 */ /* 0x000fe80000000800 */
[----:B------:R-:W-:Y:S04]  /*644c0*/  LDS R14, [R4+0x6500] ;  /* 0x00650000040e7984 */ /* 0x000fe80000000800 */
[----:B------:R-:W-:Y:S04]  /*644d0*/  STL.64 [R1+0xab0], R8 ;  /* 0x000ab00801007387 */ /* 0x000fe80000100a00 */
[----:B------:R1:W-:Y:S04]  /*644e0*/  STL.64 [R1+0xab8], R10 ;  /* 0x000ab80a01007387 */ /* 0x0003e80000100a00 */
[----:B------:R-:W-:Y:S04]  /*644f0*/  LDS R13, [R5+0x4500] ;  /* 0x00450000050d7984 */ /* 0x000fe80000000800 */
[----:B------:R-:W2:Y:S01]  /*64500*/  LDS R15, [R5+0x6500] ;  /* 0x00650000050f7984 */ /* 0x000ea20000000800 */
[C---:B-1----:R-:W-:Y:S03]  /*64510*/  HMMA.1688.F32.TF32 R8, R16.reuse, R206, R220 ;  /* 0x000000ce1008723c */ /* 0x042fe600000810dc */
[----:B------:R-:W3:Y:S11]  /*64520*/  LDL.LU R220, [R1+0x1610] ;  /* 0x0016100001dc7983 */ /* 0x000ef60000300800 */
[----:B------:R-:W-:Y:S09]  /*64530*/  @!UPT UIADD3 URZ, URZ, URZ, URZ ;  /* 0x0000003f3f3ff290 */ /* 0x000ff2000fffe03f */
[----:B------:R-:W-:Y:S04]  /*64540*/  STL.64 [R1+0xaa0], R8 ;  /* 0x000aa00801007387 */ /* 0x000fe80000100a00 */
[----:B------:R1:W-:Y:S04]  /*64550*/  STL.64 [R1+0xaa8], R10 ;  /* 0x000aa80a01007387 */ /* 0x0003e80000100a00 */
        /* <DEDUP_REMOVED lines=51> */
[----:B------:R-:W1:Y:S04]  /*64890*/  LDL.LU R108, [R1+0x1450] ;  /* 0x00145000016c7983 */ /* 0x000e680000300800 */
[----:B------:R-:W1:Y:S04]  /*648a0*/  LDL.LU R109, [R1+0x1454] ;  /* 0x00145400016d7983 */ /* 0x000e680000300800 */
[----:B------:R-:W1:Y:S04]  /*648b0*/  LDL.LU R110, [R1+0x1458] ;  /* 0x00145800016e7983 */ /* 0x000e680000300800 */
[----:B------:R-:W1:Y:S04]  /*648c0*/  LDL.LU R111, [R1+0x145c] ;  /* 0x00145c00016f7983 */ /* 0x000e680000300800 */
        /* <DEDUP_REMOVED lines=38> */
[C---:B----4-:R-:W-:Y:S11]  /*64b30*/  HMMA.1688.F32.TF32 R20, R16.reuse, R38, R112 ;  /* 0x000000261014723c */ /* 0x050ff60000081070 */
[----:B------:R-:W-:Y:S04]  /*64b40*/  @!UPT UIADD3 URZ, URZ, URZ, URZ ;  /* 0x0000003f3f3ff290 */ /* 0x000fe8000fffe03f */
[----:B------:R-:W-:Y:S01]  /*64b50*/  STL.64 [R1+0xa90], R116 ;  /* 0x000a907401007387 */ /* 0x000fe20000100a00 */
[C---:B-1----:R-:W-:Y:S03]  /*64b60*/  HMMA.1688.F32.TF32 R8, R16.reuse, R46, R108 ;  /* 0x0000002e1008723c */ /* 0x042fe6000008106c */
[----:B------:R-:W-:Y:S04]  /*64b70*/  STL.64 [R1+0xa98], R118 ;  /* 0x000a987601007387 */ /* 0x000fe80000100a00 */
[----:B------:R-:W-:Y:S04]  /*64b80*/  STL.64 [R1+0xa80], R20 ;  /* 0x000a801401007387 */ /* 0x000fe80000100a00 */
[----:B------:R1:W-:Y:S02]  /*64b90*/  STL.64 [R1+0xa88], R22 ;  /* 0x000a881601007387 */ /* 0x0003e40000100a00 */
[C---:B-1----:R-:W-:Y:S10]  /*64ba0*/  HMMA.1688.F32.TF32 R20, R16.reuse, R42, R100 ;  /* 0x0000002a1014723c */ /* 0x042ff40000081064 */
[----:B------:R-:W-:Y:S04]  /*64bb0*/  STL.64 [R1+0xa70], R8 ;  /* 0x000a700801007387 */ /* 0x000fe80000100a00 */
[----:B------:R-:W-:Y:S04]  /*64bc0*/  STL.64 [R1+0xa78], R10 ;  /* 0x000a780a01007387 */ /* 0x000fe80000100a00 */
[----:B------:R-:W-:Y:S04]  /*64bd0*/  STL.64 [R1+0xa60], R104 ;  /* 0x000a606801007387 */ /* 0x000fe80000100a00 */
[----:B------:R-:W-:Y:S01]  /*64be0*/  STL.64 [R1+0xa68], R106 ;  /* 0x000a686a01007387 */ /* 0x000fe20000100a00 */
[C---:B------:R-:W-:Y:S03]  /*64bf0*/  HMMA.1688.F32.TF32 R76, R16.reuse, R182, R76 ;  /* 0x000000b6104c723c */ /* 0x040fe6000008104c */
[----:B------:R-:W-:Y:S04]  /*64c00*/  LDS R8, [R6+0x4500] ;  /* 0x0045000006087984 */ /* 0x000fe80000000800 */
[----:B------:R-:W-:Y:S04]  /*64c10*/  LDS R10, [R6+0x6500] ;  /* 0x00650000060a7984 */ /* 0x000fe80000000800 */
[----:B------:R-:W-:Y:S04]  /*64c20*/  STL.64 [R1+0xa50], R20 ;  /* 0x000a501401007387 */ /* 0x000fe80000100a00 */
[----:B------:R1:W-:Y:S01]  /*64c30*/  STL.64 [R1+0xa58], R22 ;  /* 0x000a581601007387 */ /* 0x0003e20000100a00 */
[C---:B------:R-:W-:Y:S03]  /*64c40*/  HMMA.1688.F32.TF32 R72, R16.reuse, R178, R72 ;  /* 0x000000b21048723c */ /* 0x040fe60000081048 */
[----:B------:R-:W-:Y:S04]  /*64c50*/  LDS R9, [R7+0x4500] ;  /* 0x0045000007097984 */ /* 0x000fe80000000800 */
[----:B------:R-:W2:Y:S01]  /*64c60*/  LDS R11, [R7+0x6500] ;  /* 0x00650000070b7984 */ /* 0x000ea20000000800 */
[C---:B-1----:R-:W-:Y:S08]  /*64c70*/  HMMA.1688.F32.TF32 R20, R16.reuse, R198, R96 ;  /* 0x000000c61014723c */ /* 0x042ff00000081060 */
[C---:B------:R-:W-:Y:S08]  /*64c80*/  HMMA.1688.F32.TF32 R96, R16.reuse, R194, R92 ;  /* 0x000000c21060723c */ /* 0x040ff0000008105c */
[C---:B------:R-:W-:Y:S07]  /*64c90*/  HMMA.1688.F32.TF32 R92, R16.reuse, R190, R224 ;  /* 0x000000be105c723c */ /* 0x040fee00000810e0 */
[----:B------:R-:W-:Y:S04]  /*64ca0*/  STL.64 [R1+0xa40], R20 ;  /* 0x000a401401007387 */ /* 0x000fe80000100a00 */
[----:B------:R1:W-:Y:S02]  /*64cb0*/  STL.64 [R1+0xa48], R22 ;  /* 0x000a481601007387 */ /* 0x0003e40000100a00 */
[C---:B-1----:R-:W-:Y:S02]  /*64cc0*/  HMMA.1688.F32.TF32 R20, R16.reuse, R186, R80 ;  /* 0x000000ba1014723c */ /* 0x042fe40000081050 */
[----:B------:R-:W-:Y:S04]  /*64cd0*/  STL.64 [R1+0xa30], R96 ;  /* 0x000a306001007387 */ /* 0x000fe80000100a00 */
[----:B------:R-:W-:Y:S04]  /*64ce0*/  STL.64 [R1+0xa38], R98 ;  /* 0x000a386201007387 */ /* 0x000fe80000100a00 */
[----:B------:R-:W-:Y:S04]  /*64cf0*/  STL.64 [R1+0xa20], R92 ;  /* 0x000a205c01007387 */ /* 0x000fe80000100a00 */
[----:B------:R-:W-:Y:S09]  /*64d00*/  STL.64 [R1+0xa28], R94 ;  /* 0x000a285e01007387 */ /* 0x000ff20000100a00 */
[----:B------:R-:W-:Y:S04]  /*64d10*/  STL.64 [R1+0xa10], R20 ;  /* 0x000a101401007387 */ /* 0x000fe80000100a00 */
[----:B------:R1:W-:Y:S02]  /*64d20*/  STL.64 [R1+0xa18], R22 ;  /* 0x000a181601007387 */ /* 0x0003e40000100a00 */
[----:B-1----:R-:W-:Y:S02]  /*64d30*/  HMMA.1688.F32.TF32 R20, R16, R174, R68 ;  /* 0x000000ae1014723c */ /* 0x002fe40000081044 */
[----:B------:R-:W-:Y:S04]  /*64d40*/  STL.64 [R1+0xa00], R76 ;  /* 0x000a004c01007387 */ /* 0x000fe80000100a00 */
[----:B------:R-:W-:Y:S04]  /*64d50*/  STL.64 [R1+0xa08], R78 ;  /* 0x000a084e01007387 */ /* 0x000fe80000100a00 */
[----:B------:R-:W-:Y:S01]  /*64d60*/  STL.64 [R1+0x9f0], R72 ;  /* 0x0009f04801007387 */ /* 0x000fe20000100a00 */
[C---:B------:R-:W-:Y:S03]  /*64d70*/  HMMA.1688.F32.TF32 R64, R12.reuse, R218, R64 ;  /* 0x000000da0c40723c */ /* 0x040fe60000081040 */
[----:B------:R-:W-:Y:S04]  /*64d80*/  STL.64 [R1+0x9f8], R74 ;  /* 0x0009f84a01007387 */ /* 0x000fe80000100a00 */
[----:B------:R-:W-:Y:S01]  /*64d90*/  LDS R16, [R4+0x4580] ;  /* 0x0045800004107984 */ /* 0x000fe20000000800 */
[C---:B------:R-:W-:Y:S03]  /*64da0*/  HMMA.1688.F32.TF32 R56, R12.reuse, R210, R56 ;  /* 0x000000d20c38723c */ /* 0x040fe60000081038 */
[----:B------:R-:W-:Y:S04]  /*64db0*/  LDS R18, [R4+0x6580] ;  /* 0x0065800004127984 */ /* 0x000fe80000000800 */
[----:B------:R-:W-:Y:S04]  /*64dc0*/  STL.64 [R1+0x250], R20 ;  /* 0x0002501401007387 */ /* 0x000fe80000100a00 */
[----:B------:R1:W-:Y:S04]  /*64dd0*/  STL.64 [R1+0x258], R22 ;  /* 0x0002581601007387 */ /* 0x0003e80000100a00 */
[----:B------:R-:W-:Y:S04]  /*64de0*/  LDS R17, [R5+0x4580] ;  /* 0x0045800005117984 */ /* 0x000fe80000000800 */
[----:B------:R-:W3:Y:S01]  /*64df0*/  LDS R19, [R5+0x6580] ;  /* 0x0065800005137984 */ /* 0x000ee20000000800 */
[C---:B-1----:R-:W-:Y:S03]  /*64e00*/  HMMA.1688.F32.TF32 R20, R12.reuse, R214, R60 ;  /* 0x000000d60c14723c */ /* 0x042fe6000008103c */
[----:B------:R-:W-:Y:S04]  /*64e10*/  STL.64 [R1+0x9e0], R64 ;  /* 0x0009e04001007387 */ /* 0x000fe80000100a00 */
[----:B------:R-:W-:Y:S01]  /*64e20*/  STL.64 [R1+0x9e8], R66 ;  /* 0x0009e84201007387 */ /* 0x000fe20000100a00 */
[C---:B------:R-:W-:Y:S11]  /*64e30*/  HMMA.1688.F32.TF32 R60, R12.reuse, R206, R88 ;  /* 0x000000ce0c3c723c */ /* 0x040ff60000081058 */
[----:B------:R-:W-:Y:S04]  /*64e40*/  @!UPT UIADD3 URZ, URZ, URZ, URZ ;  /* 0x0000003f3f3ff290 */ /* 0x000fe8000fffe03f */
        /* <DEDUP_REMOVED lines=21> */
[-C--:B-1----:R-:W-:Y:S06]  /*64fa0*/  HMMA.1688.F32.TF32 R20, R12, R194.reuse, R220 ;  /* 0x000000c20c14723c */ /* 0x082fec00000810dc */
[----:B------:R1:W-:Y:S04]  /*64fb0*/  STL.64 [R1+0x960], R32 ;  /* 0x0009602001007387 */ /* 0x0003e80000100a00 */
[----:B------:R4:W-:Y:S04]  /*64fc0*/  STL.64 [R1+0x968], R34 ;  /* 0x0009682201007387 */ /* 0x0009e80000100a00 */
        /* <DEDUP_REMOVED lines=8> */
[----:B-1----:R-:W2:Y:S04]  /*65050*/  LDL.LU R32, [R1+0x1840] ;  /* 0x0018400001207983 */ /* 0x002ea80000300800 */
[----:B------:R-:W2:Y:S04]  /*65060*/  LDL.LU R33, [R1+0x1844] ;  /* 0x0018440001217983 */ /* 0x000ea80000300800 */
[----:B----4-:R-:W4:Y:S04]  /*65070*/  LDL.LU R34, [R1+0x1848] ;  /* 0x0018480001227983 */ /* 0x010f280000300800 */
[----:B------:R-:W4:Y:S04]  /*65080*/  LDL.LU R35, [R1+0x184c] ;  /* 0x00184c0001237983 */ /* 0x000f280000300800 */
[----:B------:R-:W3:Y:S04]  /*65090*/  LDL.LU R84, [R1+0x1810] ;  /* 0x0018100001547983 */ /* 0x000ee80000300800 */
        /* <DEDUP_REMOVED lines=105> */
[C---:B------:R-:W-:Y:S07]  /*65730*/  HMMA.1688.F32.TF32 R124, R12.reuse, R182, R124 ;  /* 0x000000b60c7c723c */ /* 0x040fee000008107c */
[----:B------:R-:W-:Y:S04]  /*65740*/  STL.64 [R1+0x930], R132 ;  /* 0x0009308401007387 */ /* 0x000fe80000100a00 */
[----:B------:R-:W-:Y:S04]  /*65750*/  STL.64 [R1+0x938], R134 ;  /* 0x0009388601007387 */ /* 0x000fe80000100a00 */
[----:B------:R-:W-:Y:S04]  /*65760*/  STL.64 [R1+0x920], R20 ;  /* 0x0009201401007387 */ /* 0x000fe80000100a00 */
[----:B------:R1:W-:Y:S02]  /*65770*/  STL.64 [R1+0x928], R22 ;  /* 0x0009281601007387 */ /* 0x0003e40000100a00 */
[----:B-1----:R-:W-:Y:S08]  /*65780*/  HMMA.1688.F32.TF32 R20, R12, R174, R116 ;  /* 0x000000ae0c14723c */ /* 0x002ff00000081074 */
[C---:B------:R-:W-:Y:S01]  /*65790*/  HMMA.1688.F32.TF32 R12, R8.reuse, R218, R112 ;  /* 0x000000da080c723c */ /* 0x040fe20000081070 */
[----:B------:R-:W-:Y:S04]  /*657a0*/  STL.64 [R1+0x910], R124 ;  /* 0x0009107c01007387 */ /* 0x000fe80000100a00 */
[----:B------:R-:W-:Y:S04]  /*657b0*/  STL.64 [R1+0x918], R126 ;  /* 0x0009187e01007387 */ /* 0x000fe80000100a00 */
[----:B------:R-:W-:Y:S01]  /*657c0*/  STL.64 [R1+0x900], R120 ;  /* 0x0009007801007387 */ /* 0x000fe20000100a00 */
[C---:B------:R-:W-:Y:S03]  /*657d0*/  HMMA.1688.F32.TF32 R108, R8.reuse, R214, R108 ;  /* 0x000000d6086c723c */ /* 0x040fe6000008106c */
        /* <DEDUP_REMOVED lines=8> */
[----:B------:R-:W-:Y:S10]  /*65860*/  STL.64 [R1+0x8e8], R110 ;  /* 0x0008e86e01007387 */ /* 0x000ff40000100a00 */
        /* <DEDUP_REMOVED lines=23> */
[----:B------:R-:W-:Y:S03]  /*659e0*/  STL.64 [R1+0x858], R70 ;  /* 0x0008584601007387 */ /* 0x000fe60000100a00 */
[C---:B------:R-:W-:Y:S07]  /*659f0*/  HMMA.1688.F32.TF32 R56, R8.reuse, R182, R56 ;  /* 0x000000b60838723c */ /* 0x040fee0000081038 */
[----:B------:R-:W-:Y:S04]  /*65a00*/  STL.64 [R1+0x840], R20 ;  /* 0x0008401401007387 */ /* 0x000fe80000100a00 */
[----:B------:R1:W-:Y:S04]  /*65a10*/  STL.64 [R1+0x848], R22 ;  /* 0x0008481601007387 */ /* 0x0003e80000100a00 */
[----:B------:R-:W-:Y:S04]  /*65a20*/  STL.64 [R1+0x830], R12 ;  /* 0x0008300c01007387 */ /* 0x000fe80000100a00 */
[----:B------:R2:W-:Y:S01]  /*65a30*/  STL.64 [R1+0x838], R14 ;  /* 0x0008380e01007387 */ /* 0x0005e20000100a00 */
[C---:B-1----:R-:W-:Y:S08]  /*65a40*/  HMMA.1688.F32.TF32 R20, R8.reuse, R178, R88 ;  /* 0x000000b20814723c */ /* 0x042ff00000081058 */
[----:B--2---:R-:W-:Y:S01]  /*65a50*/  HMMA.1688.F32.TF32 R12, R8, R174, R52 ;  /* 0x000000ae080c723c */ /* 0x004fe20000081034 */
        /* <DEDUP_REMOVED lines=14> */
[----:B------:R-:W-:Y:S04]  /*65b40*/  STL.64 [R1+0x7f8], R22 ;  /* 0x0007f81601007387 */ /* 0x000fe80000100a00 */
[----:B------:R-:W-:Y:S04]  /*65b50*/  STL.64 [R1+0x7e0], R12 ;  /* 0x0007e00c01007387 */ /* 0x000fe80000100a00 */
[----:B------:R1:W-:Y:S04]  /*65b60*/  STL.64 [R1+0x7e8], R14 ;  /* 0x0007e80e01007387 */ /* 0x0003e80000100a00 */
[----:B------:R-:W-:Y:S04]  /*65b70*/  LDS R9, [R7+0x4580] ;  /* 0x0045800007097984 */ /* 0x000fe80000000800 */
[----:B------:R-:W2:Y:S01]  /*65b80*/  LDS R11, [R7+0x6580] ;  /* 0x00658000070b7984 */ /* 0x000ea20000000800 */
[C---:B-1----:R-:W-:Y:S08]  /*65b90*/  HMMA.1688.F32.TF32 R12, R16.reuse, R206, R28 ;  /* 0x000000ce100c723c */ /* 0x042ff0000008101c */
[C---:B------:R-:W-:Y:S11]  /*65ba0*/  HMMA.1688.F32.TF32 R20, R16.reuse, R202, R24 ;  /* 0x000000ca1014723c */ /* 0x040ff60000081018 */
[----:B------:R-:W-:Y:S04]  /*65bb0*/  @!UPT UIADD3 URZ, URZ, URZ, URZ ;  /* 0x0000003f3f3ff290 */ /* 0x000fe8000fffe03f */
[----:B------:R-:W-:Y:S04]  /*65bc0*/  STL.64 [R1+0x7d0], R12 ;  /* 0x0007d00c01007387 */ /* 0x000fe80000100a00 */
[----:B------:R1:W-:Y:S04]  /*65bd0*/  STL.64 [R1+0x7d8], R14 ;  /* 0x0007d80e01007387 */ /* 0x0003e80000100a00 */
[----:B------:R-:W3:Y:S01]  /*65be0*/  LDL.LU R24, [R1+0x1b30] ;  /* 0x001b300001187983 */ /* 0x000ee20000300800 */
[C---:B-1----:R-:W-:Y:S03]  /*65bf0*/  HMMA.1688.F32.TF32 R12, R16.reuse, R38, R220 ;  /* 0x00000026100c723c */ /* 0x042fe600000810dc */
[----:B------:R-:W-:Y:S04]  /*65c00*/  STL.64 [R1+0x7c0], R20 ;  /* 0x0007c01401007387 */ /* 0x000fe80000100a00 */
[----:B------:R-:W-:Y:S11]  /*65c10*/  STL.64 [R1+0x7c8], R22 ;  /* 0x0007c81601007387 */ /* 0x000ff60000100a00 */
[----:B------:R-:W-:Y:S05]  /*65c20*/  @!UPT UIADD3 URZ, URZ, URZ, URZ ;  /* 0x0000003f3f3ff290 */ /* 0x000fea000fffe03f */
        /* <DEDUP_REMOVED lines=94> */
[C---:B-1----:R-:W-:Y:S08]  /*66210*/  HMMA.1688.F32.TF32 R12, R16.reuse, R46, R116 ;  /* 0x0000002e100c723c */ /* 0x042ff00000081074 */
[C---:B---3--:R-:W-:Y:S11]  /*66220*/  HMMA.1688.F32.TF32 R20, R16.reuse, R42, R108 ;  /* 0x0000002a1014723c */ /* 0x048ff6000008106c */
[----:B------:R-:W-:Y:S04]  /*66230*/  @!UPT UIADD3 URZ, URZ, URZ, URZ ;  /* 0x0000003f3f3ff290 */ /* 0x000fe8000fffe03f */
[----:B------:R-:W-:Y:S04]  /*66240*/  STL.64 [R1+0x7a0], R12 ;  /* 0x0007a00c01007387 */ /* 0x000fe80000100a00 */
        /* <DEDUP_REMOVED lines=8> */
[C---:B----4-:R-:W-:Y:S03]  /*662d0*/  HMMA.1688.F32.TF32 R20, R16.reuse, R198, R104 ;  /* 0x000000c61014723c */ /* 0x050fe60000081068 */
[----:B------:R-:W-:Y:S04]  /*662e0*/  LDS R13, [R5+0x4600] ;  /* 0x00460000050d7984 */ /* 0x000fe80000000800 */
[----:B------:R-:W1:Y:S01]  /*662f0*/  LDS R15, [R5+0x6600] ;  /* 0x00660000050f7984 */ /* 0x000e620000000800 */
[C---:B------:R-:W-:Y:S11]  /*66300*/  HMMA.1688.F32.TF32 R96, R16.reuse, R190, R96 ;  /* 0x000000be1060723c */ /* 0x040ff60000081060 */
[----:B------:R-:W-:Y:S04]  /*66310*/  @!UPT UIADD3 URZ, URZ, URZ, URZ ;  /* 0x0000003f3f3ff290 */ /* 0x000fe8000fffe03f */
        /* <DEDUP_REMOVED lines=11> */
[----:B--2---:R-:W-:Y:S02]  /*663d0*/  HMMA.1688.F32.TF32 R20, R16, R174, R76 ;  /* 0x000000ae1014723c */ /* 0x004fe4000008104c */
        /* <DEDUP_REMOVED lines=11> */
[----:B------:R-:W3:Y:S01]  /*66490*/  LDS R19, [R7+0x6600] ;  /* 0x0066000007137984 */ /* 0x000ee20000000800 */
[C---:B--2---:R-:W-:Y:S11]  /*664a0*/  HMMA.1688.F32.TF32 R20, R8.reuse, R218, R72 ;  /* 0x000000da0814723c */ /* 0x044ff60000081048 */
[----:B------:R-:W-:Y:S11]  /*664b0*/  @!UPT UIADD3 URZ, URZ, URZ, URZ ;  /* 0x0000003f3f3ff290 */ /* 0x000ff6000fffe03f */
[----:B------:R-:W-:Y:S01]  /*664c0*/  @!UPT UIADD3 URZ, URZ, URZ, URZ ;  /* 0x0000003f3f3ff290 */ /* 0x000fe2000fffe03f */
        /* <DEDUP_REMOVED lines=13> */
[----:B------:R2:W-:Y:S04]  /*665a0*/  STL.64 [R1+0x6d8], R58 ;  /* 0x0006d83a01007387 */ /* 0x0005e80000100a00 */
[----:B------:R-:W-:Y:S01]  /*665b0*/  STL.64 [R1+0x6c0], R60 ;  /* 0x0006c03c01007387 */ /* 0x000fe20000100a00 */
[C---:B------:R-:W-:Y:S03]  /*665c0*/  HMMA.1688.F32.TF32 R52, R8.reuse, R42, R168 ;  /* 0x0000002a0834723c */ /* 0x040fe600000810a8 */
[----:B------:R-:W-:Y:S05]  /*665d0*/  STL.64 [R1+0x6c8], R62 ;  /* 0x0006c83e01007387 */ /* 0x000fea0000100a00 */
[C---:B--2---:R-:W-:Y:S04]  /*665e0*/  HMMA.1688.F32.TF32 R56, R8.reuse, R50, R84 ;  /* 0x000000320838723c */ /* 0x044fe80000081054 */
[----:B------:R-:W-:Y:S04]  /*665f0*/  STL.64 [R1+0x6b0], R20 ;  /* 0x0006b01401007387 */ /* 0x000fe80000100a00 */
[----:B------:R2:W-:Y:S02]  /*66600*/  STL.64 [R1+0x6b8], R22 ;  /* 0x0006b81601007387 */ /* 0x0005e40000100a00 */
[C---:B--2---:R-:W-:Y:S11]  /*66610*/  HMMA.1688.F32.TF32 R20, R8.reuse, R198, R32 ;  /* 0x000000c60814723c */ /* 0x044ff60000081020 */
        /* <DEDUP_REMOVED lines=9> */
[-C--:B--2---:R-:W-:Y:S06]  /*666b0*/  HMMA.1688.F32.TF32 R20, R8, R186.reuse, R220 ;  /* 0x000000ba0814723c */ /* 0x084fec00000810dc */
        /* <DEDUP_REMOVED lines=119> */
[----:B------:R-:W-:Y:S11]  /*66e30*/  HMMA.1688.F32.TF32 R20, R8, R174, R124 ;  /* 0x000000ae0814723c */ /* 0x000ff6000008107c */
[----:B------:R-:W-:Y:S04]  /*66e40*/  @!UPT UIADD3 URZ, URZ, URZ, URZ ;  /* 0x0000003f3f3ff290 */ /* 0x000fe8000fffe03f */
[----:B------:R-:W-:Y:S01]  /*66e50*/  STL.64 [R1+0x640], R132 ;  /* 0x0006408401007387 */ /* 0x000fe20000100a00 */
[C---:B------:R-:W-:Y:S03]  /*66e60*/  HMMA.1688.F32.TF32 R120, R12.reuse, R218, R120 ;  /* 0x000000da0c78723c */ /* 0x040fe60000081078 */
[----:B------:R-:W-:Y:S04]  /*66e70*/  STL.64 [R1+0x648], R134 ;  /* 0x0006488601007387 */ /* 0x000fe80000100a00 */
[----:B------:R-:W-:Y:S01]  /*66e80*/  STL.64 [R1+0x630], R128 ;  /* 0x0006308001007387 */ /* 0x000fe20000100a00 */
[C---:B------:R-:W-:Y:S03]  /*66e90*/  HMMA.1688.F32.TF32 R8, R12.reuse, R214, R116 ;  /* 0x000000d60c08723c */ /* 0x040fe60000081074 */
        /* <DEDUP_REMOVED lines=16> */
[----:B------:R1:W-:Y:S04]  /*66fa0*/  STL.64 [R1+0x5e8], R10 ;  /* 0x0005e80a01007387 */ /* 0x0003e80000100a00 */
        /* <DEDUP_REMOVED lines=19> */
[C---:B-1----:R-:W-:Y:S08]  /*670e0*/  HMMA.1688.F32.TF32 R20, R12.reuse, R178, R60 ;  /* 0x000000b20c14723c */ /* 0x042ff0000008103c */
[----:B------:R-:W-:Y:S01]  /*670f0*/  HMMA.1688.F32.TF32 R12, R12, R174, R56 ;  /* 0x000000ae0c0c723c */ /* 0x000fe20000081038 */
        /* <DEDUP_REMOVED lines=15> */
[C---:B------:R-:W-:Y:S03]  /*671f0*/  HMMA.1688.F32.TF32 R28, R16.reuse, R38, R28 ;  /* 0x00000026101c723c */ /* 0x040fe6000008101c */
[----:B------:R-:W-:Y:S04]  /*67200*/  LDS R8, [R4+0x4680] ;  /* 0x0046800004087984 */ /* 0x000fe80000000800 */
[----:B------:R-:W-:Y:S01]  /*67210*/  STL.64 [R1+0x510], R12 ;  /* 0x0005100c01007387 */ /* 0x000fe20000100a00 */
[C---:B-1----:R-:W-:Y:S03]  /*67220*/  HMMA.1688.F32.TF32 R20, R16.reuse, R206, R168 ;  /* 0x000000ce1014723c */ /* 0x042fe600000810a8 */
[----:B------:R1:W-:Y:S04]  /*67230*/  STL.64 [R1+0x518], R14 ;  /* 0x0005180e01007387 */ /* 0x0003e80000100a00 */
[----:B------:R-:W-:Y:S04]  /*67240*/  LDS R10, [R4+0x6680] ;  /* 0x00668000040a7984 */ /* 0x000fe80000000800 */
[----:B------:R-:W-:Y:S01]  /*67250*/  LDS R9, [R5+0x4680] ;  /* 0x0046800005097984 */ /* 0x000fe20000000800 */
[C---:B-1----:R-:W-:Y:S03]  /*67260*/  HMMA.1688.F32.TF32 R12, R16.reuse, R202, R32 ;  /* 0x000000ca100c723c */ /* 0x042fe60000081020 */
[----:B------:R-:W1:Y:S08]  /*67270*/  LDS R11, [R5+0x6680] ;  /* 0x00668000050b7984 */ /* 0x000e700000000800 */
[----:B------:R-:W-:Y:S04]  /*67280*/  STL.64 [R1+0x500], R20 ;  /* 0x0005001401007387 */ /* 0x000fe80000100a00 */
[----:B------:R2:W-:Y:S08]  /*67290*/  STL.64 [R1+0x508], R22 ;  /* 0x0005081601007387 */ /* 0x0005f00000100a00 */
[----:B------:R-:W-:Y:S01]  /*672a0*/  STL.64 [R1+0x4f0], R12 ;  /* 0x0004f00c01007387 */ /* 0x000fe20000100a00 */
[C---:B--2---:R-:W-:Y:S03]  /*672b0*/  HMMA.1688.F32.TF32 R20, R16.reuse, R46, R24 ;  /* 0x0000002e1014723c */ /* 0x044fe60000081018 */
[----:B------:R2:W-:Y:S05]  /*672c0*/  STL.64 [R1+0x4f8], R14 ;  /* 0x0004f80e01007387 */ /* 0x0005ea0000100a00 */
[C---:B--2---:R-:W-:Y:S01]  /*672d0*/  HMMA.1688.F32.TF32 R12, R16.reuse, R50, R220 ;  /* 0x00000032100c723c */ /* 0x044fe200000810dc */
[----:B------:R2:W-:Y:S04]  /*672e0*/  STL.64 [R1+0x4e0], R28 ;  /* 0x0004e01c01007387 */ /* 0x0005e80000100a00 */
[----:B------:R3:W-:Y:S04]  /*672f0*/  STL.64 [R1+0x4e8], R30 ;  /* 0x0004e81e01007387 */ /* 0x0007e80000100a00 */
[----:B------:R-:W4:Y:S06]  /*67300*/  LDL.LU R24, [R1+0x2080] ;  /* 0x0020800001187983 */ /* 0x000f2c0000300800 */
[----:B------:R-:W-:Y:S04]  /*67310*/  STL.64 [R1+0x4d0], R20 ;  /* 0x0004d01401007387 */ /* 0x000fe80000100a00 */
[----:B------:R1:W-:Y:S04]  /*67320*/  STL.64 [R1+0x4d8], R22 ;  /* 0x0004d81601007387 */ /* 0x0003e80000100a00 */
[----:B------:R-:W-:Y:S04]  /*67330*/  STL.64 [R1+0x4c0], R12 ;  /* 0x0004c00c01007387 */ /* 0x000fe80000100a00 */
[----:B------:R-:W-:Y:S04]  /*67340*/  STL.64 [R1+0x4c8], R14 ;  /* 0x0004c80e01007387 */ /* 0x000fe80000100a00 */
[----:B------:R-:W4:Y:S04]  /*67350*/  LDL.LU R25, [R1+0x2084] ;  /* 0x0020840001197983 */ /* 0x000f280000300800 */
[----:B------:R-:W4:Y:S04]  /*67360*/  LDL.LU R26, [R1+0x2088] ;  /* 0x00208800011a7983 */ /* 0x000f280000300800 */
[----:B------:R-:W4:Y:S04]  /*67370*/  LDL.LU R27, [R1+0x208c] ;  /* 0x00208c00011b7983 */ /* 0x000f280000300800 */
[----:B--2---:R-:W2:Y:S04]  /*67380*/  LDL.LU R28, [R1+0x2070] ;  /* 0x00207000011c7983 */ /* 0x004ea80000300800 */
[----:B------:R-:W2:Y:S04]  /*67390*/  LDL.LU R29, [R1+0x2074] ;  /* 0x00207400011d7983 */ /* 0x000ea80000300800 */
[----:B---3--:R-:W2:Y:S04]  /*673a0*/  LDL.LU R30, [R1+0x2078] ;  /* 0x00207800011e7983 */ /* 0x008ea80000300800 */
        /* <DEDUP_REMOVED lines=85> */
[----:B------:R-:W-:Y:S04]  /*67900*/  LDS R12, [R6+0x4680] ;  /* 0x00468000060c7984 */ /* 0x000fe80000000800 */
[----:B------:R-:W-:Y:S04]  /*67910*/  LDS R14, [R6+0x6680] ;  /* 0x00668000060e7984 */ /* 0x000fe80000000800 */
[----:B------:R-:W-:Y:S04]  /*67920*/  LDS R13, [R7+0x4680] ;  /* 0x00468000070d7984 */ /* 0x000fe80000000800 */
[----:B------:R-:W1:Y:S02]  /*67930*/  LDS R15, [R7+0x6680] ;  /* 0x00668000070f7984 */ /* 0x000e640000000800 */
[C---:B-1----:R-:W-:Y:S11]  /*67940*/  HMMA.1688.F32.TF32 R20, R16.reuse, R42, R116 ;  /* 0x0000002a1014723c */ /* 0x042ff60000081074 */
[----:B------:R-:W-:Y:S11]  /*67950*/  @!UPT UIADD3 URZ, URZ, URZ, URZ ;  /* 0x0000003f3f3ff290 */ /* 0x000ff6000fffe03f */
[----:B------:R-:W-:Y:S01]  /*67960*/  @!UPT UIADD3 URZ, URZ, URZ, URZ ;  /* 0x0000003f3f3ff290 */ /* 0x000fe2000fffe03f */
[----:B------:R-:W-:Y:S04]  /*67970*/  STL.64 [R1+0x4b0], R20 ;  /* 0x0004b01401007387 */ /* 0x000fe80000100a00 */
[----:B------:R2:W-:Y:S02]  /*67980*/  STL.64 [R1+0x4b8], R22 ;  /* 0x0004b81601007387 */ /* 0x0005e40000100a00 */
[C---:B--2---:R-:W-:Y:S08]  /*67990*/  HMMA.1688.F32.TF32 R20, R16.reuse, R198, R112 ;  /* 0x000000c61014723c */ /* 0x044ff00000081070 */
[C---:B------:R-:W-:Y:S11]  /*679a0*/  HMMA.1688.F32.TF32 R108, R16.reuse, R194, R108 ;  /* 0x000000c2106c723c */ /* 0x040ff6000008106c */
[----:B------:R-:W-:Y:S04]  /*679b0*/  @!UPT UIADD3 URZ, URZ, URZ, URZ ;  /* 0x0000003f3f3ff290 */ /* 0x000fe8000fffe03f */
[----:B------:R-:W-:Y:S04]  /*679c0*/  STL.64 [R1+0x4a0], R20 ;  /* 0x0004a01401007387 */ /* 0x000fe80000100a00 */
[----:B------:R1:W-:Y:S02]  /*679d0*/  STL.64 [R1+0x4a8], R22 ;  /* 0x0004a81601007387 */ /* 0x0003e40000100a00 */
[C---:B-1----:R-:W-:Y:S02]  /*679e0*/  HMMA.1688.F32.TF32 R20, R16.reuse, R190, R104 ;  /* 0x000000be1014723c */ /* 0x042fe40000081068 */
[----:B------:R-:W-:Y:S04]  /*679f0*/  STL.64 [R1+0x490], R108 ;  /* 0x0004906c01007387 */ /* 0x000fe80000100a00 */
[----:B------:R-:W-:Y:S02]  /*67a00*/  STL.64 [R1+0x498], R110 ;  /* 0x0004986e01007387 */ /* 0x000fe40000100a00 */
[C---:B------:R-:W-:Y:S08]  /*67a10*/  HMMA.1688.F32.TF32 R100, R16.reuse, R186, R100 ;  /* 0x000000ba1064723c */ /* 0x040ff00000081064 */
[C---:B------:R-:W-:Y:S07]  /*67a20*/  HMMA.1688.F32.TF32 R96, R16.reuse, R182, R96 ;  /* 0x000000b61060723c */ /* 0x040fee0000081060 */
[----:B------:R-:W-:Y:S04]  /*67a30*/  STL.64 [R1+0x480], R20 ;  /* 0x0004801401007387 */ /* 0x000fe80000100a00 */
[----:B------:R3:W-:Y:S02]  /*67a40*/  STL.64 [R1+0x488], R22 ;  /* 0x0004881601007387 */ /* 0x0007e40000100a00 */
[C---:B---3--:R-:W-:Y:S08]  /*67a50*/  HMMA.1688.F32.TF32 R20, R16.reuse, R178, R92 ;  /* 0x000000b21014723c */ /* 0x048ff0000008105c */
[----:B------:R-:W-:Y:S01]  /*67a60*/  HMMA.1688.F32.TF32 R16, R16, R174, R76 ;  /* 0x000000ae1010723c */ /* 0x000fe2000008104c */
        /* <DEDUP_REMOVED lines=9> */
[C---:B-1----:R-:W-:Y:S03]  /*67b00*/  HMMA.1688.F32.TF32 R20, R8.reuse, R214, R80 ;  /* 0x000000d60814723c */ /* 0x042fe60000081050 */
[----:B------:R-:W-:Y:S04]  /*67b10*/  LDS R76, [R4+0x4700] ;  /* 0x00470000044c7984 */ /* 0x000fe80000000800 */
[----:B------:R-:W-:Y:S01]  /*67b20*/  LDS R78, [R4+0x6700] ;  /* 0x00670000044e7984 */ /* 0x000fe20000000800 */
[C---:B--2---:R-:W-:Y:S03]  /*67b30*/  HMMA.1688.F32.TF32 R16, R8.reuse, R210, R72 ;  /* 0x000000d20810723c */ /* 0x044fe60000081048 */
[----:B------:R-:W-:Y:S04]  /*67b40*/  STL.64 [R1+0x440], R92 ;  /* 0x0004405c01007387 */ /* 0x000fe80000100a00 */
[----:B------:R-:W-:Y:S01]  /*67b50*/  STL.64 [R1+0x448], R94 ;  /* 0x0004485e01007387 */ /* 0x000fe20000100a00 */
[C---:B------:R-:W-:Y:S03]  /*67b60*/  HMMA.1688.F32.TF32 R68, R8.reuse, R206, R68 ;  /* 0x000000ce0844723c */ /* 0x040fe60000081044 */
[----:B------:R-:W-:Y:S04]  /*67b70*/  LDS R77, [R5+0x4700] ;  /* 0x00470000054d7984 */ /* 0x000fe80000000800 */
[----:B------:R-:W1:Y:S04]  /*67b80*/  LDS R79, [R5+0x6700] ;  /* 0x00670000054f7984 */ /* 0x000e680000000800 */
[----:B------:R-:W-:Y:S04]  /*67b90*/  STL.64 [R1+0x430], R20 ;  /* 0x0004301401007387 */ /* 0x000fe80000100a00 */
[----:B------:R2:W-:Y:S04]  /*67ba0*/  STL.64 [R1+0x438], R22 ;  /* 0x0004381601007387 */ /* 0x0005e80000100a00 */
[----:B------:R-:W-:Y:S04]  /*67bb0*/  STL.64 [R1+0x420], R16 ;  /* 0x0004201001007387 */ /* 0x000fe80000100a00 */
[----:B------:R3:W-:Y:S01]  /*67bc0*/  STL.64 [R1+0x428], R18 ;  /* 0x0004281201007387 */ /* 0x0007e20000100a00 */
[C---:B--2---:R-:W-:Y:S08]  /*67bd0*/  HMMA.1688.F32.TF32 R20, R8.reuse, R202, R64 ;  /* 0x000000ca0814723c */ /* 0x044ff00000081040 */
[C---:B---3--:R-:W-:Y:S01]  /*67be0*/  HMMA.1688.F32.TF32 R16, R8.reuse, R38, R60 ;  /* 0x000000260810723c */ /* 0x048fe2000008103c */
[----:B------:R-:W-:Y:S04]  /*67bf0*/  STL.64 [R1+0x410], R68 ;  /* 0x0004104401007387 */ /* 0x000fe80000100a00 */
[----:B------:R-:W-:Y:S03]  /*67c00*/  STL.64 [R1+0x418], R70 ;  /* 0x0004184601007387 */ /* 0x000fe60000100a00 */
[C---:B------:R-:W-:Y:S07]  /*67c10*/  HMMA.1688.F32.TF32 R56, R8.reuse, R46, R56 ;  /* 0x0000002e0838723c */ /* 0x040fee0000081038 */
        /* <DEDUP_REMOVED lines=22> */
[C---:B----4-:R-:W-:Y:S08]  /*67d80*/  HMMA.1688.F32.TF32 R20, R8.reuse, R182, R24 ;  /* 0x000000b60814723c */ /* 0x050ff00000081018 */
[C---:B--2---:R-:W-:Y:S01]  /*67d90*/  HMMA.1688.F32.TF32 R16, R8.reuse, R178, R220 ;  /* 0x000000b20810723c */ /* 0x044fe200000810dc */
[----:B------:R2:W-:Y:S04]  /*67da0*/  STL.64 [R1+0x380], R28 ;  /* 0x0003801c01007387 */ /* 0x0005e80000100a00 */
[----:B------:R3:W-:Y:S04]  /*67db0*/  STL.64 [R1+0x388], R30 ;  /* 0x0003881e01007387 */ /* 0x0007e80000100a00 */
[----:B------:R-:W4:Y:S06]  /*67dc0*/  LDL.LU R220, [R1+0x20b0] ;  /* 0x0020b00001dc7983 */ /* 0x000f2c0000300800 */
[----:B------:R-:W-:Y:S04]  /*67dd0*/  STL.64 [R1+0x370], R20 ;  /* 0x0003701401007387 */ /* 0x000fe80000100a00 */
[----:B------:R-:W-:Y:S04]  /*67de0*/  STL.64 [R1+0x378], R22 ;  /* 0x0003781601007387 */ /* 0x000fe80000100a00 */
[----:B------:R-:W-:Y:S04]  /*67df0*/  STL.64 [R1+0x360], R16 ;  /* 0x0003601001007387 */ /* 0x000fe80000100a00 */
[----:B------:R1:W-:Y:S04]  /*67e00*/  STL.64 [R1+0x368], R18 ;  /* 0x0003681201007387 */ /* 0x0003e80000100a00 */
        /* <DEDUP_REMOVED lines=67> */
[----:B--2---:R-:W2:Y:S04]  /*68240*/  LDL.LU R28, [R1+0xf00] ;  /* 0x000f0000011c7983 */ /* 0x004ea80000300800 */
[----:B------:R-:W2:Y:S04]  /*68250*/  LDL.LU R29, [R1+0xf04] ;  /* 0x000f0400011d7983 */ /* 0x000ea80000300800 */
[----:B---3--:R-:W2:Y:S04]  /*68260*/  LDL.LU R30, [R1+0xf08] ;  /* 0x000f0800011e7983 */ /* 0x008ea80000300800 */
[----:B------:R-:W2:Y:S01]  /*68270*/  LDL.LU R31, [R1+0xf0c] ;  /* 0x000f0c00011f7983 */ /* 0x000ea20000300800 */
[----:B-1----:R-:W-:Y:S08]  /*68280*/  HMMA.1688.F32.TF32 R16, R8, R174, R100 ;  /* 0x000000ae0810723c */ /* 0x002ff00000081064 */
[C---:B----4-:R-:W-:Y:S01]  /*68290*/  HMMA.1688.F32.TF32 R8, R12.reuse, R218, R96 ;  /* 0x000000da0c08723c */ /* 0x050fe20000081060 */
[----:B------:R-:W-:Y:S04]  /*682a0*/  LDS R96, [R6+0x4700] ;  /* 0x0047000006607984 */ /* 0x000fe80000000800 */
[----:B------:R-:W-:Y:S03]  /*682b0*/  LDS R98, [R6+0x6700] ;  /* 0x0067000006627984 */ /* 0x000fe60000000800 */
[C---:B------:R-:W-:Y:S01]  /*682c0*/  HMMA.1688.F32.TF32 R20, R12.reuse, R214, R92 ;  /* 0x000000d60c14723c */ /* 0x040fe2000008105c */
[----:B------:R-:W-:Y:S04]  /*682d0*/  LDS R97, [R7+0x4700] ;  /* 0x0047000007617984 */ /* 0x000fe80000000800 */
[----:B------:R-:W1:Y:S04]  /*682e0*/  LDS R99, [R7+0x6700] ;  /* 0x0067000007637984 */ /* 0x000e680000000800 */
        /* <DEDUP_REMOVED lines=14> */
[C---:B----4-:R-:W-:Y:S03]  /*683d0*/  HMMA.1688.F32.TF32 R8, R12.reuse, R46, R64 ;  /* 0x0000002e0c08723c */ /* 0x050fe60000081040 */
[----:B------:R-:W-:Y:S04]  /*683e0*/  STL.64 [R1+0x310], R20 ;  /* 0x0003101401007387 */ /* 0x000fe80000100a00 */
[----:B------:R3:W-:Y:S08]  /*683f0*/  STL.64 [R1+0x318], R22 ;  /* 0x0003181601007387 */ /* 0x0007f00000100a00 */
        /* <DEDUP_REMOVED lines=8> */
[----:B------:R3:W-:Y:S04]  /*68480*/  STL.64 [R1+0x2e8], R22 ;  /* 0x0002e81601007387 */ /* 0x0007e80000100a00 */
[----:B------:R-:W4:Y:S04]  /*68490*/  LDL.LU R24, [R1+0x21a0] ;  /* 0x0021a00001187983 */ /* 0x000f280000300800 */
[----:B------:R-:W-:Y:S04]  /*684a0*/  STL.64 [R1+0x2d0], R16 ;  /* 0x0002d01001007387 */ /* 0x000fe80000100a00 */
[----:B------:R-:W-:Y:S04]  /*684b0*/  STL.64 [R1+0x2d8], R18 ;  /* 0x0002d81201007387 */ /* 0x000fe80000100a00 */
[----:B------:R-:W-:Y:S04]  /*684c0*/  STL.64 [R1+0x2c0], R8 ;  /* 0x0002c00801007387 */ /* 0x000fe80000100a00 */
[----:B------:R1:W-:Y:S04]  /*684d0*/  STL.64 [R1+0x2c8], R10 ;  /* 0x0002c80a01007387 */ /* 0x0003e80000100a00 */
[----:B------:R-:W4:Y:S04]  /*684e0*/  LDL.LU R25, [R1+0x21a4] ;  /* 0x0021a40001197983 */ /* 0x000f280000300800 */
[----:B------:R-:W4:Y:S04]  /*684f0*/  LDL.LU R26, [R1+0x21a8] ;  /* 0x0021a800011a7983 */ /* 0x000f280000300800 */
[----:B------:R-:W4:Y:S01]  /*68500*/  LDL.LU R27, [R1+0x21ac] ;  /* 0x0021ac00011b7983 */ /* 0x000f220000300800 */
[C---:B---3--:R-:W-:Y:S08]  /*68510*/  HMMA.1688.F32.TF32 R20, R12.reuse, R194, R88 ;  /* 0x000000c20c14723c */ /* 0x048ff00000081058 */
[C---:B-1----:R-:W-:Y:S11]  /*68520*/  HMMA.1688.F32.TF32 R8, R12.reuse, R186, R220 ;  /* 0x000000ba0c08723c */ /* 0x042ff600000810dc */
[----:B------:R-:W-:Y:S04]  /*68530*/  @!UPT UIADD3 URZ, URZ, URZ, URZ ;  /* 0x0000003f3f3ff290 */ /* 0x000fe8000fffe03f */
[----:B------:R-:W-:Y:S04]  /*68540*/  STL.64 [R1+0x2b0], R20 ;  /* 0x0002b01401007387 */ /* 0x000fe80000100a00 */
[----:B------:R-:W-:Y:S04]  /*68550*/  STL.64 [R1+0x2b8], R22 ;  /* 0x0002b81601007387 */ /* 0x000fe80000100a00 */
[----:B------:R-:W3:Y:S01]  /*68560*/  LDL.LU R220, [R1+0x21c0] ;  /* 0x0021c00001dc7983 */ /* 0x000ee20000300800 */
[C---:B------:R-:W-:Y:S11]  /*68570*/  HMMA.1688.F32.TF32 R16, R12.reuse, R190, R52 ;  /* 0x000000be0c10723c */ /* 0x040ff60000081034 */
[----:B------:R-:W-:Y:S11]  /*68580*/  @!UPT UIADD3 URZ, URZ, URZ, URZ ;  /* 0x0000003f3f3ff290 */ /* 0x000ff6000fffe03f */
[----:B------:R-:W-:Y:S01]  /*68590*/  @!UPT UIADD3 URZ, URZ, URZ, URZ ;  /* 0x0000003f3f3ff290 */ /* 0x000fe2000fffe03f */
[----:B------:R-:W-:Y:S04]  /*685a0*/  STL.64 [R1+0x2a0], R16 ;  /* 0x0002a01001007387 */ /* 0x000fe80000100a00 */
[----:B------:R1:W-:Y:S04]  /*685b0*/  STL.64 [R1+0x2a8], R18 ;  /* 0x0002a81201007387 */ /* 0x0003e80000100a00 */
[----:B------:R-:W-:Y:S04]  /*685c0*/  STL.64 [R1+0x290], R8 ;  /* 0x0002900801007387 */ /* 0x000fe80000100a00 */
[----:B------:R2:W-:Y:S01]  /*685d0*/  STL.64 [R1+0x298], R10 ;  /* 0x0002980a01007387 */ /* 0x0005e20000100a00 */
[C---:B-1----:R-:W-:Y:S08]  /*685e0*/  HMMA.1688.F32.TF32 R16, R12.reuse, R182, R84 ;  /* 0x000000b60c10723c */ /* 0x042ff00000081054 */
[C---:B--2---:R-:W-:Y:S08]  /*685f0*/  HMMA.1688.F32.TF32 R8, R12.reuse, R178, R168 ;  /* 0x000000b20c08723c */ /* 0x044ff000000810a8 */
[----:B------:R-:W-:Y:S07]  /*68600*/  HMMA.1688.F32.TF32 R12, R12, R174, R32 ;  /* 0x000000ae0c0c723c */ /* 0x000fee0000081020 */
[----:B------:R-:W-:Y:S04]  /*68610*/  STL.64 [R1+0x280], R16 ;  /* 0x0002801001007387 */ /* 0x000fe80000100a00 */
[----:B------:R4:W-:Y:S04]  /*68620*/  STL.64 [R1+0x288], R18 ;  /* 0x0002881201007387 */ /* 0x0009e80000100a00 */
[----:B------:R-:W-:Y:S08]  /*68630*/  STL [R1+0x270], R8 ;  /* 0x0002700801007387 */ /* 0x000ff00000100800 */
[----:B------:R-:W-:Y:S04]  /*68640*/  STL.64 [R1+0x67f8], R14 ;  /* 0x0067f80e01007387 */ /* 0x000fe80000100a00 */
[----:B------:R1:W-:Y:S04]  /*68650*/  STL.64 [R1+0x67f0], R12 ;  /* 0x0067f00c01007387 */ /* 0x0003e80000100a00 */
[----:B------:R-:W2:Y:S04]  /*68660*/  LDL.LU R84, [R1+0x21f0] ;  /* 0x0021f00001547983 */ /* 0x000ea80000300800 */
[----:B------:R-:W2:Y:S04]  /*68670*/  LDL.LU R85, [R1+0x21f4] ;  /* 0x0021f40001557983 */ /* 0x000ea80000300800 */
[----:B------:R-:W2:Y:S04]  /*68680*/  LDL.LU R86, [R1+0x21f8] ;  /* 0x0021f80001567983 */ /* 0x000ea80000300800 */
[----:B------:R-:W2:Y:S04]  /*68690*/  LDL.LU R87, [R1+0x21fc] ;  /* 0x0021fc0001577983 */ /* 0x000ea80000300800 */
[----:B------:R-:W2:Y:S04]  /*686a0*/  LDL.LU R32, [R1+0x2210] ;  /* 0x0022100001207983 */ /* 0x000ea80000300800 */
[----:B------:R-:W2:Y:S01]  /*686b0*/  LDL.LU R33, [R1+0x2214] ;  /* 0x0022140001217983 */ /* 0x000ea20000300800 */
[C---:B------:R-:W-:Y:S03]  /*686c0*/  HMMA.1688.F32.TF32 R168, R76.reuse, R218, R28 ;  /* 0x000000da4ca8723c */ /* 0x040fe6000008101c */
[----:B------:R-:W2:Y:S04]  /*686d0*/  LDL.LU R34, [R1+0x2218] ;  /* 0x0022180001227983 */ /* 0x000ea80000300800 */
[----:B------:R-:W2:Y:S04]  /*686e0*/  LDL.LU R35, [R1+0x221c] ;  /* 0x00221c0001237983 */ /* 0x000ea80000300800 */
[----:B------:R-:W2:Y:S04]  /*686f0*/  LDL.LU R28, [R1+0x2230] ;  /* 0x00223000011c7983 */ /* 0x000ea80000300800 */
[----:B------:R-:W2:Y:S04]  /*68700*/  LDL.LU R29, [R1+0x2234] ;  /* 0x00223400011d7983 */ /* 0x000ea80000300800 */
[----:B------:R-:W2:Y:S04]  /*68710*/  LDL.LU R30, [R1+0x2238] ;  /* 0x00223800011e7983 */ /* 0x000ea80000300800 */
[----:B------:R-:W2:Y:S04]  /*68720*/  LDL.LU R31, [R1+0x223c] ;  /* 0x00223c00011f7983 */ /* 0x000ea80000300800 */
[----:B------:R-:W-:Y:S04]  /*68730*/  STL.64 [R1+0x6808], R170 ;  /* 0x006808aa01007387 */ /* 0x000fe80000100a00 */
[----:B------:R-:W-:Y:S01]  /*68740*/  STL.64 [R1+0x6800], R168 ;  /* 0x006800a801007387 */ /* 0x000fe20000100a00 */
[----:B------:R-:W-:Y:S01]  /*68750*/  IMAD.MOV.U32 R221, RZ, RZ, R252 ;  /* 0x000000ffffdd7224 */ /* 0x000fe200078e00fc */
[----:B------:R-:W-:Y:S01]  /*68760*/  MOV R222, R3 ;  /* 0x0000000300de7202 */ /* 0x000fe20000000f00 */
[----:B------:R-:W-:Y:S01]  /*68770*/  IMAD.MOV.U32 R223, RZ, RZ, R0 ;  /* 0x000000ffffdf7224 */ /* 0x000fe200078e0000 */
[C---:B----4-:R-:W-:Y:S01]  /*68780*/  HMMA.1688.F32.TF32 R16, R76.reuse, R214, R24 ;  /* 0x000000d64c10723c */ /* 0x050fe20000081018 */
[----:B------:R-:W4:Y:S04]  /*68790*/  LDL.LU R24, [R1+0x2250] ;  /* 0x0022500001187983 */ /* 0x000f280000300800 */
[----:B------:R-:W4:Y:S04]  /*687a0*/  LDL.LU R25, [R1+0x2254] ;  /* 0x0022540001197983 */ /* 0x000f280000300800 */
[----:B------:R-:W4:Y:S04]  /*687b0*/  LDL.LU R26, [R1+0x2258] ;  /* 0x00225800011a7983 */ /* 0x000f280000300800 */
[----:B------:R-:W4:Y:S10]  /*687c0*/  LDL.LU R27, [R1+0x225c] ;  /* 0x00225c00011b7983 */ /* 0x000f340000300800 */
[----:B------:R-:W-:Y:S04]  /*687d0*/  STL.64 [R1+0x6818], R18 ;  /* 0x0068181201007387 */ /* 0x000fe80000100a00 */
[----:B------:R-:W-:Y:S01]  /*687e0*/  STL.64 [R1+0x6810], R16 ;  /* 0x0068101001007387 */ /* 0x000fe20000100a00 */
[C---:B---3--:R-:W-:Y:S03]  /*687f0*/  HMMA.1688.F32.TF32 R92, R76.reuse, R210, R220 ;  /* 0x000000d24c5c723c */ /* 0x048fe600000810dc */
        /* <DEDUP_REMOVED lines=8> */
[----:B------:R-:W-:Y:S04]  /*68880*/  STL.64 [R1+0x6828], R94 ;  /* 0x0068285e01007387 */ /* 0x000fe80000100a00 */
[----:B------:R-:W-:Y:S01]  /*68890*/  STL.64 [R1+0x6820], R92 ;  /* 0x0068205c01007387 */ /* 0x000fe20000100a00 */
[C---:B--2---:R-:W-:Y:S08]  /*688a0*/  HMMA.1688.F32.TF32 R20, R76.reuse, R206, R84 ;  /* 0x000000ce4c14723c */ /* 0x044ff00000081054 */
[C---:B------:R-:W-:Y:S08]  /*688b0*/  HMMA.1688.F32.TF32 R84, R76.reuse, R202, R32 ;  /* 0x000000ca4c54723c */ /* 0x040ff00000081020 */
[C---:B------:R-:W-:Y:S07]  /*688c0*/  HMMA.1688.F32.TF32 R88, R76.reuse, R38, R28 ;  /* 0x000000264c58723c */ /* 0x040fee000008101c */
[----:B------:R-:W-:Y:S04]  /*688d0*/  STL.64 [R1+0x6838], R22 ;  /* 0x0068381601007387 */ /* 0x000fe80000100a00 */
[----:B------:R-:W-:Y:S04]  /*688e0*/  STL.64 [R1+0x6830], R20 ;  /* 0x0068301401007387 */ /* 0x000fe80000100a00 */
[----:B------:R-:W-:Y:S04]  /*688f0*/  STL.64 [R1+0x6848], R86 ;  /* 0x0068485601007387 */ /* 0x000fe80000100a00 */
[----:B------:R-:W-:Y:S04]  /*68900*/  STL.64 [R1+0x6840], R84 ;  /* 0x0068405401007387 */ /* 0x000fe80000100a00 */
[----:B------:R-:W2:Y:S04]  /*68910*/  LDL.LU R60, [R1+0x22c0] ;  /* 0x0022c000013c7983 */ /* 0x000ea80000300800 */
[----:B------:R-:W2:Y:S04]  /*68920*/  LDL.LU R61, [R1+0x22c4] ;  /* 0x0022c400013d7983 */ /* 0x000ea80000300800 */
[----:B------:R-:W2:Y:S04]  /*68930*/  LDL.LU R62, [R1+0x22c8] ;  /* 0x0022c800013e7983 */ /* 0x000ea80000300800 */
[----:B------:R-:W2:Y:S04]  /*68940*/  LDL.LU R63, [R1+0x22cc] ;  /* 0x0022cc00013f7983 */ /* 0x000ea80000300800 */
[----:B------:R-:W-:Y:S04]  /*68950*/  STL.64 [R1+0x6858], R90 ;  /* 0x0068585a01007387 */ /* 0x000fe80000100a00 */
[----:B------:R-:W-:Y:S01]  /*68960*/  STL.64 [R1+0x6850], R88 ;  /* 0x0068505801007387 */ /* 0x000fe20000100a00 */
[C---:B----4-:R-:W-:Y:S03]  /*68970*/  HMMA.1688.F32.TF32 R32, R76.reuse, R46, R24 ;  /* 0x0000002e4c20723c */ /* 0x050fe60000081018 */
        /* <DEDUP_REMOVED lines=8> */
[C---:B---3--:R-:W-:Y:S03]  /*68a00*/  HMMA.1688.F32.TF32 R52, R76.reuse, R50, R52 ;  /* 0x000000324c34723c */ /* 0x048fe60000081034 */
[----:B------:R-:W-:Y:S04]  /*68a10*/  STL.64 [R1+0x6868], R34 ;  /* 0x0068682201007387 */ /* 0x000fe80000100a00 */
[----:B------:R-:W-:Y:S11]  /*68a20*/  STL.64 [R1+0x6860], R32 ;  /* 0x0068602001007387 */ /* 0x000ff60000100a00 */
[----:B------:R-:W-:Y:S05]  /*68a30*/  @!UPT UIADD3 URZ, URZ, URZ, URZ ;  /* 0x0000003f3f3ff290 */ /* 0x000fea000fffe03f */
[----:B------:R-:W-:Y:S04]  /*68a40*/  STL.64 [R1+0x6878], R54 ;  /* 0x0068783601007387 */ /* 0x000fe80000100a00 */
[----:B------:R-:W-:Y:S04]  /*68a50*/  STL.64 [R1+0x6870], R52 ;  /* 0x0068703401007387 */ /* 0x000fe80000100a00 */
        /* <DEDUP_REMOVED lines=8> */
[C---:B------:R-:W-:Y:S01]  /*68ae0*/  HMMA.1688.F32.TF32 R56, R76.reuse, R42, R220 ;  /* 0x0000002a4c38723c */ /* 0x040fe200000810dc */
[----:B------:R-:W-:Y:S01]  /*68af0*/  IMAD.MOV.U32 R252, RZ, RZ, R9 ;  /* 0x000000fffffc7224 */ /* 0x000fe200078e0009 */
[----:B------:R-:W-:Y:S01]  /*68b00*/  MOV R3, R10 ;  /* 0x0000000a00037202 */ /* 0x000fe20000000f00 */
[----:B------:R-:W-:Y:S01]  /*68b10*/  IMAD.MOV.U32 R0, RZ, RZ, R11 ;  /* 0x000000ffff007224 */ /* 0x000fe200078e000b */
[----:B------:R-:W-:Y:S04]  /*68b20*/  LDS R220, [R4+0x4780] ;  /* 0x0047800004dc7984 */ /* 0x000fe80000000800 */
[----:B------:R-:W-:Y:S04]  /*68b30*/  LDS R222, [R4+0x6780] ;  /* 0x0067800004de7984 */ /* 0x000fe80000000800 */
[----:B------:R-:W-:Y:S04]  /*68b40*/  LDS R221, [R5+0x4780] ;  /* 0x0047800005dd7984 */ /* 0x000fe80000000800 */
[----:B------:R-:W1:Y:S07]  /*68b50*/  LDS R223, [R5+0x6780] ;  /* 0x0067800005df7984 */ /* 0x000e6e0000000800 */
        /* <DEDUP_REMOVED lines=11> */
[C---:B----4-:R-:W-:Y:S11]  /*68c10*/  HMMA.1688.F32.TF32 R24, R76.reuse, R194, R24 ;  /* 0x000000c24c18723c */ /* 0x050ff60000081018 */
[----:B------:R-:W-:Y:S11]  /*68c20*/  @!UPT UIADD3 URZ, URZ, URZ, URZ ;  /* 0x0000003f3f3ff290 */ /* 0x000ff6000fffe03f */
[----:B------:R-:W-:Y:S01]  /*68c30*/  @!UPT UIADD3 URZ, URZ, URZ, URZ ;  /* 0x0000003f3f3ff290 */ /* 0x000fe2000fffe03f */
[----:B------:R2:W-:Y:S04]  /*68c40*/  STL [R1+0x675c], R24 ;  /* 0x00675c1801007387 */ /* 0x0005e80000100800 */
[----:B------:R4:W-:Y:S04]  /*68c50*/  STL [R1+0x6758], R25 ;  /* 0x0067581901007387 */ /* 0x0009e80000100800 */
[----:B------:R1:W-:Y:S04]  /*68c60*/  STL [R1+0x6754], R26 ;  /* 0x0067541a01007387 */ /* 0x0003e80000100800 */
[----:B------:R-:W-:Y:S04]  /*68c70*/  STL [R1+0x6730], R27 ;  /* 0x0067301b01007387 */ /* 0x000fe80000100800 */
[----:B------:R-:W2:Y:S04]  /*68c80*/  LDL.LU R72, [R1+0x23b0] ;  /* 0x0023b00001487983 */ /* 0x000ea80000300800 */
[----:B------:R-:W2:Y:S04]  /*68c90*/  LDL.LU R73, [R1+0x23b4] ;  /* 0x0023b40001497983 */ /* 0x000ea80000300800 */
[----:B------:R-:W2:Y:S04]  /*68ca0*/  LDL.LU R74, [R1+0x23b8] ;  /* 0x0023b800014a7983 */ /* 0x000ea80000300800 */
[----:B------:R-:W2:Y:S04]  /*68cb0*/  LDL.LU R75, [R1+0x23bc] ;  /* 0x0023bc00014b7983 */ /* 0x000ea80000300800 */
[----:B------:R-:W4:Y:S04]  /*68cc0*/  LDL.LU R224, [R1+0x23a0] ;  /* 0x0023a00001e07983 */ /* 0x000f280000300800 */
[----:B------:R-:W4:Y:S04]  /*68cd0*/  LDL.LU R225, [R1+0x23a4] ;  /* 0x0023a40001e17983 */ /* 0x000f280000300800 */
[----:B------:R-:W4:Y:S04]  /*68ce0*/  LDL.LU R226, [R1+0x23a8] ;  /* 0x0023a80001e27983 */ /* 0x000f280000300800 */
[----:B------:R-:W4:Y:S01]  /*68cf0*/  LDL.LU R227, [R1+0x23ac] ;  /* 0x0023ac0001e37983 */ /* 0x000f220000300800 */
[C---:B------:R-:W-:Y:S08]  /*68d00*/  HMMA.1688.F32.TF32 R28, R76.reuse, R190, R28 ;  /* 0x000000be4c1c723c */ /* 0x040ff0000008101c */
[C---:B---3--:R-:W-:Y:S11]  /*68d10*/  HMMA.1688.F32.TF32 R64, R76.reuse, R186, R64 ;  /* 0x000000ba4c40723c */ /* 0x048ff60000081040 */
[----:B------:R-:W-:Y:S04]  /*68d20*/  @!UPT UIADD3 URZ, URZ, URZ, URZ ;  /* 0x0000003f3f3ff290 */ /* 0x000fe8000fffe03f */
[----:B------:R-:W-:Y:S04]  /*68d30*/  STL [R1+0x6768], R28 ;  /* 0x0067681c01007387 */ /* 0x000fe80000100800 */
[----:B------:R-:W-:Y:S04]  /*68d40*/  STL [R1+0x6764], R29 ;  /* 0x0067641d01007387 */ /* 0x000fe80000100800 */
[----:B------:R-:W-:Y:S04]  /*68d50*/  STL [R1+0x6760], R30 ;  /* 0x0067601e01007387 */ /* 0x000fe80000100800 */
[----:B------:R-:W-:Y:S04]  /*68d60*/  STL [R1+0x672c], R31 ;  /* 0x00672c1f01007387 */ /* 0x000fe80000100800 */
[----:B------:R-:W-:Y:S04]  /*68d70*/  STL [R1+0x6770], R64 ;  /* 0x0067704001007387 */ /* 0x000fe80000100800 */
[----:B------:R3:W-:Y:S04]  /*68d80*/  STL [R1+0x676c], R65 ;  /* 0x00676c4101007387 */ /* 0x0007e80000100800 */
[----:B------:R-:W-:Y:S04]  /*68d90*/  STL [R1+0x6728], R66 ;  /* 0x0067284201007387 */ /* 0x000fe80000100800 */
[----:B------:R-:W-:Y:S04]  /*68da0*/  STL [R1+0x6724], R67 ;  /* 0x0067244301007387 */ /* 0x000fe80000100800 */
        /* <DEDUP_REMOVED lines=8> */
[----:B------:R-:W1:Y:S04]  /*68e30*/  LDL.LU R112, [R1+0x2500] ;  /* 0x0025000001707983 */ /* 0x000e680000300800 */
[----:B------:R-:W1:Y:S04]  /*68e40*/  LDL.LU R113, [R1+0x2504] ;  /* 0x0025040001717983 */ /* 0x000e680000300800 */
[----:B------:R-:W1:Y:S04]  /*68e50*/  LDL.LU R114, [R1+0x2508] ;  /* 0x0025080001727983 */ /* 0x000e680000300800 */
[----:B------:R-:W1:Y:S01]  /*68e60*/  LDL.LU R115, [R1+0x250c] ;  /* 0x00250c0001737983 */ /* 0x000e620000300800 */
[C---:B------:R-:W-:Y:S11]  /*68e70*/  HMMA.1688.F32.TF32 R68, R76.reuse, R182, R68 ;  /* 0x000000b64c44723c */ /* 0x040ff60000081044 */
[----:B------:R-:W-:Y:S11]  /*68e80*/  @!UPT UIADD3 URZ, URZ, URZ, URZ ;  /* 0x0000003f3f3ff290 */ /* 0x000ff6000fffe03f */
[----:B------:R-:W-:Y:S01]  /*68e90*/  @!UPT UIADD3 URZ, URZ, URZ, URZ ;  /* 0x0000003f3f3ff290 */ /* 0x000fe2000fffe03f */
[----:B------:R-:W-:Y:S04]  /*68ea0*/  STL [R1+0x677c], R68 ;  /* 0x00677c4401007387 */ /* 0x000fe80000100800 */
[----:B------:R-:W-:Y:S04]  /*68eb0*/  STL [R1+0x6778], R69 ;  /* 0x0067784501007387 */ /* 0x000fe80000100800 */
[----:B------:R1:W-:Y:S04]  /*68ec0*/  STL [R1+0x6774], R70 ;  /* 0x0067744601007387 */ /* 0x0003e80000100800 */
[----:B------:R-:W-:Y:S01]  /*68ed0*/  STL [R1+0x6720], R71 ;  /* 0x0067204701007387 */ /* 0x000fe20000100800 */
[C---:B--2---:R-:W-:Y:S08]  /*68ee0*/  HMMA.1688.F32.TF32 R72, R76.reuse, R178, R72 ;  /* 0x000000b24c48723c */ /* 0x044ff00000081048 */
[----:B----4-:R-:W-:Y:S01]  /*68ef0*/  HMMA.1688.F32.TF32 R76, R76, R174, R224 ;  /* 0x000000ae4c4c723c */ /* 0x010fe200000810e0 */
[----:B------:R-:W-:Y:S04]  /*68f00*/  LDS R224, [R6+0x4780] ;  /* 0x0047800006e07984 */ /* 0x000fe80000000800 */
[----:B------:R-:W-:Y:S10]  /*68f10*/  LDS R226, [R6+0x6780] ;  /* 0x0067800006e27984 */ /* 0x000ff40000000800 */
[----:B------:R2:W-:Y:S04]  /*68f20*/  STL [R1+0x678c], R72 ;  /* 0x00678c4801007387 */ /* 0x0005e80000100800 */
[----:B------:R4:W-:Y:S04]  /*68f30*/  STL [R1+0x6788], R73 ;  /* 0x0067884901007387 */ /* 0x0009e80000100800 */
[----:B------:R1:W-:Y:S04]  /*68f40*/  STL [R1+0x6784], R74 ;  /* 0x0067844a01007387 */ /* 0x0003e80000100800 */
[----:B------:R1:W-:Y:S04]  /*68f50*/  STL [R1+0x6780], R75 ;  /* 0x0067804b01007387 */ /* 0x0003e80000100800 */
[----:B------:R-:W2:Y:S04]  /*68f60*/  LDL.LU R104, [R1+0x24e0] ;  /* 0x0024e00001687983 */ /* 0x000ea80000300800 */
[----:B------:R-:W2:Y:S04]  /*68f70*/  LDL.LU R105, [R1+0x24e4] ;  /* 0x0024e40001697983 */ /* 0x000ea80000300800 */
[----:B------:R-:W2:Y:S04]  /*68f80*/  LDL.LU R106, [R1+0x24e8] ;  /* 0x0024e800016a7983 */ /* 0x000ea80000300800 */
[----:B------:R-:W2:Y:S04]  /*68f90*/  LDL.LU R107, [R1+0x24ec] ;  /* 0x0024ec00016b7983 */ /* 0x000ea80000300800 */
[----:B------:R1:W-:Y:S04]  /*68fa0*/  STL [R1+0x679c], R76 ;  /* 0x00679c4c01007387 */ /* 0x0003e80000100800 */
[----:B------:R-:W-:Y:S04]  /*68fb0*/  STL [R1+0x6798], R77 ;  /* 0x0067984d01007387 */ /* 0x000fe80000100800 */
[----:B------:R1:W-:Y:S04]  /*68fc0*/  STL [R1+0x6794], R78 ;  /* 0x0067944e01007387 */ /* 0x0003e80000100800 */
[----:B------:R1:W-:Y:S04]  /*68fd0*/  STL [R1+0x6790], R79 ;  /* 0x0067904f01007387 */ /* 0x0003e80000100800 */
[----:B------:R-:W4:Y:S04]  /*68fe0*/  LDL.LU R100, [R1+0x24d0] ;  /* 0x0024d00001647983 */ /* 0x000f280000300800 */
[----:B------:R-:W4:Y:S04]  /*68ff0*/  LDL.LU R101, [R1+0x24d4] ;  /* 0x0024d40001657983 */ /* 0x000f280000300800 */
[----:B------:R-:W4:Y:S04]  /*69000*/  LDL.LU R102, [R1+0x24d8] ;  /* 0x0024d80001667983 */ /* 0x000f280000300800 */
[----:B------:R-:W4:Y:S04]  /*69010*/  LDL.LU R103, [R1+0x24dc] ;  /* 0x0024dc0001677983 */ /* 0x000f280000300800 */
[----:B------:R-:W-:Y:S04]  /*69020*/  LDS R225, [R7+0x4780] ;  /* 0x0047800007e17984 */ /* 0x000fe80000000800 */
[----:B------:R-:W2:Y:S01]  /*69030*/  LDS R227, [R7+0x6780] ;  /* 0x0067800007e37984 */ /* 0x000ea20000000800 */
[C---:B---3--:R-:W-:Y:S08]  /*69040*/  HMMA.1688.F32.TF32 R80, R96.reuse, R218, R80 ;  /* 0x000000da6050723c */ /* 0x048ff00000081050 */
[C---:B-1----:R-:W-:Y:S11]  /*69050*/  HMMA.1688.F32.TF32 R12, R96.reuse, R214, R112 ;  /* 0x000000d6600c723c */ /* 0x042ff60000081070 */
[----:B------:R-:W-:Y:S04]  /*69060*/  @!UPT UIADD3 URZ, URZ, URZ, URZ ;  /* 0x0000003f3f3ff290 */ /* 0x000fe8000fffe03f */
[----:B------:R1:W-:Y:S04]  /*69070*/  STL [R1+0x67ac], R80 ;  /* 0x0067ac5001007387 */ /* 0x0003e80000100800 */
[----:B------:R3:W-:Y:S04]  /*69080*/  STL [R1+0x67a8], R81 ;  /* 0x0067a85101007387 */ /* 0x0007e80000100800 */
[----:B------:R1:W-:Y:S01]  /*69090*/  STL [R1+0x67a4], R82 ;  /* 0x0067a45201007387 */ /* 0x0003e20000100800 */
[----:B------:R-:W-:Y:S03]  /*690a0*/  HMMA.1688.F32.TF32 R8, R96, R210, R108 ;  /* 0x000000d26008723c */ /* 0x000fe6000008106c */
[----:B------:R1:W-:Y:S04]  /*690b0*/  STL [R1+0x67a0], R83 ;  /* 0x0067a05301007387 */ /* 0x0003e80000100800 */
[----:B------:R-:W-:Y:S04]  /*690c0*/  STL.64 [R1+0x2e10], R12 ;  /* 0x002e100c01007387 */ /* 0x000fe80000100a00 */
[----:B------:R-:W-:Y:S04]  /*690d0*/  STL.64 [R1+0x2e18], R14 ;  /* 0x002e180e01007387 */ /* 0x000fe80000100a00 */
[----:B------:R-:W3:Y:S04]  /*690e0*/  LDL.LU R108, [R1+0x24c0] ;  /* 0x0024c000016c7983 */ /* 0x000ee80000300800 */
[----:B------:R-:W3:Y:S04]  /*690f0*/  LDL.LU R109, [R1+0x24c4] ;  /* 0x0024c400016d7983 */ /* 0x000ee80000300800 */
[----:B------:R-:W3:Y:S04]  /*69100*/  LDL.LU R110, [R1+0x24c8] ;  /* 0x0024c800016e7983 */ /* 0x000ee80000300800 */
[----:B------:R-:W3:Y:S01]  /*69110*/  LDL.LU R111, [R1+0x24cc] ;  /* 0x0024cc00016f7983 */ /* 0x000ee20000300800 */
[----:B------:R-:W-:Y:S01]  /*69120*/  IMAD.MOV.U32 R24, RZ, RZ, R8 ;  /* 0x000000ffff187224 */ /* 0x000fe200078e0008 */
[----:B------:R-:W-:Y:S01]  /*69130*/  MOV R25, R9 ;  /* 0x0000000900197202 */ /* 0x000fe20000000f00 */
[----:B------:R-:W-:-:S02]  /*69140*/  IMAD.MOV.U32 R26, RZ, RZ, R10 ;  /* 0x000000ffff1a7224 */ /* 0x000fc400078e000a */
[----:B------:R-:W-:-:S05]  /*69150*/  IMAD.MOV.U32 R60, RZ, RZ, R11 ;  /* 0x000000ffff3c7224 */ /* 0x000fca00078e000b */
[----:B------:R1:W-:Y:S04]  /*69160*/  STL [R1+0x67bc], R60 ;  /* 0x0067bc3c01007387 */ /* 0x0003e80000100800 */
[----:B------:R1:W-:Y:S04]  /*69170*/  STL [R1+0x67b8], R26 ;  /* 0x0067b81a01007387 */ /* 0x0003e80000100800 */
[----:B------:R-:W-:Y:S04]  /*69180*/  STL [R1+0x67b4], R25 ;  /* 0x0067b41901007387 */ /* 0x000fe80000100800 */
[----:B------:R1:W-:Y:S01]  /*69190*/  STL [R1+0x67b0], R24 ;  /* 0x0067b01801007387 */ /* 0x0003e20000100800 */
[----:B--2---:R-:W-:Y:S03]  /*691a0*/  HMMA.1688.F32.TF32 R8, R96, R206, R104 ;  /* 0x000000ce6008723c */ /* 0x004fe60000081068 */
[----:B------:R-:W2:Y:S04]  /*691b0*/  LDL.LU R104, [R1+0x24b0] ;  /* 0x0024b00001687983 */ /* 0x000ea80000300800 */
[----:B------:R-:W2:Y:S04]  /*691c0*/  LDL.LU R105, [R1+0x24b4] ;  /* 0x0024b40001697983 */ /* 0x000ea80000300800 */
[----:B------:R-:W2:Y:S04]  /*691d0*/  LDL.LU R106, [R1+0x24b8] ;  /* 0x0024b800016a7983 */ /* 0x000ea80000300800 */
[----:B------:R-:W2:Y:S09]  /*691e0*/  LDL.LU R107, [R1+0x24bc] ;  /* 0x0024bc00016b7983 */ /* 0x000eb20000300800 */
[----:B------:R-:W-:Y:S01]  /*691f0*/  MOV R65, R8 ;  /* 0x0000000800417202 */ /* 0x000fe20000000f00 */
[----:B------:R-:W-:Y:S01]  /*69200*/  IMAD.MOV.U32 R28, RZ, RZ, R9 ;  /* 0x000000ffff1c7224 */ /* 0x000fe200078e0009 */
[----:B------:R-:W-:Y:S01]  /*69210*/  MOV R30, R11 ;  /* 0x0000000b001e7202 */ /* 0x000fe20000000f00 */
[----:B------:R-:W-:-:S02]  /*69220*/  IMAD.MOV.U32 R29, RZ, RZ, R10 ;  /* 0x000000ffff1d7224 */ /* 0x000fc400078e000a */
[----:B----4-:R-:W-:Y:S02]  /*69230*/  HMMA.1688.F32.TF32 R8, R96, R202, R100 ;  /* 0x000000ca6008723c */ /* 0x010fe40000081064 */
[----:B------:R4:W-:Y:S04]  /*69240*/  STL [R1+0x67cc], R30 ;  /* 0x0067cc1e01007387 */ /* 0x0009e80000100800 */
[----:B------:R1:W-:Y:S04]  /*69250*/  STL [R1+0x67c8], R29 ;  /* 0x0067c81d01007387 */ /* 0x0003e80000100800 */
[----:B------:R1:W-:Y:S04]  /*69260*/  STL [R1+0x67c4], R28 ;  /* 0x0067c41c01007387 */ /* 0x0003e80000100800 */
[----:B------:R1:W-:Y:S04]  /*69270*/  STL [R1+0x67c0], R65 ;  /* 0x0067c04101007387 */ /* 0x0003e80000100800 */
[----:B------:R-:W4:Y:S04]  /*69280*/  LDL.LU R100, [R1+0x24a0] ;  /* 0x0024a00001647983 */ /* 0x000f280000300800 */
[----:B------:R-:W4:Y:S04]  /*69290*/  LDL.LU R101, [R1+0x24a4] ;  /* 0x0024a40001657983 */ /* 0x000f280000300800 */
[----:B------:R-:W4:Y:S04]  /*692a0*/  LDL.LU R102, [R1+0x24a8] ;  /* 0x0024a80001667983 */ /* 0x000f280000300800 */
[----:B------:R-:W4:Y:S01]  /*692b0*/  LDL.LU R103, [R1+0x24ac] ;  /* 0x0024ac0001677983 */ /* 0x000f220000300800 */
[----:B------:R-:W-:Y:S01]  /*692c0*/  IMAD.MOV.U32 R64, RZ, RZ, R11 ;  /* 0x000000ffff407224 */ /* 0x000fe200078e000b */
[----:B------:R-:W-:Y:S01]  /*692d0*/  MOV R70, R10 ;  /* 0x0000000a00467202 */ /* 0x000fe20000000f00 */
[----:B------:R-:W-:-:S02]  /*692e0*/  IMAD.MOV.U32 R69, RZ, RZ, R9 ;  /* 0x000000ffff457224 */ /* 0x000fc400078e0009 */
[----:B------:R-:W-:Y:S01]  /*692f0*/  IMAD.MOV.U32 R68, RZ, RZ, R8 ;  /* 0x000000ffff447224 */ /* 0x000fe200078e0008 */
[----:B------:R1:W-:Y:S04]  /*69300*/  STL [R1+0x67dc], R64 ;  /* 0x0067dc4001007387 */ /* 0x0003e80000100800 */
[----:B------:R1:W-:Y:S04]  /*69310*/  STL [R1+0x67d8], R70 ;  /* 0x0067d84601007387 */ /* 0x0003e80000100800 */
[----:B------:R-:W-:Y:S04]  /*69320*/  STL [R1+0x67d4], R69 ;  /* 0x0067d44501007387 */ /* 0x000fe80000100800 */
[----:B------:R1:W-:Y:S04]  /*69330*/  STL [R1+0x67d0], R68 ;  /* 0x0067d04401007387 */ /* 0x0003e80000100800 */
[----:B------:R-:W4:Y:S04]  /*69340*/  LDL.LU R116, [R1+0x2490] ;  /* 0x0024900001747983 */ /* 0x000f280000300800 */
[----:B------:R-:W4:Y:S04]  /*69350*/  LDL.LU R117, [R1+0x2494] ;  /* 0x0024940001757983 */ /* 0x000f280000300800 */
[----:B------:R-:W4:Y:S04]  /*69360*/  LDL.LU R118, [R1+0x2498] ;  /* 0x0024980001767983 */ /* 0x000f280000300800 */
[----:B------:R-:W4:Y:S01]  /*69370*/  LDL.LU R119, [R1+0x249c] ;  /* 0x00249c0001777983 */ /* 0x000f220000300800 */
[----:B---3--:R-:W-:Y:S03]  /*69380*/  HMMA.1688.F32.TF32 R8, R96, R38, R108 ;  /* 0x000000266008723c */ /* 0x008fe6000008106c */
        /* <DEDUP_REMOVED lines=13> */
[----:B------:R-:W-:Y:S04]  /*69460*/  STL [R1+0x67e8], R74 ;  /* 0x0067e84a01007387 */ /* 0x000fe80000100800 */
[----:B------:R1:W-:Y:S04]  /*69470*/  STL [R1+0x67e4], R73 ;  /* 0x0067e44901007387 */ /* 0x0003e80000100800 */
        /* <DEDUP_REMOVED lines=10> */
[----:B----4-:R-:W-:Y:S01]  /*69520*/  HMMA.1688.F32.TF32 R8, R96, R50, R100 ;  /* 0x000000326008723c */ /* 0x010fe20000081064 */
[----:B------:R-:W4:Y:S04]  /*69530*/  LDL.LU R100, [R1+0x2450] ;  /* 0x0024500001647983 */ /* 0x000f280000300800 */
[----:B------:R-:W4:Y:S04]  /*69540*/  LDL.LU R101, [R1+0x2454] ;  /* 0x0024540001657983 */ /* 0x000f280000300800 */
[----:B------:R-:W4:Y:S04]  /*69550*/  LDL.LU R102, [R1+0x2458] ;  /* 0x0024580001667983 */ /* 0x000f280000300800 */
[----:B------:R-:W4:Y:S11]  /*69560*/  LDL.LU R103, [R1+0x245c] ;  /* 0x00245c0001677983 */ /* 0x000f360000300800 */
[----:B------:R-:W-:Y:S01]  /*69570*/  IMAD.MOV.U32 R76, RZ, RZ, R8 ;  /* 0x000000ffff4c7224 */ /* 0x000fe200078e0008 */
[----:B------:R-:W-:Y:S01]  /*69580*/  MOV R78, R10 ;  /* 0x0000000a004e7202 */ /* 0x000fe20000000f00 */
[----:B------:R-:W-:-:S02]  /*69590*/  IMAD.MOV.U32 R77, RZ, RZ, R9 ;  /* 0x000000ffff4d7224 */ /* 0x000fc400078e0009 */
[----:B------:R-:W-:Y:S02]  /*695a0*/  IMAD.MOV.U32 R79, RZ, RZ, R11 ;  /* 0x000000ffff4f7224 */ /* 0x000fe400078e000b */
[C---:B------:R-:W-:Y:S11]  /*695b0*/  HMMA.1688.F32.TF32 R8, R96.reuse, R42, R116 ;  /* 0x0000002a6008723c */ /* 0x040ff60000081074 */
[----:B------:R-:W-:Y:S11]  /*695c0*/  @!UPT UIADD3 URZ, URZ, URZ, URZ ;  /* 0x0000003f3f3ff290 */ /* 0x000ff6000fffe03f */
[----:B------:R-:W-:Y:S02]  /*695d0*/  @!UPT UIADD3 URZ, URZ, URZ, URZ ;  /* 0x0000003f3f3ff290 */ /* 0x000fe4000fffe03f */
[----:B-1----:R-:W-:Y:S01]  /*695e0*/  IMAD.MOV.U32 R80, RZ, RZ, R8 ;  /* 0x000000ffff507224 */ /* 0x002fe200078e0008 */
[----:B------:R-:W-:Y:S01]  /*695f0*/  MOV R81, R9 ;  /* 0x0000000900517202 */ /* 0x000fe20000000f00 */
[----:B------:R-:W-:Y:S02]  /*69600*/  IMAD.MOV.U32 R82, RZ, RZ, R10 ;  /* 0x000000ffff527224 */ /* 0x000fe400078e000a */
[----:B------:R-:W-:Y:S02]  /*69610*/  IMAD.MOV.U32 R83, RZ, RZ, R11 ;  /* 0x000000ffff537224 */ /* 0x000fe400078e000b */
[C---:B---3--:R-:W-:Y:S11]  /*69620*/  HMMA.1688.F32.TF32 R8, R96.reuse, R198, R112 ;  /* 0x000000c66008723c */ /* 0x048ff60000081070 */
[----:B------:R-:W-:Y:S11]  /*69630*/  @!UPT UIADD3 URZ, URZ, URZ, URZ ;  /* 0x0000003f3f3ff290 */ /* 0x000ff6000fffe03f */
[----:B------:R-:W-:Y:S02]  /*69640*/  @!UPT UIADD3 URZ, URZ, URZ, URZ ;  /* 0x0000003f3f3ff290 */ /* 0x000fe4000fffe03f */
[----:B------:R-:W-:Y:S01]  /*69650*/  MOV R60, R8 ;  /* 0x00000008003c7202 */ /* 0x000fe20000000f00 */
[----:B------:R-:W-:Y:S01]  /*69660*/  IMAD.MOV.U32 R26, RZ, RZ, R9 ;  /* 0x000000ffff1a7224 */ /* 0x000fe200078e0009 */
[----:B------:R-:W-:Y:S01]  /*69670*/  MOV R24, R11 ;  /* 0x0000000b00187202 */ /* 0x000fe20000000f00 */
[----:B------:R-:W-:Y:S02]  /*69680*/  IMAD.MOV.U32 R25, RZ, RZ, R10 ;  /* 0x000000ffff197224 */ /* 0x000fe400078e000a */
[----:B------:R-:W-:Y:S01]  /*69690*/  HMMA.1688.F32.TF32 R8, R96, R194, R108 ;  /* 0x000000c26008723c */ /* 0x000fe2000008106c */
[----:B------:R-:W-:Y:S04]  /*696a0*/  STL.64 [R1+0x6888], R78 ;  /* 0x0068884e01007387 */ /* 0x000fe80000100a00 */
[----:B------:R-:W-:Y:S04]  /*696b0*/  STL.64 [R1+0x6880], R76 ;  /* 0x0068804c01007387 */ /* 0x000fe80000100a00 */
[----:B------:R-:W-:Y:S04]  /*696c0*/  STL.64 [R1+0x6898], R82 ;  /* 0x0068985201007387 */ /* 0x000fe80000100a00 */
[----:B------:R-:W-:Y:S04]  /*696d0*/  STL.64 [R1+0x6890], R80 ;  /* 0x0068905001007387 */ /* 0x000fe80000100a00 */
[----:B------:R-:W-:Y:S07]  /*696e0*/  STL.64 [R1+0x68a8], R62 ;  /* 0x0068a83e01007387 */ /* 0x000fee0000100a00 */
[----:B------:R-:W-:Y:S01]  /*696f0*/  IMAD.MOV.U32 R27, RZ, RZ, R11 ;  /* 0x000000ffff1b7224 */ /* 0x000fe200078e000b */
[----:B------:R-:W-:Y:S01]  /*69700*/  MOV R59, R10 ;  /* 0x0000000a003b7202 */ /* 0x000fe20000000f00 */
[----:B------:R-:W-:Y:S01]  /*69710*/  IMAD.MOV.U32 R58, RZ, RZ, R9 ;  /* 0x000000ffff3a7224 */ /* 0x000fe200078e0009 */
[----:B------:R-:W-:Y:S01]  /*69720*/  STL.64 [R1+0x68a0], R60 ;  /* 0x0068a03c01007387 */ /* 0x000fe20000100a00 */
[----:B------:R-:W-:-:S03]  /*69730*/  IMAD.MOV.U32 R57, RZ, RZ, R8 ;  /* 0x000000ffff397224 */ /* 0x000fc600078e0008 */
        /* <DEDUP_REMOVED lines=24> */
[----:B--2---:R-:W-:Y:S03]  /*698c0*/  HMMA.1688.F32.TF32 R8, R96, R190, R104 ;  /* 0x000000be6008723c */ /* 0x004fe60000081068 */
[----:B------:R-:W2:Y:S04]  /*698d0*/  LDL.LU R104, [R1+0x2420] ;  /* 0x0024200001687983 */ /* 0x000ea80000300800 */
[----:B------:R-:W2:Y:S04]  /*698e0*/  LDL.LU R105, [R1+0x2424] ;  /* 0x0024240001697983 */ /* 0x000ea80000300800 */
[----:B------:R-:W2:Y:S04]  /*698f0*/  LDL.LU R106, [R1+0x2428] ;  /* 0x00242800016a7983 */ /* 0x000ea80000300800 */
[----:B------:R-:W2:Y:S04]  /*69900*/  LDL.LU R107, [R1+0x242c] ;  /* 0x00242c00016b7983 */ /* 0x000ea80000300800 */
[----:B------:R-:W2:Y:S04]  /*69910*/  LDL.LU R144, [R1+0x2430] ;  /* 0x0024300001907983 */ /* 0x000ea80000300800 */
[----:B------:R-:W2:Y:S01]  /*69920*/  LDL.LU R145, [R1+0x2434] ;  /* 0x0024340001917983 */ /* 0x000ea20000300800 */
[----:B------:R-:W-:Y:S01]  /*69930*/  IMAD.MOV.U32 R30, RZ, RZ, R8 ;  /* 0x000000ffff1e7224 */ /* 0x000fe200078e0008 */
[----:B------:R-:W-:Y:S01]  /*69940*/  MOV R29, R9 ;  /* 0x00000009001d7202 */ /* 0x000fe20000000f00 */
[----:B------:R-:W-:Y:S01]  /*69950*/  IMAD.MOV.U32 R28, RZ, RZ, R10 ;  /* 0x000000ffff1c7224 */ /* 0x000fe200078e000a */
[----:B------:R-:W2:Y:S01]  /*69960*/  LDL.LU R146, [R1+0x2438] ;  /* 0x0024380001927983 */ /* 0x000ea20000300800 */
[----:B------:R-:W-:-:S03]  /*69970*/  IMAD.MOV.U32 R65, RZ, RZ, R11 ;  /* 0x000000ffff417224 */ /* 0x000fc600078e000b */
[----:B------:R-:W2:Y:S01]  /*69980*/  LDL.LU R147, [R1+0x243c] ;  /* 0x00243c0001937983 */ /* 0x000ea20000300800 */
[----:B----4-:R-:W-:Y:S03]  /*69990*/  HMMA.1688.F32.TF32 R8, R96, R186, R100 ;  /* 0x000000ba6008723c */ /* 0x010fe60000081064 */
        /* <DEDUP_REMOVED lines=15> */
[----:B------:R-:W-:-:S03]  /*69a90*/  MOV R64, R8 ;  /* 0x0000000800407202 */ /* 0x000fc60000000f00 */
[----:B------:R-:W4:Y:S01]  /*69aa0*/  LDL.LU R123, [R1+0x25cc] ;  /* 0x0025cc00017b7983 */ /* 0x000f220000300800 */
[----:B------:R-:W-:Y:S01]  /*69ab0*/  IMAD.MOV.U32 R70, RZ, RZ, R9 ;  /* 0x000000ffff467224 */ /* 0x000fe200078e0009 */
[----:B------:R-:W-:Y:S01]  /*69ac0*/  MOV R68, R11 ;  /* 0x0000000b00447202 */ /* 0x000fe20000000f00 */
[----:B------:R-:W-:Y:S02]  /*69ad0*/  IMAD.MOV.U32 R69, RZ, RZ, R10 ;  /* 0x000000ffff457224 */ /* 0x000fe400078e000a */
[----:B---3--:R-:W-:Y:S01]  /*69ae0*/  HMMA.1688.F32.TF32 R8, R96, R182, R124 ;  /* 0x000000b66008723c */ /* 0x008fe2000008107c */
[----:B------:R-:W3:Y:S04]  /*69af0*/  LDL.LU R124, [R1+0x25e0] ;  /* 0x0025e000017c7983 */ /* 0x000ee80000300800 */
[----:B------:R-:W3:Y:S04]  /*69b00*/  LDL.LU R125, [R1+0x25e4] ;  /* 0x0025e400017d7983 */ /* 0x000ee80000300800 */
[----:B------:R-:W3:Y:S04]  /*69b10*/  LDL.LU R126, [R1+0x25e8] ;  /* 0x0025e800017e7983 */ /* 0x000ee80000300800 */
[----:B------:R-:W3:Y:S01]  /*69b20*/  LDL.LU R127, [R1+0x25ec] ;  /* 0x0025ec00017f7983 */ /* 0x000ee20000300800 */
[----:B------:R-:W-:Y:S03]  /*69b30*/  HMMA.1688.F32.TF32 R116, R220, R46, R116 ;  /* 0x0000002edc74723c */ /* 0x000fe60000081074 */
[----:B------:R-:W3:Y:S04]  /*69b40*/  LDL.LU R128, [R1+0x2610] ;  /* 0x0026100001807983 */ /* 0x000ee80000300800 */
[----:B------:R-:W3:Y:S03]  /*69b50*/  LDL.LU R129, [R1+0x2614] ;  /* 0x0026140001817983 */ /* 0x000ee60000300800 */
[----:B------:R-:W-:Y:S01]  /*69b60*/  IMAD.MOV.U32 R75, RZ, RZ, R8 ;  /* 0x000000ffff4b7224 */ /* 0x000fe200078e0008 */
[----:B------:R-:W-:Y:S01]  /*69b70*/  MOV R73, R10 ;  /* 0x0000000a00497202 */ /* 0x000fe20000000f00 */
[----:B------:R-:W-:Y:S01]  /*69b80*/  IMAD.MOV.U32 R74, RZ, RZ, R9 ;  /* 0x000000ffff4a7224 */ /* 0x000fe200078e0009 */
[----:B------:R-:W3:Y:S01]  /*69b90*/  LDL.LU R130, [R1+0x2618] ;  /* 0x0026180001827983 */ /* 0x000ee20000300800 */
[----:B------:R-:W-:-:S03]  /*69ba0*/  IMAD.MOV.U32 R72, RZ, RZ, R11 ;  /* 0x000000ffff487224 */ /* 0x000fc600078e000b */
[----:B------:R-:W3:Y:S04]  /*69bb0*/  LDL.LU R131, [R1+0x261c] ;  /* 0x00261c0001837983 */ /* 0x000ee80000300800 */
[----:B------:R-:W-:Y:S04]  /*69bc0*/  STL.64 [R1+0x68d8], R74 ;  /* 0x0068d84a01007387 */ /* 0x000fe80000100a00 */
[----:B------:R-:W-:Y:S01]  /*69bd0*/  STL.64 [R1+0x68d0], R72 ;  /* 0x0068d04801007387 */ /* 0x000fe20000100a00 */
[----:B--2---:R-:W-:Y:S11]  /*69be0*/  HMMA.1688.F32.TF32 R8, R96, R178, R144 ;  /* 0x000000b26008723c */ /* 0x004ff60000081090 */
[----:B------:R-:W-:Y:S11]  /*69bf0*/  @!UPT UIADD3 URZ, URZ, URZ, URZ ;  /* 0x0000003f3f3ff290 */ /* 0x000ff6000fffe03f */
[----:B------:R-:W-:Y:S02]  /*69c00*/  @!UPT UIADD3 URZ, URZ, URZ, URZ ;  /* 0x0000003f3f3ff290 */ /* 0x000fe4000fffe03f */
[----:B------:R-:W-:-:S05]  /*69c10*/  IMAD.MOV.U32 R31, RZ, RZ, R8 ;  /* 0x000000ffff1f7224 */ /* 0x000fca00078e0008 */
[----:B------:R-:W-:Y:S04]  /*69c20*/  STL.64 [R1+0x68e8], R30 ;  /* 0x0068e81e01007387 */ /* 0x000fe80000100a00 */
[----:B------:R-:W-:Y:S04]  /*69c30*/  STL.64 [R1+0x68e0], R28 ;  /* 0x0068e01c01007387 */ /* 0x000fe80000100a00 */
[----:B------:R-:W-:Y:S04]  /*69c40*/  STL [R1+0x66d0], R116 ;  /* 0x0066d07401007387 */ /* 0x000fe80000100800 */
[----:B------:R-:W-:Y:S04]  /*69c50*/  STL [R1+0x66cc], R117 ;  /* 0x0066cc7501007387 */ /* 0x000fe80000100800 */
[----:B------:R-:W-:Y:S04]  /*69c60*/  STL [R1+0x66c8], R118 ;  /* 0x0066c87601007387 */ /* 0x000fe80000100800 */
[----:B------:R-:W-:Y:S01]  /*69c70*/  STL [R1+0x66c4], R119 ;  /* 0x0066c47701007387 */ /* 0x000fe20000100800 */
[----:B----4-:R-:W-:Y:S01]  /*69c80*/  HMMA.1688.F32.TF32 R120, R220, R50, R120 ;  /* 0x00000032dc78723c */ /* 0x010fe20000081078 */
[----:B------:R-:W-:-:S07]  /*69c90*/  MOV R66, R9 ;  /* 0x0000000900427202 */ /* 0x000fce0000000f00 */
[C---:B------:R-:W-:Y:S01]  /*69ca0*/  HMMA.1688.F32.TF32 R144, R220.reuse, R206, R132 ;  /* 0x000000cedc90723c */ /* 0x040fe20000081084 */
[----:B------:R-:W-:Y:S02]  /*69cb0*/  IMAD.MOV.U32 R67, RZ, RZ, R10 ;  /* 0x000000ffff437224 */ /* 0x000fe400078e000a */
[----:B------:R-:W-:Y:S11]  /*69cc0*/  IMAD.MOV.U32 R71, RZ, RZ, R11 ;  /* 0x000000ffff477224 */ /* 0x000ff600078e000b */
[----:B------:R-:W-:Y:S01]  /*69cd0*/  @!UPT UIADD3 URZ, URZ, URZ, URZ ;  /* 0x0000003f3f3ff290 */ /* 0x000fe2000fffe03f */
[----:B------:R-:W-:Y:S04]  /*69ce0*/  STL [R1+0x66e0], R120 ;  /* 0x0066e07801007387 */ /* 0x000fe80000100800 */
[----:B------:R-:W-:Y:S04]  /*69cf0*/  STL [R1+0x66dc], R121 ;  /* 0x0066dc7901007387 */ /* 0x000fe80000100800 */
[----:B------:R-:W-:Y:S04]  /*69d00*/  STL [R1+0x66d8], R122 ;  /* 0x0066d87a01007387 */ /* 0x000fe80000100800 */
[----:B------:R-:W-:Y:S04]  /*69d10*/  STL [R1+0x66d4], R123 ;  /* 0x0066d47b01007387 */ /* 0x000fe80000100800 */
[----:B------:R-:W2:Y:S04]  /*69d20*/  LDL.LU R132, [R1+0x2630] ;  /* 0x0026300001847983 */ /* 0x000ea80000300800 */
[----:B------:R-:W2:Y:S04]  /*69d30*/  LDL.LU R133, [R1+0x2634] ;  /* 0x0026340001857983 */ /* 0x000ea80000300800 */
[----:B------:R-:W2:Y:S04]  /*69d40*/  LDL.LU R134, [R1+0x2638] ;  /* 0x0026380001867983 */ /* 0x000ea80000300800 */
[----:B------:R-:W2:Y:S01]  /*69d50*/  LDL.LU R135, [R1+0x263c] ;  /* 0x00263c0001877983 */ /* 0x000ea20000300800 */
[----:B------:R-:W-:Y:S08]  /*69d60*/  HMMA.1688.F32.TF32 R8, R220, R210, R136 ;  /* 0x000000d2dc08723c */ /* 0x000ff00000081088 */
[----:B------:R-:W-:Y:S08]  /*69d70*/  HMMA.1688.F32.TF32 R96, R96, R174, R140 ;  /* 0x000000ae6060723c */ /* 0x000ff0000008108c */
[C---:B---3--:R-:W-:Y:S11]  /*69d80*/  HMMA.1688.F32.TF32 R124, R220.reuse, R42, R124 ;  /* 0x0000002adc7c723c */ /* 0x048ff6000008107c */
[----:B------:R-:W-:Y:S11]  /*69d90*/  @!UPT UIADD3 URZ, URZ, URZ, URZ ;  /* 0x0000003f3f3ff290 */ /* 0x000ff6000fffe03f */
[----:B------:R-:W-:Y:S01]  /*69da0*/  @!UPT UIADD3 URZ, URZ, URZ, URZ ;  /* 0x0000003f3f3ff290 */ /* 0x000fe2000fffe03f */
[----:B------:R-:W-:Y:S04]  /*69db0*/  STL [R1+0x66ec], R124 ;  /* 0x0066ec7c01007387 */ /* 0x000fe80000100800 */
[----:B------:R-:W-:Y:S04]  /*69dc0*/  STL [R1+0x66e8], R125 ;  /* 0x0066e87d01007387 */ /* 0x000fe80000100800 */
[----:B------:R-:W-:Y:S04]  /*69dd0*/  STL [R1+0x66e4], R126 ;  /* 0x0066e47e01007387 */ /* 0x000fe80000100800 */
[----:B------:R-:W-:Y:S04]  /*69de0*/  STL [R1+0x66c0], R127 ;  /* 0x0066c07f01007387 */ /* 0x000fe80000100800 */
        /* <DEDUP_REMOVED lines=24> */
[C---:B------:R-:W-:Y:S11]  /*69f70*/  HMMA.1688.F32.TF32 R128, R220.reuse, R198, R128 ;  /* 0x000000c6dc80723c */ /* 0x040ff60000081080 */
[----:B------:R-:W-:Y:S11]  /*69f80*/  @!UPT UIADD3 URZ, URZ, URZ, URZ ;  /* 0x0000003f3f3ff290 */ /* 0x000ff6000fffe03f */
[----:B------:R-:W-:Y:S01]  /*69f90*/  @!UPT UIADD3 URZ, URZ, URZ, URZ ;  /* 0x0000003f3f3ff290 */ /* 0x000fe2000fffe03f */
[----:B------:R-:W-:Y:S04]  /*69fa0*/  STL [R1+0x66f8], R128 ;  /* 0x0066f88001007387 */ /* 0x000fe80000100800 */
[----:B------:R-:W-:Y:S04]  /*69fb0*/  STL [R1+0x66f4], R129 ;  /* 0x0066f48101007387 */ /* 0x000fe80000100800 */
[----:B------:R-:W-:Y:S04]  /*69fc0*/  STL [R1+0x66f0], R130 ;  /* 0x0066f08201007387 */ /* 0x000fe80000100800 */
[----:B------:R-:W-:Y:S04]  /*69fd0*/  STL [R1+0x66bc], R131 ;  /* 0x0066bc8301007387 */ /* 0x000fe80000100800 */
[----:B------:R-:W4:Y:S04]  /*69fe0*/  LDL.LU R248, [R1+0x2790] ;  /* 0x0027900001f87983 */ /* 0x000f280000300800 */
[----:B------:R-:W4:Y:S04]  /*69ff0*/  LDL.LU R249, [R1+0x2794] ;  /* 0x0027940001f97983 */ /* 0x000f280000300800 */
[----:B------:R-:W4:Y:S04]  /*6a000*/  LDL.LU R250, [R1+0x2798] ;  /* 0x0027980001fa7983 */ /* 0x000f280000300800 */
[----:B------:R-:W4:Y:S01]  /*6a010*/  LDL.LU R251, [R1+0x279c] ;  /* 0x00279c0001fb7983 */ /* 0x000f220000300800 */
[C---:B--2---:R-:W-:Y:S11]  /*6a020*/  HMMA.1688.F32.TF32 R132, R220.reuse, R194, R132 ;  /* 0x000000c2dc84723c */ /* 0x044ff60000081084 */
[----:B------:R-:W-:Y:S11]  /*6a030*/  @!UPT UIADD3 URZ, URZ, URZ, URZ ;  /* 0x0000003f3f3ff290 */ /* 0x000ff6000fffe03f */
[----:B------:R-:W-:Y:S01]  /*6a040*/  @!UPT UIADD3 URZ, URZ, URZ, URZ ;  /* 0x0000003f3f3ff290 */ /* 0x000fe2000fffe03f */
[----:B------:R-:W-:Y:S04]  /*6a050*/  STL [R1+0x6700], R132 ;  /* 0x0067008401007387 */ /* 0x000fe80000100800 */
[----:B------:R-:W-:Y:S04]  /*6a060*/  STL [R1+0x66fc], R133 ;  /* 0x0066fc8501007387 */ /* 0x000fe80000100800 */
[----:B------:R-:W-:Y:S04]  /*6a070*/  STL [R1+0x66b8], R134 ;  /* 0x0066b88601007387 */ /* 0x000fe80000100800 */
[----:B------:R-:W-:Y:S01]  /*6a080*/  STL [R1+0x66b4], R135 ;  /* 0x0066b48701007387 */ /* 0x000fe20000100800 */
[C---:B---3--:R-:W-:Y:S08]  /*6a090*/  HMMA.1688.F32.TF32 R136, R220.reuse, R190, R136 ;  /* 0x000000bedc88723c */ /* 0x048ff00000081088 */
[C---:B----4-:R-:W-:Y:S11]  /*6a0a0*/  HMMA.1688.F32.TF32 R12, R220.reuse, R178, R236 ;  /* 0x000000b2dc0c723c */ /* 0x050ff600000810ec */
[----:B------:R-:W-:Y:S04]  /*6a0b0*/  @!UPT UIADD3 URZ, URZ, URZ, URZ ;  /* 0x0000003f3f3ff290 */ /* 0x000fe8000fffe03f */
[----:B------:R1:W-:Y:S04]  /*6a0c0*/  STL [R1+0x670c], R136 ;  /* 0x00670c8801007387 */ /* 0x0003e80000100800 */
[----:B------:R2:W-:Y:S04]  /*6a0d0*/  STL [R1+0x6708], R137 ;  /* 0x0067088901007387 */ /* 0x0005e80000100800 */
[----:B------:R3:W-:Y:S01]  /*6a0e0*/  STL [R1+0x6704], R138 ;  /* 0x0067048a01007387 */ /* 0x0007e20000100800 */
[----:B------:R-:W-:Y:S01]  /*6a0f0*/  HMMA.1688.F32.TF32 R140, R220, R186, R140 ;  /* 0x000000badc8c723c */ /* 0x000fe2000008108c */
[----:B-1----:R-:W-:Y:S01]  /*6a100*/  MOV R136, R12 ;  /* 0x0000000c00887202 */ /* 0x002fe20000000f00 */
[----:B--2---:R-:W-:Y:S01]  /*6a110*/  IMAD.MOV.U32 R137, RZ, RZ, R13 ;  /* 0x000000ffff897224 */ /* 0x004fe200078e000d */
[----:B------:R-:W-:Y:S01]  /*6a120*/  MOV R132, R15 ;  /* 0x0000000f00847202 */ /* 0x000fe20000000f00 */
[----:B---3--:R-:W-:-:S04]  /*6a130*/  IMAD.MOV.U32 R138, RZ, RZ, R14 ;  /* 0x000000ffff8a7224 */ /* 0x008fc800078e000e */
[C---:B------:R-:W-:Y:S08]  /*6a140*/  HMMA.1688.F32.TF32 R16, R220.reuse, R182, R232 ;  /* 0x000000b6dc10723c */ /* 0x040ff000000810e8 */
[----:B------:R-:W-:Y:S01]  /*6a150*/  HMMA.1688.F32.TF32 R12, R220, R174, R240 ;  /* 0x000000aedc0c723c */ /* 0x000fe200000810f0 */
[----:B------:R-:W-:Y:S06]  /*6a160*/  STL [R1+0x66b0], R139 ;  /* 0x0066b08b01007387 */ /* 0x000fec0000100800 */
[----:B------:R1:W-:Y:S04]  /*6a170*/  STL [R1+0x671c], R140 ;  /* 0x00671c8c01007387 */ /* 0x0003e80000100800 */
[----:B------:R2:W-:Y:S04]  /*6a180*/  STL [R1+0x6718], R141 ;  /* 0x0067188d01007387 */ /* 0x0005e80000100800 */
[----:B------:R-:W-:Y:S04]  /*6a190*/  STL [R1+0x6714], R142 ;  /* 0x0067148e01007387 */ /* 0x000fe80000100800 */
[----:B------:R3:W-:Y:S04]  /*6a1a0*/  STL [R1+0x6710], R143 ;  /* 0x0067108f01007387 */ /* 0x0007e80000100800 */
[----:B------:R4:W-:Y:S01]  /*6a1b0*/  STL.64 [R1+0x90], R16 ;  /* 0x0000901001007387 */ /* 0x0009e20000100a00 */
[----:B------:R-:W-:Y:S01]  /*6a1c0*/  IMAD.MOV.U32 R133, RZ, RZ, R12 ;  /* 0x000000ffff857224 */ /* 0x000fe200078e000c */
[----:B------:R-:W-:Y:S01]  /*6a1d0*/  MOV R129, R14 ;  /* 0x0000000e00817202 */ /* 0x000fe20000000f00 */
[----:B------:R-:W-:-:S02]  /*6a1e0*/  IMAD.MOV.U32 R128, RZ, RZ, R13 ;  /* 0x000000ffff807224 */ /* 0x000fc400078e000d */
[----:B------:R-:W-:Y:S01]  /*6a1f0*/  IMAD.MOV.U32 R130, RZ, RZ, R15 ;  /* 0x000000ffff827224 */ /* 0x000fe200078e000f */
[----:B------:R1:W-:Y:S01]  /*6a200*/  STL.64 [R1+0x98], R18 ;  /* 0x0000981201007387 */ /* 0x0003e20000100a00 */
[----:B------:R-:W-:Y:S01]  /*6a210*/  HMMA.1688.F32.TF32 R12, R224, R218, R244 ;  /* 0x000000dae00c723c */ /* 0x000fe200000810f4 */
[----:B------:R-:W-:Y:S01]  /*6a220*/  IMAD.MOV.U32 R236, RZ, RZ, R216 ;  /* 0x000000ffffec7224 */ /* 0x000fe200078e00d8 */
[----:B------:R-:W-:-:S05]  /*6a230*/  MOV R237, R217 ;  /* 0x000000d900ed7202 */ /* 0x000fca0000000f00 */
[----:B------:R-:W-:Y:S01]  /*6a240*/  IMAD.MOV.U32 R244, RZ, RZ, R208 ;  /* 0x000000fffff47224 */ /* 0x000fe200078e00d0 */
[----:B------:R-:W-:Y:S01]  /*6a250*/  MOV R246, R212 ;  /* 0x000000d400f67202 */ /* 0x000fe20000000f00 */
[----:B------:R-:W2:Y:S01]  /*6a260*/  LDL.LU R208, [R1+0x6a84] ;  /* 0x006a840001d07983 */ /* 0x000ea20000300800 */
[----:B------:R-:W-:Y:S02]  /*6a270*/  IMAD.MOV.U32 R245, RZ, RZ, R209 ;  /* 0x000000fffff57224 */ /* 0x000fe400078e00d1 */
[----:B------:R-:W-:Y:S01]  /*6a280*/  IMAD.MOV.U32 R247, RZ, RZ, R213 ;  /* 0x000000fffff77224 */ /* 0x000fe200078e00d5 */
[----:B------:R-:W2:Y:S04]  /*6a290*/  LDL.LU R209, [R1+0x6a80] ;  /* 0x006a800001d17983 */ /* 0x000ea80000300800 */
[----:B------:R-:W2:Y:S01]  /*6a2a0*/  LDL.LU R212, [R1+0x6a7c] ;  /* 0x006a7c0001d47983 */ /* 0x000ea20000300800 */
[----:B------:R-:W-:-:S03]  /*6a2b0*/  IMAD.MOV.U32 R239, RZ, RZ, R2 ;  /* 0x000000ffffef7224 */ /* 0x000fc600078e0002 */
[----:B------:R-:W3:Y:S04]  /*6a2c0*/  LDL.LU R213, [R1+0x6a78] ;  /* 0x006a780001d57983 */ /* 0x000ee80000300800 */
[----:B------:R-:W4:Y:S04]  /*6a2d0*/  LDL.LU R216, [R1+0x6a74] ;  /* 0x006a740001d87983 */ /* 0x000f280000300800 */
[----:B------:R-:W4:Y:S04]  /*6a2e0*/  LDL.LU R217, [R1+0x6a70] ;  /* 0x006a700001d97983 */ /* 0x000f280000300800 */
[----:B------:R-:W4:Y:S04]  /*6a2f0*/  LDL.LU R238, [R1+0x26e8] ;  /* 0x0026e80001ee7983 */ /* 0x000f280000300800 */
[----:B------:R-:W4:Y:S01]  /*6a300*/  LDL.LU R2, [R1+0x6a6c] ;  /* 0x006a6c0001027983 */ /* 0x000f220000300800 */
[----:B--2---:R-:W-:-:S03]  /*6a310*/  IMAD.MOV.U32 R228, RZ, RZ, R212 ;  /* 0x000000ffffe47224 */ /* 0x004fc600078e00d4 */
[----:B------:R-:W2:Y:S01]  /*6a320*/  LDL.LU R212, [R1+0x6a68] ;  /* 0x006a680001d47983 */ /* 0x000ea20000300800 */
[----:B---3--:R-:W-:-:S03]  /*6a330*/  MOV R229, R213 ;  /* 0x000000d500e57202 */ /* 0x008fc60000000f00 */
[----:B------:R-:W3:Y:S01]  /*6a340*/  LDL.LU R213, [R1+0x6a64] ;  /* 0x006a640001d57983 */ /* 0x000ee20000300800 */
[----:B----4-:R-:W-:-:S03]  /*6a350*/  IMAD.MOV.U32 R230, RZ, RZ, R216 ;  /* 0x000000ffffe67224 */ /* 0x010fc600078e00d8 */
[----:B------:R-:W4:Y:S01]  /*6a360*/  LDL.LU R216, [R1+0x6a60] ;  /* 0x006a600001d87983 */ /* 0x000f220000300800 */
[----:B------:R-:W-:-:S03]  /*6a370*/  IMAD.MOV.U32 R231, RZ, RZ, R217 ;  /* 0x000000ffffe77224 */ /* 0x000fc600078e00d9 */
[----:B------:R-:W2:Y:S04]  /*6a380*/  LDL.LU R217, [R1+0x6a5c] ;  /* 0x006a5c0001d97983 */ /* 0x000ea80000300800 */
[----:B------:R-:W2:Y:S01]  /*6a390*/  LDL.LU R152, [R1+0x2710] ;  /* 0x0027100001987983 */ /* 0x000ea20000300800 */
[----:B------:R-:W-:-:S03]  /*6a3a0*/  MOV R153, R2 ;  /* 0x0000000200997202 */ /* 0x000fc60000000f00 */
[----:B------:R-:W2:Y:S04]  /*6a3b0*/  LDL.LU R2, [R1+0x6a58] ;  /* 0x006a580001027983 */ /* 0x000ea80000300800 */
        /* <DEDUP_REMOVED lines=8> */
[----:B------:R-:W-:Y:S02]  /*6a440*/  IMAD.MOV.U32 R120, RZ, RZ, R15 ;  /* 0x000000ffff787224 */ /* 0x000fe400078e000f */
[----:B------:R-:W-:Y:S11]  /*6a450*/  HMMA.1688.F32.TF32 R12, R224, R214, R248 ;  /* 0x000000d6e00c723c */ /* 0x000ff600000810f8 */
[----:B------:R-:W-:Y:S11]  /*6a460*/  @!UPT UIADD3 URZ, URZ, URZ, URZ ;  /* 0x0000003f3f3ff290 */ /* 0x000ff6000fffe03f */
[----:B------:R-:W-:Y:S02]  /*6a470*/  @!UPT UIADD3 URZ, URZ, URZ, URZ ;  /* 0x0000003f3f3ff290 */ /* 0x000fe4000fffe03f */
[----:B-1----:R-:W-:Y:S01]  /*6a480*/  MOV R140, R12 ;  /* 0x0000000c008c7202 */ /* 0x002fe20000000f00 */
[----:B------:R-:W-:Y:S01]  /*6a490*/  IMAD.MOV.U32 R141, RZ, RZ, R13 ;  /* 0x000000ffff8d7224 */ /* 0x000fe200078e000d */
[----:B------:R-:W-:Y:S01]  /*6a4a0*/  MOV R143, R15 ;  /* 0x0000000f008f7202 */ /* 0x000fe20000000f00 */
[----:B------:R-:W-:Y:S02]  /*6a4b0*/  IMAD.MOV.U32 R142, RZ, RZ, R14 ;  /* 0x000000ffff8e7224 */ /* 0x000fe400078e000e */
[----:B--2---:R-:W-:Y:S02]  /*6a4c0*/  IMAD.MOV.U32 R167, RZ, RZ, R2 ;  /* 0x000000ffffa77224 */ /* 0x004fe400078e0002 */
        /* <DEDUP_REMOVED lines=20> */
[----:B--2---:R-:W-:-:S03]  /*6a610*/  IMAD.MOV.U32 R151, RZ, RZ, R2 ;  /* 0x000000ffff977224 */ /* 0x004fc600078e0002 */
[----:B------:R-:W2:Y:S01]  /*6a620*/  LDL.LU R2, [R1+0x6a50] ;  /* 0x006a500001027983 */ /* 0x000ea20000300800 */
[C---:B---3--:R-:W-:Y:S01]  /*6a630*/  HMMA.1688.F32.TF32 R16, R224.reuse, R210, R16 ;  /* 0x000000d2e010723c */ /* 0x048fe20000081010 */
[----:B------:R-:W-:Y:S11]  /*6a640*/  MOV R160, R217 ;  /* 0x000000d900a07202 */ /* 0x000ff60000000f00 */
[----:B------:R-:W-:Y:S11]  /*6a650*/  @!UPT UIADD3 URZ, URZ, URZ, URZ ;  /* 0x0000003f3f3ff290 */ /* 0x000ff6000fffe03f */
[----:B------:R-:W-:Y:S01]  /*6a660*/  @!UPT UIADD3 URZ, URZ, URZ, URZ ;  /* 0x0000003f3f3ff290 */ /* 0x000fe2000fffe03f */
[----:B------:R-:W-:Y:S01]  /*6a670*/  IMAD.MOV.U32 R121, RZ, RZ, R16 ;  /* 0x000000ffff797224 */ /* 0x000fe200078e0010 */
[----:B------:R-:W-:Y:S01]  /*6a680*/  MOV R123, R18 ;  /* 0x00000012007b7202 */ /* 0x000fe20000000f00 */
[----:B------:R-:W-:Y:S02]  /*6a690*/  IMAD.MOV.U32 R122, RZ, RZ, R17 ;  /* 0x000000ffff7a7224 */ /* 0x000fe400078e0011 */
[----:B------:R-:W-:Y:S01]  /*6a6a0*/  IMAD.MOV.U32 R116, RZ, RZ, R19 ;  /* 0x000000ffff747224 */ /* 0x000fe200078e0013 */
[C---:B----4-:R-:W-:Y:S08]  /*6a6b0*/  HMMA.1688.F32.TF32 R12, R224.reuse, R202, R12 ;  /* 0x000000cae00c723c */ /* 0x050ff0000008100c */
[C---:B------:R-:W-:Y:S11]  /*6a6c0*/  HMMA.1688.F32.TF32 R16, R224.reuse, R206, R168 ;  /* 0x000000cee010723c */ /* 0x040ff600000810a8 */
[----:B------:R-:W-:Y:S05]  /*6a6d0*/  @!UPT UIADD3 URZ, URZ, URZ, URZ ;  /* 0x0000003f3f3ff290 */ /* 0x000fea000fffe03f */
[----:B------:R-:W-:Y:S01]  /*6a6e0*/  MOV R131, R12 ;  /* 0x0000000c00837202 */ /* 0x000fe20000000f00 */
[----:B------:R-:W-:Y:S01]  /*6a6f0*/  IMAD.MOV.U32 R134, RZ, RZ, R13 ;  /* 0x000000ffff867224 */ /* 0x000fe200078e000d */
[----:B------:R-:W-:Y:S01]  /*6a700*/  MOV R139, R15 ;  /* 0x0000000f008b7202 */ /* 0x000fe20000000f00 */
[----:B------:R-:W-:Y:S02]  /*6a710*/  IMAD.MOV.U32 R135, RZ, RZ, R14 ;  /* 0x000000ffff877224 */ /* 0x000fe400078e000e */
[----:B------:R-:W-:Y:S01]  /*6a720*/  HMMA.1688.F32.TF32 R12, R224, R38, R148 ;  /* 0x00000026e00c723c */ /* 0x000fe20000081094 */
[----:B------:R-:W-:Y:S01]  /*6a730*/  IMAD.MOV.U32 R161, RZ, RZ, R216 ;  /* 0x000000ffffa17224 */ /* 0x000fe200078e00d8 */
[----:B------:R-:W-:Y:S01]  /*6a740*/  MOV R163, R212 ;  /* 0x000000d400a37202 */ /* 0x000fe20000000f00 */
[----:B------:R-:W-:Y:S01]  /*6a750*/  IMAD.MOV.U32 R162, RZ, RZ, R213 ;  /* 0x000000ffffa27224 */ /* 0x000fe200078e00d5 */
[----:B------:R-:W-:Y:S01]  /*6a760*/  MOV R118, R17 ;  /* 0x0000001100767202 */ /* 0x000fe20000000f00 */
[----:B------:R-:W-:-:S02]  /*6a770*/  IMAD.MOV.U32 R117, RZ, RZ, R16 ;  /* 0x000000ffff757224 */ /* 0x000fc400078e0010 */
[----:B------:R-:W-:Y:S02]  /*6a780*/  IMAD.MOV.U32 R119, RZ, RZ, R18 ;  /* 0x000000ffff777224 */ /* 0x000fe400078e0012 */
[----:B------:R-:W-:Y:S02]  /*6a790*/  IMAD.MOV.U32 R127, RZ, RZ, R19 ;  /* 0x000000ffff7f7224 */ /* 0x000fe400078e0013 */
[C---:B------:R-:W-:Y:S08]  /*6a7a0*/  HMMA.1688.F32.TF32 R16, R224.reuse, R46, R156 ;  /* 0x0000002ee010723c */ /* 0x040ff0000008109c */
[C---:B------:R-:W-:Y:S04]  /*6a7b0*/  HMMA.1688.F32.TF32 R20, R224.reuse, R50, R164 ;  /* 0x00000032e014723c */ /* 0x040fe800000810a4 */
[----:B------:R-:W-:Y:S04]  /*6a7c0*/  STL.64 [R1+0xc0], R12 ;  /* 0x0000c00c01007387 */ /* 0x000fe80000100a00 */
[----:B------:R1:W-:Y:S02]  /*6a7d0*/  STL.64 [R1+0xc8], R14 ;  /* 0x0000c80e01007387 */ /* 0x0003e40000100a00 */
[C---:B-1----:R-:W-:Y:S05]  /*6a7e0*/  HMMA.1688.F32.TF32 R12, R224.reuse, R42, R160 ;  /* 0x0000002ae00c723c */ /* 0x042fea00000810a0 */
[----:B------:R-:W-:Y:S04]  /*6a7f0*/  STL.64 [R1+0xd90], R16 ;  /* 0x000d901001007387 */ /* 0x000fe80000100a00 */
[----:B------:R1:W-:Y:S04]  /*6a800*/  STL.64 [R1+0xd98], R18 ;  /* 0x000d981201007387 */ /* 0x0003e80000100a00 */
[----:B------:R-:W-:Y:S04]  /*6a810*/  STL.64 [R1+0xd80], R20 ;  /* 0x000d801401007387 */ /* 0x000fe80000100a00 */
[----:B------:R-:W-:Y:S01]  /*6a820*/  STL.64 [R1+0xd88], R22 ;  /* 0x000d881601007387 */ /* 0x000fe20000100a00 */
[C---:B-1----:R-:W-:Y:S03]  /*6a830*/  HMMA.1688.F32.TF32 R16, R224.reuse, R198, R152 ;  /* 0x000000c6e010723c */ /* 0x042fe60000081098 */
[----:B------:R-:W1:Y:S04]  /*6a840*/  S2R R217, SR_TID.X ;  /* 0x0000000000d97919 */ /* 0x000e680000002100 */
[----:B------:R-:W-:Y:S04]  /*6a850*/  STL.64 [R1+0xd70], R12 ;  /* 0x000d700c01007387 */ /* 0x000fe80000100a00 */
[----:B------:R3:W-:Y:S02]  /*6a860*/  STL.64 [R1+0xd78], R14 ;  /* 0x000d780e01007387 */ /* 0x0007e40000100a00 */
[----:B---3--:R-:W-:Y:S10]  /*6a870*/  HMMA.1688.F32.TF32 R12, R224, R194, R228 ;  /* 0x000000c2e00c723c */ /* 0x008ff400000810e4 */
[----:B------:R-:W-:Y:S04]  /*6a880*/  STL.64 [R1+0xd60], R16 ;  /* 0x000d601001007387 */ /* 0x000fe80000100a00 */
[----:B------:R-:W-:Y:S01]  /*6a890*/  STL.64 [R1+0xd68], R18 ;  /* 0x000d681201007387 */ /* 0x000fe20000100a00 */
[----:B------:R-:W-:Y:S01]  /*6a8a0*/  IMAD.MOV.U32 R232, RZ, RZ, R209 ;  /* 0x000000ffffe87224 */ /* 0x000fe200078e00d1 */
[----:B------:R-:W-:Y:S01]  /*6a8b0*/  MOV R234, R205 ;  /* 0x000000cd00ea7202 */ /* 0x000fe20000000f00 */
[----:B------:R-:W-:-:S02]  /*6a8c0*/  IMAD.MOV.U32 R233, RZ, RZ, R208 ;  /* 0x000000ffffe97224 */ /* 0x000fc400078e00d0 */
[----:B------:R-:W-:-:S04]  /*6a8d0*/  IMAD.MOV.U32 R235, RZ, RZ, R204 ;  /* 0x000000ffffeb7224 */ /* 0x000fc800078e00cc */
[----:B------:R1:W-:Y:S03]  /*6a8e0*/  STL.64 [R1+0xd50], R12 ;  /* 0x000d500c01007387 */ /* 0x0003e60000100a00 */
[----:B------:R-:W-:Y:S01]  /*6a8f0*/  HMMA.1688.F32.TF32 R20, R224, R190, R232 ;  /* 0x000000bee014723c */ /* 0x000fe200000810e8 */
[C---:B-1----:R-:W-:Y:S01]  /*6a900*/  LOP3.LUT R12, R217.reuse, 0x7, RZ, 0xc0, !PT ;  /* 0x00000007d90c7812 */ /* 0x042fe200078ec0ff */
[----:B------:R-:W-:-:S04]  /*6a910*/  IMAD.SHL.U32 R13, R217, 0x2, RZ ;  /* 0x00000002d90d7824 */ /* 0x000fc800078e00ff */
[----:B------:R-:W-:Y:S02]  /*6a920*/  IMAD R12, R12, 0x110, RZ ;  /* 0x000001100c0c7824 */ /* 0x000fe400078e02ff */
[----:B------:R-:W-:Y:S03]  /*6a930*/  HMMA.1688.F32.TF32 R16, R224, R186, R236 ;  /* 0x000000bae010723c */ /* 0x000fe600000810ec */
[----:B------:R-:W-:-:S04]  /*6a940*/  LOP3.LUT R12, R12, 0x30, R13, 0x78, !PT ;  /* 0x000000300c0c7812 */ /* 0x000fc800078e780d */
[----:B------:R-:W-:Y:S01]  /*6a950*/  LOP3.LUT R12, R12, 0x40, RZ, 0x3c, !PT ;  /* 0x000000400c0c7812 */ /* 0x000fe200078e3cff */
[----:B------:R-:W-:Y:S01]  /*6a960*/  HMMA.1688.F32.TF32 R100, R220, R218, R100 ;  /* 0x000000dadc64723c */ /* 0x000fe20000081064 */
[----:B------:R-:W-:Y:S01]  /*6a970*/  IMAD.MOV.U32 R240, RZ, RZ, R201 ;  /* 0x000000fffff07224 */ /* 0x000fe200078e00c9 */
[----:B------:R-:W-:Y:S01]  /*6a980*/  MOV R241, R200 ;  /* 0x000000c800f17202 */ /* 0x000fe20000000f00 */
[----:B------:R-:W-:Y:S02]  /*6a990*/  IMAD.MOV.U32 R242, RZ, RZ, R197 ;  /* 0x000000fffff27224 */ /* 0x000fe400078e00c5 */
[----:B------:R-:W-:-:S03]  /*6a9a0*/  IMAD.MOV.U32 R243, RZ, RZ, R196 ;  /* 0x000000fffff37224 */ /* 0x000fc600078e00c4 */
[C---:B------:R-:W-:Y:S01]  /*6a9b0*/  HMMA.1688.F32.TF32 R104, R220.reuse, R214, R104 ;  /* 0x000000d6dc68723c */ /* 0x040fe20000081068 */
[----:B------:R-:W-:Y:S01]  /*6a9c0*/  MOV R248, R193 ;  /* 0x000000c100f87202 */ /* 0x000fe20000000f00 */
[----:B------:R-:W-:Y:S01]  /*6a9d0*/  IMAD.MOV.U32 R249, RZ, RZ, R192 ;  /* 0x000000fffff97224 */ /* 0x000fe200078e00c0 */
[----:B------:R-:W-:Y:S01]  /*6a9e0*/  MOV R251, R188 ;  /* 0x000000bc00fb7202 */ /* 0x000fe20000000f00 */
[----:B------:R-:W-:Y:S01]  /*6a9f0*/  IMAD.MOV.U32 R250, RZ, RZ, R189 ;  /* 0x000000fffffa7224 */ /* 0x000fe200078e00bd */
[----:B------:R-:W-:Y:S03]  /*6aa00*/  STL.64 [R1+0xd58], R14 ;  /* 0x000d580e01007387 */ /* 0x000fe60000100a00 */
[C---:B------:R-:W-:Y:S01]  /*6aa10*/  HMMA.1688.F32.TF32 R108, R220.reuse, R202, R108 ;  /* 0x000000cadc6c723c */ /* 0x040fe2000008106c */
[----:B------:R-:W-:Y:S04]  /*6aa20*/  STL.64 [R1+0xd40], R20 ;  /* 0x000d401401007387 */ /* 0x000fe80000100a00 */
[----:B------:R1:W-:Y:S03]  /*6aa30*/  STL.64 [R1+0xd48], R22 ;  /* 0x000d481601007387 */ /* 0x0003e60000100a00 */
[----:B------:R-:W-:Y:S01]  /*6aa40*/  HMMA.1688.F32.TF32 R112, R220, R38, R112 ;  /* 0x00000026dc70723c */ /* 0x000fe20000081070 */
[----:B------:R-:W-:Y:S04]  /*6aa50*/  LDS R220, [R4+0x8000] ;  /* 0x0080000004dc7984 */ /* 0x000fe80000000800 */
[----:B------:R-:W-:Y:S03]  /*6aa60*/  LDS R222, [R4+0xa000] ;  /* 0x00a0000004de7984 */ /* 0x000fe60000000800 */
[C---:B------:R-:W-:Y:S01]  /*6aa70*/  HMMA.1688.F32.TF32 R24, R224.reuse, R182, R240 ;  /* 0x000000b6e018723c */ /* 0x040fe200000810f0 */
[----:B------:R-:W-:Y:S04]  /*6aa80*/  LDS R221, [R5+0x8000] ;  /* 0x0080000005dd7984 */ /* 0x000fe80000000800 */
[----:B------:R-:W-:Y:S03]  /*6aa90*/  LDS R223, [R5+0xa000] ;  /* 0x00a0000005df7984 */ /* 0x000fe60000000800 */
[----:B-1----:R-:W-:Y:S01]  /*6aaa0*/  HMMA.1688.F32.TF32 R20, R224, R178, R244 ;  /* 0x000000b2e014723c */ /* 0x002fe200000810f4 */
[----:B------:R-:W-:Y:S04]  /*6aab0*/  STL.64 [R1+0xd30], R16 ;  /* 0x000d301001007387 */ /* 0x000fe80000100a00 */
[----:B------:R1:W-:Y:S01]  /*6aac0*/  STL.64 [R1+0xd38], R18 ;  /* 0x000d381201007387 */ /* 0x0003e20000100a00 */
[----:B------:R-:W-:-:S02]  /*6aad0*/  IMAD.MOV.U32 R160, RZ, RZ, R177 ;  /* 0x000000ffffa07224 */ /* 0x000fc400078e00b1 */
[----:B------:R-:W-:Y:S01]  /*6aae0*/  IMAD.MOV.U32 R161, RZ, RZ, R176 ;  /* 0x000000ffffa17224 */ /* 0x000fe200078e00b0 */
[----:B------:R-:W-:Y:S01]  /*6aaf0*/  MOV R162, R173 ;  /* 0x000000ad00a27202 */ /* 0x000fe20000000f00 */
[----:B------:R-:W-:Y:S01]  /*6ab00*/  IMAD.MOV.U32 R163, RZ, RZ, R172 ;  /* 0x000000ffffa37224 */ /* 0x000fe200078e00ac */
[----:B-1----:R-:W-:Y:S01]  /*6ab10*/  HMMA.1688.F32.TF32 R16, R224, R174, R248 ;  /* 0x000000aee010723c */ /* 0x002fe200000810f8 */
[----:B--2---:R-:W-:Y:S01]  /*6ab20*/  IMAD R2, R2, 0x8000, R12 ;  /* 0x0000800002027824 */ /* 0x004fe200078e020c */
[----:B------:R-:W-:Y:S01]  /*6ab30*/  MOV R165, R48 ;  /* 0x0000003000a57202 */ /* 0x000fe20000000f00 */
[----:B------:R-:W-:Y:S02]  /*6ab40*/  IMAD.MOV.U32 R164, RZ, RZ, R49 ;  /* 0x000000ffffa47224 */ /* 0x000fe400078e0031 */
[----:B------:R-:W-:Y:S01]  /*6ab50*/  IMAD.MOV.U32 R166, RZ, RZ, R45 ;  /* 0x000000ffffa67224 */ /* 0x000fe200078e002d */
[----:B------:R-:W1:Y:S04]  /*6ab60*/  LDSM.16.M88.4 R216, [R2+0x40000] ;  /* 0x0400000002d8783b */ /* 0x000e680000000200 */
[----:B------:R-:W2:Y:S04]  /*6ab70*/  LDSM.16.M88.4 R212, [R2+0x40800] ;  /* 0x0408000002d4783b */ /* 0x000ea80000000200 */
[----:B------:R-:W3:Y:S04]  /*6ab80*/  LDSM.16.M88.4 R208, [R2+0x41000] ;  /* 0x0410000002d0783b */ /* 0x000ee80000000200 */
[----:B------:R-:W4:Y:S04]  /*6ab90*/  LDSM.16.M88.4 R204, [R2+0x41800] ;  /* 0x0418000002cc783b */ /* 0x000f280000000200 */
[----:B------:R-:W1:Y:S04]  /*6aba0*/  LDSM.16.M88.4 R200, [R2+0x42000] ;  /* 0x0420000002c8783b */ /* 0x000e680000000200 */
[----:B------:R-:W1:Y:S01]  /*6abb0*/  LDSM.16.M88.4 R196, [R2+0x42800] ;  /* 0x0428000002c4783b */ /* 0x000e620000000200 */
[----:B------:R-:W-:-:S03]  /*6abc0*/  MOV R248, R185 ;  /* 0x000000b900f87202 */ /* 0x000fc60000000f00 */
[----:B------:R-:W1:Y:S01]  /*6abd0*/  LDSM.16.M88.4 R192, [R2+0x43000] ;  /* 0x0430000002c0783b */ /* 0x000e620000000200 */
[----:B------:R-:W-:-:S03]  /*6abe0*/  IMAD.MOV.U32 R249, RZ, RZ, R184 ;  /* 0x000000fffff97224 */ /* 0x000fc600078e00b8 */
[----:B------:R-:W1:Y:S01]  /*6abf0*/  LDSM.16.M88.4 R188, [R2+0x43800] ;  /* 0x0438000002bc783b */ /* 0x000e620000000200 */
[----:B------:R-:W-:Y:S01]  /*6ac00*/  IMAD.MOV.U32 R250, RZ, RZ, R181 ;  /* 0x000000fffffa7224 */ /* 0x000fe200078e00b5 */
[----:B------:R-:W-:Y:S02]  /*6ac10*/  MOV R251, R180 ;  /* 0x000000b400fb7202 */ /* 0x000fe40000000f00 */
[----:B------:R-:W1:Y:S04]  /*6ac20*/  LDSM.16.M88.4 R184, [R2+0x44000] ;  /* 0x0440000002b8783b */ /* 0x000e680000000200 */
[----:B------:R-:W1:Y:S04]  /*6ac30*/  LDSM.16.M88.4 R180, [R2+0x44800] ;  /* 0x0448000002b4783b */ /* 0x000e680000000200 */
[----:B------:R-:W1:Y:S01]  /*6ac40*/  LDSM.16.M88.4 R176, [R2+0x45000] ;  /* 0x0450000002b0783b */ /* 0x000e620000000200 */
[----:B------:R-:W-:-:S03]  /*6ac50*/  IMAD.MOV.U32 R167, RZ, RZ, R44 ;  /* 0x000000ffffa77224 */ /* 0x000fc600078e002c */
[----:B------:R-:W1:Y:S01]  /*6ac60*/  LDSM.16.M88.4 R172, [R2+0x45800] ;  /* 0x0458000002ac783b */ /* 0x000e620000000200 */
[----:B------:R-:W-:-:S03]  /*6ac70*/  MOV R244, R41 ;  /* 0x0000002900f47202 */ /* 0x000fc60000000f00 */
[----:B------:R-:W1:Y:S01]  /*6ac80*/  LDSM.16.M88.4 R48, [R2+0x46000] ;  /* 0x046000000230783b */ /* 0x000e620000000200 */
[----:B------:R-:W-:-:S03]  /*6ac90*/  IMAD.MOV.U32 R245, RZ, RZ, R40 ;  /* 0x000000fffff57224 */ /* 0x000fc600078e0028 */
[----:B------:R-:W2:Y:S01]  /*6aca0*/  LDSM.16.M88.4 R44, [R2+0x46800] ;  /* 0x04680000022c783b */ /* 0x000ea20000000200 */
[----:B------:R-:W-:Y:S01]  /*6acb0*/  IMAD.MOV.U32 R246, RZ, RZ, R37 ;  /* 0x000000fffff67224 */ /* 0x000fe200078e0025 */
[----:B------:R-:W-:Y:S02]  /*6acc0*/  MOV R247, R36 ;  /* 0x0000002400f77202 */ /* 0x000fe40000000f00 */
[----:B------:R-:W2:Y:S04]  /*6acd0*/  LDSM.16.M88.4 R40, [R2+0x47000] ;  /* 0x047000000228783b */ /* 0x000ea80000000200 */
[----:B------:R-:W3:Y:S04]  /*6ace0*/  LDSM.16.M88.4 R36, [R2+0x47800] ;  /* 0x047800000224783b */ /* 0x000ee80000000200 */
[----:B------:R-:W-:Y:S04]  /*6acf0*/  STL.64 [R1+0xd20], R24 ;  /* 0x000d201801007387 */ /* 0x000fe80000100a00 */
[----:B------:R-:W-:Y:S04]  /*6ad00*/  STL.64 [R1+0xd28], R26 ;  /* 0x000d281a01007387 */ /* 0x000fe80000100a00 */
[----:B------:R-:W-:Y:S04]  /*6ad10*/  STL.64 [R1+0xd10], R20 ;  /* 0x000d101401007387 */ /* 0x000fe80000100a00 */
[----:B------:R-:W-:Y:S04]  /*6ad20*/  STL.64 [R1+0xd18], R22 ;  /* 0x000d181601007387 */ /* 0x000fe80000100a00 */
[----:B------:R-:W-:Y:S04]  /*6ad30*/  STL.64 [R1+0x80], R16 ;  /* 0x0000801001007387 */ /* 0x000fe80000100a00 */
[----:B------:R-:W-:Y:S04]  /*6ad40*/  STL.64 [R1+0x88], R18 ;  /* 0x0000881201007387 */ /* 0x000fe80000100a00 */
[----:B-1----:R-:W-:Y:S04]  /*6ad50*/  STL [R1+0x66ac], R218 ;  /* 0x0066acda01007387 */ /* 0x002fe80000100800 */
[----:B------:R-:W-:Y:S04]  /*6ad60*/  STL [R1+0x66a8], R219 ;  /* 0x0066a8db01007387 */ /* 0x000fe80000100800 */
[----:B--2---:R-:W-:Y:S04]  /*6ad70*/  STL [R1+0x66a4], R214 ;  /* 0x0066a4d601007387 */ /* 0x004fe80000100800 */
[----:B------:R-:W-:Y:S04]  /*6ad80*/  STL [R1+0x66a0], R215 ;  /* 0x0066a0d701007387 */ /* 0x000fe80000100800 */
[----:B---3--:R-:W-:Y:S04]  /*6ad90*/  STL [R1+0x6688], R210 ;  /* 0x006688d201007387 */ /* 0x008fe80000100800 */
[----:B------:R-:W-:Y:S04]  /*6ada0*/  STL [R1+0x6684], R211 ;  /* 0x006684d301007387 */ /* 0x000fe80000100800 */
[----:B----4-:R-:W-:Y:S04]  /*6adb0*/  STL [R1+0x667c], R206 ;  /* 0x00667cce01007387 */ /* 0x010fe80000100800 */
[----:B------:R-:W-:Y:S01]  /*6adc0*/  STL [R1+0x6678], R207 ;  /* 0x006678cf01007387 */ /* 0x000fe20000100800 */
[C---:B------:R-:W-:Y:S03]  /*6add0*/  HMMA.1688.F32.TF32 R12, R220.reuse, R216, R244 ;  /* 0x000000d8dc0c723c */ /* 0x040fe600000810f4 */
        /* <DEDUP_REMOVED lines=25> */
[----:B------:R-:W2:Y:S04]  /*6af70*/  LDL.LU R152, [R1+0x2cf0] ;  /* 0x002cf00001987983 */ /* 0x000ea80000300800 */
[----:B------:R-:W-:Y:S04]  /*6af80*/  STL.64 [R1+0xd00], R12 ;  /* 0x000d000c01007387 */ /* 0x000fe80000100a00 */
[----:B------:R1:W-:Y:S04]  /*6af90*/  STL.64 [R1+0xd08], R14 ;  /* 0x000d080e01007387 */ /* 0x0003e80000100a00 */
        /* <DEDUP_REMOVED lines=23> */
[C---:B-1----:R-:W-:Y:S03]  /*6b110*/  HMMA.1688.F32.TF32 R12, R220.reuse, R212, R164 ;  /* 0x000000d4dc0c723c */ /* 0x042fe600000810a4 */
[----:B------:R-:W-:Y:S04]  /*6b120*/  LDS R224, [R6+0x8000] ;  /* 0x0080000006e07984 */ /* 0x000fe80000000800 */
[----:B------:R-:W-:Y:S01]  /*6b130*/  LDS R226, [R6+0xa000] ;  /* 0x00a0000006e27984 */ /* 0x000fe20000000800 */
[----:B------:R-:W-:Y:S03]  /*6b140*/  HMMA.1688.F32.TF32 R16, R220, R208, R160 ;  /* 0x000000d0dc10723c */ /* 0x000fe600000810a0 */
[----:B------:R-:W-:Y:S04]  /*6b150*/  LDS R225, [R7+0x8000] ;  /* 0x0080000007e17984 */ /* 0x000fe80000000800 */
[----:B------:R-:W1:Y:S08]  /*6b160*/  LDS R227, [R7+0xa000] ;  /* 0x00a0000007e37984 */ /* 0x000e700000000800 */
[----:B------:R1:W-:Y:S01]  /*6b170*/  STL.64 [R1+0xcf0], R12 ;  /* 0x000cf00c01007387 */ /* 0x0003e20000100a00 */
[----:B------:R-:W-:-:S02]  /*6b180*/  IMAD.MOV.U32 R218, RZ, RZ, R14 ;  /* 0x000000ffffda7224 */ /* 0x000fc400078e000e */
[----:B------:R-:W-:Y:S02]  /*6b190*/  IMAD.MOV.U32 R219, RZ, RZ, R15 ;  /* 0x000000ffffdb7224 */ /* 0x000fe400078e000f */
[----:B-1----:R-:W-:Y:S11]  /*6b1a0*/  HMMA.1688.F32.TF32 R12, R220, R204, R248 ;  /* 0x000000ccdc0c723c */ /* 0x002ff600000810f8 */
[----:B------:R-:W-:Y:S11]  /*6b1b0*/  @!UPT UIADD3 URZ, URZ, URZ, URZ ;  /* 0x0000003f3f3ff290 */ /* 0x000ff6000fffe03f */
[----:B------:R-:W-:Y:S01]  /*6b1c0*/  @!UPT UIADD3 URZ, URZ, URZ, URZ ;  /* 0x0000003f3f3ff290 */ /* 0x000fe2000fffe03f */
[----:B------:R-:W-:Y:S04]  /*6b1d0*/  STL.64 [R1+0xcd0], R12 ;  /* 0x000cd00c01007387 */ /* 0x000fe80000100a00 */
[----:B------:R-:W-:Y:S04]  /*6b1e0*/  STL.64 [R1+0xce0], R16 ;  /* 0x000ce01001007387 */ /* 0x000fe80000100a00 */
[----:B------:R-:W-:Y:S04]  /*6b1f0*/  STL.64 [R1+0xce8], R18 ;  /* 0x000ce81201007387 */ /* 0x000fe80000100a00 */
[----:B------:R2:W-:Y:S04]  /*6b200*/  STL [R1+0xcd8], R14 ;  /* 0x000cd80e01007387 */ /* 0x0005e80000100800 */
[----:B------:R-:W4:Y:S04]  /*6b210*/  LDL.LU R248, [R1+0x2cc0] ;  /* 0x002cc00001f87983 */ /* 0x000f280000300800 */
[----:B------:R-:W4:Y:S04]  /*6b220*/  LDL.LU R249, [R1+0x2cc4] ;  /* 0x002cc40001f97983 */ /* 0x000f280000300800 */
[----:B------:R-:W4:Y:S04]  /*6b230*/  LDL.LU R250, [R1+0x2cc8] ;  /* 0x002cc80001fa7983 */ /* 0x000f280000300800 */
[----:B------:R-:W4:Y:S01]  /*6b240*/  LDL.LU R251, [R1+0x2ccc] ;  /* 0x002ccc0001fb7983 */ /* 0x000f220000300800 */
[----:B------:R-:W-:-:S02]  /*6b250*/  MOV R214, R15 ;  /* 0x0000000f00d67202 */ /* 0x000fc40000000f00 */
[C---:B--2---:R-:W-:Y:S11]  /*6b260*/  HMMA.1688.F32.TF32 R12, R220.reuse, R200, R152 ;  /* 0x000000c8dc0c723c */ /* 0x044ff60000081098 */
[----:B------:R-:W-:Y:S11]  /*6b270*/  @!UPT UIADD3 URZ, URZ, URZ, URZ ;  /* 0x0000003f3f3ff290 */ /* 0x000ff6000fffe03f */
[----:B------:R-:W-:Y:S01]  /*6b280*/  @!UPT UIADD3 URZ, URZ, URZ, URZ ;  /* 0x0000003f3f3ff290 */ /* 0x000fe2000fffe03f */
[----:B------:R3:W-:Y:S01]  /*6b290*/  STL [R1+0xcc4], R13 ;  /* 0x000cc40d01007387 */ /* 0x0007e20000100800 */
[----:B------:R-:W-:Y:S01]  /*6b2a0*/  IMAD.MOV.U32 R215, RZ, RZ, R12 ;  /* 0x000000ffffd77224 */ /* 0x000fe200078e000c */
[----:B------:R-:W-:Y:S01]  /*6b2b0*/  MOV R195, R15 ;  /* 0x0000000f00c37202 */ /* 0x000fe20000000f00 */
[----:B------:R-:W-:Y:S02]  /*6b2c0*/  IMAD.MOV.U32 R194, RZ, RZ, R14 ;  /* 0x000000ffffc27224 */ /* 0x000fe400078e000e */
[C---:B---3--:R-:W-:Y:S01]  /*6b2d0*/  HMMA.1688.F32.TF32 R12, R220.reuse, R196, R240 ;  /* 0x000000c4dc0c723c */ /* 0x048fe200000810f0 */
[----:B------:R-:W2:Y:S04]  /*6b2e0*/  LDL.LU R240, [R1+0x2cb0] ;  /* 0x002cb00001f07983 */ /* 0x000ea80000300800 */
[----:B------:R-:W2:Y:S03]  /*6b2f0*/  LDL.LU R241, [R1+0x2cb4] ;  /* 0x002cb40001f17983 */ /* 0x000ea60000300800 */
[----:B----4-:R-:W-:Y:S01]  /*6b300*/  HMMA.1688.F32.TF32 R16, R220, R184, R236 ;  /* 0x000000b8dc10723c */ /* 0x010fe200000810ec */
[----:B------:R-:W2:Y:S04]  /*6b310*/  LDL.LU R242, [R1+0x2cb8] ;  /* 0x002cb80001f27983 */ /* 0x000ea80000300800 */
[----:B------:R-:W2:Y:S11]  /*6b320*/  LDL.LU R243, [R1+0x2cbc] ;  /* 0x002cbc0001f37983 */ /* 0x000eb60000300800 */
[----:B------:R-:W-:Y:S01]  /*6b330*/  IMAD.MOV.U32 R198, RZ, RZ, R12 ;  /* 0x000000ffffc67224 */ /* 0x000fe200078e000c */
[----:B------:R-:W-:Y:S01]  /*6b340*/  MOV R202, R14 ;  /* 0x0000000e00ca7202 */ /* 0x000fe20000000f00 */
[----:B------:R-:W-:-:S02]  /*6b350*/  IMAD.MOV.U32 R199, RZ, RZ, R13 ;  /* 0x000000ffffc77224 */ /* 0x000fc400078e000d */
[----:B------:R-:W-:Y:S02]  /*6b360*/  IMAD.MOV.U32 R210, RZ, RZ, R15 ;  /* 0x000000ffffd27224 */ /* 0x000fe400078e000f */
[C---:B------:R-:W-:Y:S08]  /*6b370*/  HMMA.1688.F32.TF32 R12, R220.reuse, R192, R228 ;  /* 0x000000c0dc0c723c */ /* 0x040ff000000810e4 */
[----:B------:R-:W-:Y:S11]  /*6b380*/  HMMA.1688.F32.TF32 R20, R220, R188, R232 ;  /* 0x000000bcdc14723c */ /* 0x000ff600000810e8 */
[----:B------:R-:W-:Y:S05]  /*6b390*/  @!UPT UIADD3 URZ, URZ, URZ, URZ ;  /* 0x0000003f3f3ff290 */ /* 0x000fea000fffe03f */
[----:B------:R-:W-:Y:S01]  /*6b3a0*/  IMAD.MOV.U32 R211, RZ, RZ, R12 ;  /* 0x000000ffffd37224 */ /* 0x000fe200078e000c */
[----:B------:R-:W-:Y:S01]  /*6b3b0*/  MOV R203, R13 ;  /* 0x0000000d00cb7202 */ /* 0x000fe20000000f00 */
[----:B------:R-:W-:Y:S02]  /*6b3c0*/  IMAD.MOV.U32 R206, RZ, RZ, R14 ;  /* 0x000000ffffce7224 */ /* 0x000fe400078e000e */
[----:B------:R-:W-:-:S03]  /*6b3d0*/  IMAD.MOV.U32 R207, RZ, RZ, R15 ;  /* 0x000000ffffcf7224 */ /* 0x000fc600078e000f */
[----:B------:R-:W-:Y:S01]  /*6b3e0*/  STL.64 [R1+0xc90], R20 ;  /* 0x000c901401007387 */ /* 0x000fe20000100a00 */
[----:B------:R-:W-:Y:S03]  /*6b3f0*/  HMMA.1688.F32.TF32 R12, R220, R180, R244 ;  /* 0x000000b4dc0c723c */ /* 0x000fe600000810f4 */
[----:B------:R-:W-:Y:S04]  /*6b400*/  STL.64 [R1+0xc98], R22 ;  /* 0x000c981601007387 */ /* 0x000fe80000100a00 */
        /* <DEDUP_REMOVED lines=8> */
[----:B------:R-:W-:Y:S01]  /*6b490*/  IMAD.MOV.U32 R46, RZ, RZ, R14 ;  /* 0x000000ffff2e7224 */ /* 0x000fe200078e000e */
[----:B------:R-:W-:-:S02]  /*6b4a0*/  MOV R47, R15 ;  /* 0x0000000f002f7202 */ /* 0x000fc40000000f00 */
[----:B------:R-:W-:Y:S04]  /*6b4b0*/  STL [R1+0x661c], R43 ;  /* 0x00661c2b01007387 */ /* 0x000fe80000100800 */
[----:B------:R-:W-:Y:S04]  /*6b4c0*/  STL [R1+0x6618], R42 ;  /* 0x0066182a01007387 */ /* 0x000fe80000100800 */
[----:B------:R1:W-:Y:S04]  /*6b4d0*/  STL [R1+0x6614], R46 ;  /* 0x0066142e01007387 */ /* 0x0003e80000100800 */
[----:B------:R4:W-:Y:S01]  /*6b4e0*/  STL [R1+0x6610], R47 ;  /* 0x0066102f01007387 */ /* 0x0009e20000100800 */
[----:B------:R-:W-:Y:S03]  /*6b4f0*/  HMMA.1688.F32.TF32 R12, R220, R176, R248 ;  /* 0x000000b0dc0c723c */ /* 0x000fe600000810f8 */
[----:B------:R-:W3:Y:S04]  /*6b500*/  LDL.LU R248, [R1+0x2c90] ;  /* 0x002c900001f87983 */ /* 0x000ee80000300800 */
[----:B------:R-:W3:Y:S04]  /*6b510*/  LDL.LU R249, [R1+0x2c94] ;  /* 0x002c940001f97983 */ /* 0x000ee80000300800 */
[----:B------:R-:W3:Y:S04]  /*6b520*/  LDL.LU R250, [R1+0x2c98] ;  /* 0x002c980001fa7983 */ /* 0x000ee80000300800 */
[----:B------:R-:W3:Y:S09]  /*6b530*/  LDL.LU R251, [R1+0x2c9c] ;  /* 0x002c9c0001fb7983 */ /* 0x000ef20000300800 */
[----:B------:R-:W-:Y:S01]  /*6b540*/  IMAD.MOV.U32 R50, RZ, RZ, R12 ;  /* 0x000000ffff327224 */ /* 0x000fe200078e000c */
[----:B------:R-:W-:Y:S01]  /*6b550*/  MOV R174, R14 ;  /* 0x0000000e00ae7202 */ /* 0x000fe20000000f00 */
[----:B------:R-:W-:-:S02]  /*6b560*/  IMAD.MOV.U32 R51, RZ, RZ, R13 ;  /* 0x000000ffff337224 */ /* 0x000fc400078e000d */
[----:B------:R-:W-:-:S05]  /*6b570*/  IMAD.MOV.U32 R175, RZ, RZ, R15 ;  /* 0x000000ffffaf7224 */ /* 0x000fca00078e000f */
[----:B------:R-:W-:Y:S04]  /*6b580*/  STL [R1+0x662c], R175 ;  /* 0x00662caf01007387 */ /* 0x000fe80000100800 */
[----:B------:R-:W-:Y:S04]  /*6b590*/  STL [R1+0x6628], R174 ;  /* 0x006628ae01007387 */ /* 0x000fe80000100800 */
[----:B------:R1:W-:Y:S04]  /*6b5a0*/  STL [R1+0x6624], R51 ;  /* 0x0066243301007387 */ /* 0x0003e80000100800 */
[----:B------:R1:W-:Y:S04]  /*6b5b0*/  STL [R1+0x6620], R50 ;  /* 0x0066203201007387 */ /* 0x0003e80000100800 */
[----:B------:R-:W3:Y:S04]  /*6b5c0*/  LDL.LU R232, [R1+0x2c80] ;  /* 0x002c800001e87983 */ /* 0x000ee80000300800 */
[----:B------:R-:W3:Y:S04]  /*6b5d0*/  LDL.LU R233, [R1+0x2c84] ;  /* 0x002c840001e97983 */ /* 0x000ee80000300800 */
[----:B------:R-:W3:Y:S04]  /*6b5e0*/  LDL.LU R234, [R1+0x2c88] ;  /* 0x002c880001ea7983 */ /* 0x000ee80000300800 */
[----:B------:R-:W3:Y:S01]  /*6b5f0*/  LDL.LU R235, [R1+0x2c8c] ;  /* 0x002c8c0001eb7983 */ /* 0x000ee20000300800 */
[----:B--2---:R-:W-:Y:S11]  /*6b600*/  HMMA.1688.F32.TF32 R12, R220, R172, R240 ;  /* 0x000000acdc0c723c */ /* 0x004ff600000810f0 */
[----:B------:R-:W-:Y:S11]  /*6b610*/  @!UPT UIADD3 URZ, URZ, URZ, URZ ;  /* 0x0000003f3f3ff290 */ /* 0x000ff6000fffe03f */
[----:B------:R-:W-:Y:S02]  /*6b620*/  @!UPT UIADD3 URZ, URZ, URZ, URZ ;  /* 0x0000003f3f3ff290 */ /* 0x000fe4000fffe03f */
[----:B-1----:R-:W-:Y:S01]  /*6b630*/  IMAD.MOV.U32 R46, RZ, RZ, R12 ;  /* 0x000000ffff2e7224 */ /* 0x002fe200078e000c */
[----:B----4-:R-:W-:Y:S01]  /*6b640*/  MOV R47, R13 ;  /* 0x0000000d002f7202 */ /* 0x010fe20000000f00 */
[----:B------:R-:W-:Y:S02]  /*6b650*/  IMAD.MOV.U32 R38, RZ, RZ, R14 ;  /* 0x000000ffff267224 */ /* 0x000fe400078e000e */
[----:B------:R-:W-:-:S05]  /*6b660*/  IMAD.MOV.U32 R39, RZ, RZ, R15 ;  /* 0x000000ffff277224 */ /* 0x000fca00078e000f */
[----:B------:R-:W-:Y:S04]  /*6b670*/  STL [R1+0x663c], R39 ;  /* 0x00663c2701007387 */ /* 0x000fe80000100800 */
[----:B------:R-:W-:Y:S04]  /*6b680*/  STL [R1+0x6638], R38 ;  /* 0x0066382601007387 */ /* 0x000fe80000100800 */
[----:B------:R1:W-:Y:S04]  /*6b690*/  STL [R1+0x6634], R47 ;  /* 0x0066342f01007387 */ /* 0x0003e80000100800 */
[----:B------:R2:W-:Y:S04]  /*6b6a0*/  STL [R1+0x6630], R46 ;  /* 0x0066302e01007387 */ /* 0x0005e80000100800 */
[----:B------:R-:W4:Y:S04]  /*6b6b0*/  LDL.LU R236, [R1+0x2910] ;  /* 0x0029100001ec7983 */ /* 0x000f280000300800 */
[----:B------:R-:W4:Y:S04]  /*6b6c0*/  LDL.LU R237, [R1+0x2914] ;  /* 0x0029140001ed7983 */ /* 0x000f280000300800 */
[----:B------:R-:W4:Y:S04]  /*6b6d0*/  LDL.LU R238, [R1+0x2918] ;  /* 0x0029180001ee7983 */ /* 0x000f280000300800 */
[----:B------:R-:W4:Y:S01]  /*6b6e0*/  LDL.LU R239, [R1+0x291c] ;  /* 0x00291c0001ef7983 */ /* 0x000f220000300800 */
[C---:B---3--:R-:W-:Y:S11]  /*6b6f0*/  HMMA.1688.F32.TF32 R12, R220.reuse, R48, R244 ;  /* 0x00000030dc0c723c */ /* 0x048ff600000810f4 */
[----:B------:R-:W-:Y:S11]  /*6b700*/  @!UPT UIADD3 URZ, URZ, URZ, URZ ;  /* 0x0000003f3f3ff290 */ /* 0x000ff6000fffe03f */
[----:B------:R-:W-:Y:S02]  /*6b710*/  @!UPT UIADD3 URZ, URZ, URZ, URZ ;  /* 0x0000003f3f3ff290 */ /* 0x000fe4000fffe03f */
[----:B------:R-:W-:Y:S01]  /*6b720*/  MOV R42, R15 ;  /* 0x0000000f002a7202 */ /* 0x000fe20000000f00 */
[----:B------:R-:W-:Y:S01]  /*6b730*/  IMAD.MOV.U32 R43, RZ, RZ, R14 ;  /* 0x000000ffff2b7224 */ /* 0x000fe200078e000e */
[----:B------:R-:W-:Y:S01]  /*6b740*/  MOV R51, R12 ;  /* 0x0000000c00337202 */ /* 0x000fe20000000f00 */
[----:B------:R-:W-:Y:S02]  /*6b750*/  IMAD.MOV.U32 R50, RZ, RZ, R13 ;  /* 0x000000ffff327224 */ /* 0x000fe400078e000d */
[----:B------:R-:W-:Y:S04]  /*6b760*/  STL [R1+0x664c], R42 ;  /* 0x00664c2a01007387 */ /* 0x000fe80000100800 */
[----:B------:R-:W-:Y:S04]  /*6b770*/  STL [R1+0x6648], R43 ;  /* 0x0066482b01007387 */ /* 0x000fe80000100800 */
[----:B------:R3:W-:Y:S04]  /*6b780*/  STL [R1+0x6644], R50 ;  /* 0x0066443201007387 */ /* 0x0007e80000100800 */
[----:B------:R1:W-:Y:S04]  /*6b790*/  STL [R1+0x6640], R51 ;  /* 0x0066403301007387 */ /* 0x0003e80000100800 */
        /* <DEDUP_REMOVED lines=21> */
[----:B--2---:R-:W-:Y:S01]  /*6b8f0*/  MOV R46, R13 ;  /* 0x0000000d002e7202 */ /* 0x004fe20000000f00 */
[----:B------:R-:W-:Y:S02]  /*6b900*/  IMAD.MOV.U32 R175, RZ, RZ, R14 ;  /* 0x000000ffffaf7224 */ /* 0x000fe400078e000e */
[----:B------:R-:W-:Y:S01]  /*6b910*/  IMAD.MOV.U32 R174, RZ, RZ, R15 ;  /* 0x000000ffffae7224 */ /* 0x000fe200078e000f */
[----:B------:R-:W-:Y:S04]  /*6b920*/  STL [R1+0x665c], R190 ;  /* 0x00665cbe01007387 */ /* 0x000fe80000100800 */
[----:B------:R-:W-:Y:S04]  /*6b930*/  STL [R1+0x6658], R182 ;  /* 0x006658b601007387 */ /* 0x000fe80000100800 */
[----:B------:R1:W-:Y:S04]  /*6b940*/  STL [R1+0x6654], R179 ;  /* 0x006654b301007387 */ /* 0x0003e80000100800 */
[----:B------:R2:W-:Y:S04]  /*6b950*/  STL [R1+0x6650], R178 ;  /* 0x006650b201007387 */ /* 0x0005e80000100800 */
[----:B------:R-:W-:Y:S04]  /*6b960*/  STL [R1+0x666c], R174 ;  /* 0x00666cae01007387 */ /* 0x000fe80000100800 */
[----:B------:R-:W-:Y:S04]  /*6b970*/  STL [R1+0x6668], R175 ;  /* 0x006668af01007387 */ /* 0x000fe80000100800 */
[----:B------:R1:W-:Y:S04]  /*6b980*/  STL [R1+0x6664], R46 ;  /* 0x0066642e01007387 */ /* 0x0003e80000100800 */
[----:B------:R1:W-:Y:S01]  /*6b990*/  STL [R1+0x6660], R47 ;  /* 0x0066602f01007387 */ /* 0x0003e20000100800 */
[----:B----4-:R-:W-:Y:S03]  /*6b9a0*/  HMMA.1688.F32.TF32 R12, R220, R36, R236 ;  /* 0x00000024dc0c723c */ /* 0x010fe600000810ec */
[----:B------:R-:W-:Y:S04]  /*6b9b0*/  LDS R220, [R4+0x8080] ;  /* 0x0080800004dc7984 */ /* 0x000fe80000000800 */
[----:B------:R-:W-:Y:S04]  /*6b9c0*/  LDS R222, [R4+0xa080] ;  /* 0x00a0800004de7984 */ /* 0x000fe80000000800 */
[----:B------:R-:W-:Y:S04]  /*6b9d0*/  LDS R221, [R5+0x8080] ;  /* 0x0080800005dd7984 */ /* 0x000fe80000000800 */
[----:B------:R-:W4:Y:S09]  /*6b9e0*/  LDS R223, [R5+0xa080] ;  /* 0x00a0800005df7984 */ /* 0x000f320000000800 */
[----:B---3--:R-:W-:Y:S01]  /*6b9f0*/  MOV R50, R12 ;  /* 0x0000000c00327202 */ /* 0x008fe20000000f00 */
[----:B------:R-:W-:Y:S01]  /*6ba00*/  IMAD.MOV.U32 R51, RZ, RZ, R13 ;  /* 0x000000ffff337224 */ /* 0x000fe200078e000d */
[----:B------:R-:W-:Y:S01]  /*6ba10*/  MOV R38, R15 ;  /* 0x0000000f00267202 */ /* 0x000fe20000000f00 */
[----:B------:R-:W-:-:S02]  /*6ba20*/  IMAD.MOV.U32 R39, RZ, RZ, R14 ;  /* 0x000000ffff277224 */ /* 0x000fc400078e000e */
[C---:B------:R-:W-:Y:S11]  /*6ba30*/  HMMA.1688.F32.TF32 R12, R224.reuse, R216, R240 ;  /* 0x000000d8e00c723c */ /* 0x040ff600000810f0 */
[----:B------:R-:W-:Y:S11]  /*6ba40*/  @!UPT UIADD3 URZ, URZ, URZ, URZ ;  /* 0x0000003f3f3ff290 */ /* 0x000ff6000fffe03f */
[----:B------:R-:W-:Y:S02]  /*6ba50*/  @!UPT UIADD3 URZ, URZ, URZ, URZ ;  /* 0x0000003f3f3ff290 */ /* 0x000fe4000fffe03f */
[----:B-1----:R-:W-:Y:S01]  /*6ba60*/  IMAD.MOV.U32 R179, RZ, RZ, R12 ;  /* 0x000000ffffb37224 */ /* 0x002fe200078e000c */
[----:B------:R-:W-:Y:S01]  /*6ba70*/  MOV R42, R14 ;  /* 0x0000000e002a7202 */ /* 0x000fe20000000f00 */
[----:B--2---:R-:W-:Y:S02]  /*6ba80*/  IMAD.MOV.U32 R178, RZ, RZ, R13 ;  /* 0x000000ffffb27224 */ /* 0x004fe400078e000d */
[----:B------:R-:W-:Y:S02]  /*6ba90*/  IMAD.MOV.U32 R43, RZ, RZ, R15 ;  /* 0x000000ffff2b7224 */ /* 0x000fe400078e000f */
[C---:B------:R-:W-:Y:S01]  /*6baa0*/  HMMA.1688.F32.TF32 R12, R224.reuse, R212, R244 ;  /* 0x000000d4e00c723c */ /* 0x040fe200000810f4 */
[----:B------:R1:W-:Y:S04]  /*6bab0*/  STL [R1+0x6674], R51 ;  /* 0x0066743301007387 */ /* 0x0003e80000100800 */
[----:B------:R2:W-:Y:S11]  /*6bac0*/  STL [R1+0x6670], R50 ;  /* 0x0066703201007387 */ /* 0x0005f60000100800 */
[----:B------:R-:W-:Y:S08]  /*6bad0*/  @!UPT UIADD3 URZ, URZ, URZ, URZ ;  /* 0x0000003f3f3ff290 */ /* 0x000ff0000fffe03f */
[----:B------:R-:W-:Y:S01]  /*6bae0*/  IMAD.MOV.U32 R191, RZ, RZ, R12 ;  /* 0x000000ffffbf7224 */ /* 0x000fe200078e000c */
[----:B------:R-:W-:Y:S01]  /*6baf0*/  MOV R183, R13 ;  /* 0x0000000d00b77202 */ /* 0x000fe20000000f00 */
[----:B------:R-:W-:Y:S02]  /*6bb00*/  IMAD.MOV.U32 R186, RZ, RZ, R14 ;  /* 0x000000ffffba7224 */ /* 0x000fe400078e000e */
[----:B------:R-:W-:Y:S02]  /*6bb10*/  IMAD.MOV.U32 R187, RZ, RZ, R15 ;  /* 0x000000ffffbb7224 */ /* 0x000fe400078e000f */
[----:B------:R-:W-:Y:S01]  /*6bb20*/  HMMA.1688.F32.TF32 R12, R224, R208, R248 ;  /* 0x000000d0e00c723c */ /* 0x000fe200000810f8 */
        /* <DEDUP_REMOVED lines=84> */
[----:B------:R-:W-:Y:S01]  /*6c070*/  MOV R46, R12 ;  /* 0x0000000c002e7202 */ /* 0x000fe20000000f00 */
[----:B------:R-:W-:-:S02]  /*6c080*/  IMAD.MOV.U32 R47, RZ, RZ, R13 ;  /* 0x000000ffff2f7224 */ /* 0x000fc400078e000d */
[----:B------:R-:W4:Y:S01]  /*6c090*/  LDL.LU R12, [R1+0x2b90] ;  /* 0x002b9000010c7983 */ /* 0x000f220000300800 */
[----:B------:R-:W-:Y:S01]  /*6c0a0*/  IMAD.MOV.U32 R190, RZ, RZ, R14 ;  /* 0x000000ffffbe7224 */ /* 0x000fe200078e000e */
[----:B------:R-:W-:Y:S02]  /*6c0b0*/  MOV R182, R15 ;  /* 0x0000000f00b67202 */ /* 0x000fe40000000f00 */
        /* <DEDUP_REMOVED lines=18> */
[----:B------:R-:W-:Y:S05]  /*6c1e0*/  @!UPT UIADD3 URZ, URZ, URZ, URZ ;  /* 0x0000003f3f3ff290 */ /* 0x000fea000fffe03f */
[----:B-1----:R-:W-:Y:S01]  /*6c1f0*/  IMAD.MOV.U32 R51, RZ, RZ, R28 ;  /* 0x000000ffff337224 */ /* 0x002fe200078e001c */
[----:B------:R-:W-:Y:S01]  /*6c200*/  MOV R174, R30 ;  /* 0x0000001e00ae7202 */ /* 0x000fe20000000f00 */
[----:B------:R-:W-:Y:S02]  /*6c210*/  IMAD.MOV.U32 R50, RZ, RZ, R29 ;  /* 0x000000ffff327224 */ /* 0x000fe400078e001d */
[----:B------:R-:W-:Y:S02]  /*6c220*/  IMAD.MOV.U32 R175, RZ, RZ, R31 ;  /* 0x000000ffffaf7224 */ /* 0x000fe400078e001f */
[C---:B------:R-:W-:Y:S08]  /*6c230*/  HMMA.1688.F32.TF32 R28, R224.reuse, R192, R80 ;  /* 0x000000c0e01c723c */ /* 0x040ff00000081050 */
[C---:B------:R-:W-:Y:S01]  /*6c240*/  HMMA.1688.F32.TF32 R56, R224.reuse, R196, R60 ;  /* 0x000000c4e038723c */ /* 0x040fe2000008103c */
[----:B------:R-:W-:Y:S04]  /*6c250*/  STL.64 [R1+0xe10], R24 ;  /* 0x000e101801007387 */ /* 0x000fe80000100a00 */
[----:B------:R1:W-:Y:S03]  /*6c260*/  STL.64 [R1+0xe18], R26 ;  /* 0x000e181a01007387 */ /* 0x0003e60000100a00 */
[C---:B-1----:R-:W-:Y:S11]  /*6c270*/  HMMA.1688.F32.TF32 R24, R224.reuse, R188, R76 ;  /* 0x000000bce018723c */ /* 0x042ff6000008104c */
[----:B------:R-:W-:Y:S04]  /*6c280*/  @!UPT UIADD3 URZ, URZ, URZ, URZ ;  /* 0x0000003f3f3ff290 */ /* 0x000fe8000fffe03f */
        /* <DEDUP_REMOVED lines=16> */
[C---:B--2---:R-:W-:Y:S08]  /*6c390*/  HMMA.1688.F32.TF32 R24, R224.reuse, R44, R92 ;  /* 0x0000002ce018723c */ /* 0x044ff0000008105c */
        /* <DEDUP_REMOVED lines=16> */
[----:B------:R-:W-:Y:S04]  /*6c4a0*/  LDS R225, [R7+0x8080] ;  /* 0x0080800007e17984 */ /* 0x000fe80000000800 */
[----:B------:R-:W1:Y:S01]  /*6c4b0*/  LDS R227, [R7+0xa080] ;  /* 0x00a0800007e37984 */ /* 0x000e620000000800 */
        /* <DEDUP_REMOVED lines=27> */
[----:B--2---:R-:W-:Y:S07]  /*6c670*/  HMMA.1688.F32.TF32 R12, R220, R172, R248 ;  /* 0x000000acdc0c723c */ /* 0x004fee00000810f8 */
[----:B------:R-:W-:Y:S04]  /*6c680*/  STL.64 [R1+0x1320], R20 ;  /* 0x0013201401007387 */ /* 0x000fe80000100a00 */
[----:B------:R-:W-:Y:S04]  /*6c690*/  STL.64 [R1+0x1328], R22 ;  /* 0x0013281601007387 */ /* 0x000fe80000100a00 */
[----:B------:R-:W2:Y:S04]  /*6c6a0*/  LDL.LU R244, [R1+0x29a0] ;  /* 0x0029a00001f47983 */ /* 0x000ea80000300800 */
[----:B------:R-:W-:Y:S04]  /*6c6b0*/  STL.64 [R1+0x1360], R16 ;  /* 0x0013601001007387 */ /* 0x000fe80000100a00 */
[----:B------:R-:W-:Y:S04]  /*6c6c0*/  STL.64 [R1+0x1368], R18 ;  /* 0x0013681201007387 */ /* 0x000fe80000100a00 */
[----:B------:R3:W-:Y:S04]  /*6c6d0*/  STL.64 [R1+0x1380], R12 ;  /* 0x0013800c01007387 */ /* 0x0007e80000100a00 */
        /* <DEDUP_REMOVED lines=92> */
[----:B-1----:R-:W-:Y:S08]  /*6cca0*/  HMMA.1688.F32.TF32 R16, R224, R196, R16 ;  /* 0x000000c4e010723c */ /* 0x002ff00000081010 */
[C---:B--2---:R-:W-:Y:S08]  /*6ccb0*/  HMMA.1688.F32.TF32 R24, R220.reuse, R48, R60 ;  /* 0x00000030dc18723c */ /* 0x044ff0000008103c */
[C---:B------:R-:W-:Y:S08]  /*6ccc0*/  HMMA.1688.F32.TF32 R56, R220.reuse, R44, R80 ;  /* 0x0000002cdc38723c */ /* 0x040ff00000081050 */
[C---:B---3--:R-:W-:Y:S07]  /*6ccd0*/  HMMA.1688.F32.TF32 R28, R220.reuse, R40, R76 ;  /* 0x00000028dc1c723c */ /* 0x048fee000008104c */
[----:B------:R-:W-:Y:S04]  /*6cce0*/  STL.64 [R1+0x1390], R24 ;  /* 0x0013901801007387 */ /* 0x000fe80000100a00 */
[----:B------:R1:W-:Y:S02]  /*6ccf0*/  STL.64 [R1+0x1398], R26 ;  /* 0x0013981a01007387 */ /* 0x0003e40000100a00 */
[----:B-1----:R-:W-:Y:S02]  /*6cd00*/  HMMA.1688.F32.TF32 R24, R220, R36, R52 ;  /* 0x00000024dc18723c */ /* 0x002fe40000081034 */
[----:B------:R-:W-:Y:S04]  /*6cd10*/  STL.64 [R1+0x13c0], R56 ;  /* 0x0013c03801007387 */ /* 0x000fe80000100a00 */
[----:B------:R-:W-:Y:S04]  /*6cd20*/  STL.64 [R1+0x13c8], R58 ;  /* 0x0013c83a01007387 */ /* 0x000fe80000100a00 */
[----:B------:R-:W-:Y:S04]  /*6cd30*/  STL.64 [R1+0x1410], R28 ;  /* 0x0014101c01007387 */ /* 0x000fe80000100a00 */
[----:B------:R-:W-:Y:S04]  /*6cd40*/  STL.64 [R1+0x1418], R30 ;  /* 0x0014181e01007387 */ /* 0x000fe80000100a00 */
[----:B------:R-:W-:Y:S04]  /*6cd50*/  LDS R220, [R4+0x8100] ;  /* 0x0081000004dc7984 */ /* 0x000fe80000000800 */
[----:B------:R-:W-:Y:S04]  /*6cd60*/  LDS R222, [R4+0xa100] ;  /* 0x00a1000004de7984 */ /* 0x000fe80000000800 */
[----:B------:R-:W-:Y:S04]  /*6cd70*/  STL.64 [R1+0x1400], R24 ;  /* 0x0014001801007387 */ /* 0x000fe80000100a00 */
[----:B------:R4:W-:Y:S04]  /*6cd80*/  STL.64 [R1+0x1408], R26 ;  /* 0x0014081a01007387 */ /* 0x0009e80000100a00 */
[----:B------:R-:W-:Y:S04]  /*6cd90*/  LDS R221, [R5+0x8100] ;  /* 0x0081000005dd7984 */ /* 0x000fe80000000800 */
[----:B------:R-:W1:Y:S01]  /*6cda0*/  LDS R223, [R5+0xa100] ;  /* 0x00a1000005df7984 */ /* 0x000e620000000800 */
[C---:B----4-:R-:W-:Y:S08]  /*6cdb0*/  HMMA.1688.F32.TF32 R24, R224.reuse, R216, R32 ;  /* 0x000000d8e018723c */ /* 0x050ff00000081020 */
[C---:B------:R-:W-:Y:S08]  /*6cdc0*/  HMMA.1688.F32.TF32 R32, R224.reuse, R212, R88 ;  /* 0x000000d4e020723c */ /* 0x040ff00000081058 */
[C---:B------:R-:W-:Y:S07]  /*6cdd0*/  HMMA.1688.F32.TF32 R28, R224.reuse, R208, R84 ;  /* 0x000000d0e01c723c */ /* 0x040fee0000081054 */
[----:B------:R-:W-:Y:S04]  /*6cde0*/  STL.64 [R1+0x1420], R24 ;  /* 0x0014201801007387 */ /* 0x000fe80000100a00 */
[----:B------:R2:W-:Y:S02]  /*6cdf0*/  STL.64 [R1+0x1428], R26 ;  /* 0x0014281a01007387 */ /* 0x0005e40000100a00 */
[C---:B--2---:R-:W-:Y:S08]  /*6ce00*/  HMMA.1688.F32.TF32 R24, R224.reuse, R204, R20 ;  /* 0x000000cce018723c */ /* 0x044ff00000081014 */
[C---:B------:R-:W-:Y:S01]  /*6ce10*/  HMMA.1688.F32.TF32 R20, R224.reuse, R200, R92 ;  /* 0x000000c8e014723c */ /* 0x040fe2000008105c */
        /* <DEDUP_REMOVED lines=13> */
[C---:B------:R-:W-:Y:S01]  /*6cef0*/  HMMA.1688.F32.TF32 R12, R224.reuse, R180, R156 ;  /* 0x000000b4e00c723c */ /* 0x040fe2000008109c */
        /* <DEDUP_REMOVED lines=19> */
[----:B--2---:R-:W-:Y:S01]  /*6d030*/  HMMA.1688.F32.TF32 R12, R224, R36, R236 ;  /* 0x00000024e00c723c */ /* 0x004fe200000810ec */
[----:B------:R-:W-:Y:S04]  /*6d040*/  LDS R224, [R6+0x8100] ;  /* 0x0081000006e07984 */ /* 0x000fe80000000800 */
[----:B------:R-:W-:Y:S04]  /*6d050*/  LDS R226, [R6+0xa100] ;  /* 0x00a1000006e27984 */ /* 0x000fe80000000800 */
[----:B------:R-:W-:Y:S04]  /*6d060*/  STL.64 [R1+0x1660], R20 ;  /* 0x0016601401007387 */ /* 0x000fe80000100a00 */
[----:B------:R1:W-:Y:S04]  /*6d070*/  STL.64 [R1+0x1668], R22 ;  /* 0x0016681601007387 */ /* 0x0003e80000100a00 */
[----:B------:R-:W-:Y:S04]  /*6d080*/  STL.64 [R1+0x1680], R16 ;  /* 0x0016801001007387 */ /* 0x000fe80000100a00 */
[----:B------:R2:W-:Y:S01]  /*6d090*/  STL.64 [R1+0x1688], R18 ;  /* 0x0016881201007387 */ /* 0x0005e20000100a00 */
[C---:B-1----:R-:W-:Y:S03]  /*6d0a0*/  HMMA.1688.F32.TF32 R20, R220.reuse, R216, R240 ;  /* 0x000000d8dc14723c */ /* 0x042fe600000810f0 */
[----:B------:R-:W-:Y:S04]  /*6d0b0*/  STL.64 [R1+0x1670], R12 ;  /* 0x0016700c01007387 */ /* 0x000fe80000100a00 */
[----:B------:R1:W-:Y:S01]  /*6d0c0*/  STL.64 [R1+0x1678], R14 ;  /* 0x0016780e01007387 */ /* 0x0003e20000100a00 */
[C---:B--2---:R-:W-:Y:S03]  /*6d0d0*/  HMMA.1688.F32.TF32 R16, R220.reuse, R212, R244 ;  /* 0x000000d4dc10723c */ /* 0x044fe600000810f4 */
[----:B------:R-:W-:Y:S04]  /*6d0e0*/  LDS R225, [R7+0x8100] ;  /* 0x0081000007e17984 */ /* 0x000fe80000000800 */
[----:B------:R-:W2:Y:S01]  /*6d0f0*/  LDS R227, [R7+0xa100] ;  /* 0x00a1000007e37984 */ /* 0x000ea20000000800 */
[C---:B-1----:R-:W-:Y:S07]  /*6d100*/  HMMA.1688.F32.TF32 R12, R220.reuse, R208, R248 ;  /* 0x000000d0dc0c723c */ /* 0x042fee00000810f8 */
        /* <DEDUP_REMOVED lines=114> */
[C---:B--2---:R-:W-:Y:S11]  /*6d830*/  HMMA.1688.F32.TF32 R28, R220.reuse, R204, R28 ;  /* 0x000000ccdc1c723c */ /* 0x044ff6000008101c */
[----:B------:R-:W-:Y:S11]  /*6d840*/  @!UPT UIADD3 URZ, URZ, URZ, URZ ;  /* 0x0000003f3f3ff290 */ /* 0x000ff6000fffe03f */
[----:B------:R-:W-:Y:S01]  /*6d850*/  @!UPT UIADD3 URZ, URZ, URZ, URZ ;  /* 0x0000003f3f3ff290 */ /* 0x000fe2000fffe03f */
[----:B------:R-:W-:Y:S04]  /*6d860*/  STL.64 [R1+0x17b0], R28 ;  /* 0x0017b01c01007387 */ /* 0x000fe80000100a00 */
[----:B------:R1:W-:Y:S02]  /*6d870*/  STL.64 [R1+0x17b8], R30 ;  /* 0x0017b81e01007387 */ /* 0x0003e40000100a00 */
[C---:B-1----:R-:W-:Y:S08]  /*6d880*/  HMMA.1688.F32.TF32 R28, R220.reuse, R200, R72 ;  /* 0x000000c8dc1c723c */ /* 0x042ff00000081048 */
[C---:B---3--:R-:W-:Y:S08]  /*6d890*/  HMMA.1688.F32.TF32 R72, R220.reuse, R196, R56 ;  /* 0x000000c4dc48723c */ /* 0x048ff00000081038 */
[C---:B------:R-:W-:Y:S07]  /*6d8a0*/  HMMA.1688.F32.TF32 R56, R220.reuse, R192, R24 ;  /* 0x000000c0dc38723c */ /* 0x040fee0000081018 */
[----:B------:R-:W-:Y:S01]  /*6d8b0*/  STL.64 [R1+0x17e0], R28 ;  /* 0x0017e01c01007387 */ /* 0x000fe20000100a00 */
[C---:B------:R-:W-:Y:S03]  /*6d8c0*/  HMMA.1688.F32.TF32 R24, R220.reuse, R184, R80 ;  /* 0x000000b8dc18723c */ /* 0x040fe60000081050 */
[----:B------:R1:W-:Y:S05]  /*6d8d0*/  STL.64 [R1+0x17e8], R30 ;  /* 0x0017e81e01007387 */ /* 0x0003ea0000100a00 */
[C---:B-1----:R-:W-:Y:S01]  /*6d8e0*/  HMMA.1688.F32.TF32 R28, R220.reuse, R188, R60 ;  /* 0x000000bcdc1c723c */ /* 0x042fe2000008103c */
[----:B------:R-:W-:Y:S04]  /*6d8f0*/  STL.64 [R1+0x17f0], R72 ;  /* 0x0017f04801007387 */ /* 0x000fe80000100a00 */
[----:B------:R-:W-:Y:S04]  /*6d900*/  STL.64 [R1+0x17f8], R74 ;  /* 0x0017f84a01007387 */ /* 0x000fe80000100a00 */
[----:B------:R-:W-:Y:S04]  /*6d910*/  STL.64 [R1+0x1810], R56 ;  /* 0x0018103801007387 */ /* 0x000fe80000100a00 */
[----:B------:R1:W-:Y:S10]  /*6d920*/  STL.64 [R1+0x1818], R58 ;  /* 0x0018183a01007387 */ /* 0x0003f40000100a00 */
[----:B------:R-:W-:Y:S01]  /*6d930*/  STL.64 [R1+0x1830], R28 ;  /* 0x0018301c01007387 */ /* 0x000fe20000100a00 */
[C---:B-1----:R-:W-:Y:S03]  /*6d940*/  HMMA.1688.F32.TF32 R56, R220.reuse, R180, R76 ;  /* 0x000000b4dc38723c */ /* 0x042fe6000008104c */
[----:B------:R1:W-:Y:S04]  /*6d950*/  STL.64 [R1+0x1838], R30 ;  /* 0x0018381e01007387 */ /* 0x0003e80000100a00 */
[----:B------:R-:W-:Y:S04]  /*6d960*/  STL.64 [R1+0x1880], R24 ;  /* 0x0018801801007387 */ /* 0x000fe80000100a00 */
[----:B------:R2:W-:Y:S01]  /*6d970*/  STL.64 [R1+0x1888], R26 ;  /* 0x0018881a01007387 */ /* 0x0005e20000100a00 */
[C---:B-1----:R-:W-:Y:S08]  /*6d980*/  HMMA.1688.F32.TF32 R28, R220.reuse, R176, R52 ;  /* 0x000000b0dc1c723c */ /* 0x042ff00000081034 */
[C---:B--2---:R-:W-:Y:S03]  /*6d990*/  HMMA.1688.F32.TF32 R24, R220.reuse, R172, R32 ;  /* 0x000000acdc18723c */ /* 0x044fe60000081020 */
[----:B------:R-:W-:Y:S04]  /*6d9a0*/  STL.64 [R1+0x2970], R56 ;  /* 0x0029703801007387 */ /* 0x000fe80000100a00 */
[----:B------:R-:W-:Y:S01]  /*6d9b0*/  STL.64 [R1+0x2978], R58 ;  /* 0x0029783a01007387 */ /* 0x000fe20000100a00 */
[C---:B------:R-:W-:Y:S07]  /*6d9c0*/  HMMA.1688.F32.TF32 R32, R220.reuse, R48, R88 ;  /* 0x00000030dc20723c */ /* 0x040fee0000081058 */
[----:B------:R-:W-:Y:S04]  /*6d9d0*/  STL.64 [R1+0x2960], R28 ;  /* 0x0029601c01007387 */ /* 0x000fe80000100a00 */
[----:B------:R4:W-:Y:S04]  /*6d9e0*/  STL.64 [R1+0x2968], R30 ;  /* 0x0029681e01007387 */ /* 0x0009e80000100a00 */
[----:B------:R-:W-:Y:S04]  /*6d9f0*/  STL.64 [R1+0x2950], R24 ;  /* 0x0029501801007387 */ /* 0x000fe80000100a00 */
[----:B------:R1:W-:Y:S01]  /*6da00*/  STL.64 [R1+0x2958], R26 ;  /* 0x0029581a01007387 */ /* 0x0003e20000100a00 */
[C---:B----4-:R-:W-:Y:S08]  /*6da10*/  HMMA.1688.F32.TF32 R28, R220.reuse, R44, R84 ;  /* 0x0000002cdc1c723c */ /* 0x050ff00000081054 */
        /* <DEDUP_REMOVED lines=16> */
[----:B------:R-:W-:Y:S01]  /*6db20*/  LDS R222, [R4+0xa180] ;  /* 0x00a1800004de7984 */ /* 0x000fe20000000800 */
[C---:B-1----:R-:W-:Y:S03]  /*6db30*/  HMMA.1688.F32.TF32 R16, R224.reuse, R204, R148 ;  /* 0x000000cce010723c */ /* 0x042fe60000081094 */
[----:B------:R-:W-:Y:S04]  /*6db40*/  LDS R221, [R5+0x8180] ;  /* 0x0081800005dd7984 */ /* 0x000fe80000000800 */
[----:B------:R-:W1:Y:S01]  /*6db50*/  LDS R223, [R5+0xa180] ;  /* 0x00a1800005df7984 */ /* 0x000e620000000800 */
[C---:B------:R-:W-:Y:S03]  /*6db60*/  HMMA.1688.F32.TF32 R12, R224.reuse, R200, R156 ;  /* 0x000000c8e00c723c */ /* 0x040fe6000008109c */
        /* <DEDUP_REMOVED lines=63> */
[----:B---3--:R-:W1:Y:S04]  /*6df60*/  LDL.LU R12, [R1+0x2410] ;  /* 0x00241000010c7983 */ /* 0x008e680000300800 */
[----:B------:R-:W1:Y:S04]  /*6df70*/  LDL.LU R13, [R1+0x2414] ;  /* 0x00241400010d7983 */ /* 0x000e680000300800 */
[----:B----4-:R-:W1:Y:S04]  /*6df80*/  LDL.LU R14, [R1+0x2418] ;  /* 0x00241800010e7983 */ /* 0x010e680000300800 */
        /* <DEDUP_REMOVED lines=63> */
[----:B---3--:R-:W-:Y:S01]  /*6e380*/  HMMA.1688.F32.TF32 R28, R224, R40, R60 ;  /* 0x00000028e01c723c */ /* 0x008fe2000008103c */
[----:B------:R-:W-:Y:S04]  /*6e390*/  LDS R224, [R6+0x8180] ;  /* 0x0081800006e07984 */ /* 0x000fe80000000800 */
[----:B------:R-:W-:Y:S04]  /*6e3a0*/  LDS R226, [R6+0xa180] ;  /* 0x00a1800006e27984 */ /* 0x000fe80000000800 */
[----:B------:R-:W-:Y:S04]  /*6e3b0*/  LDS R225, [R7+0x8180] ;  /* 0x0081800007e17984 */ /* 0x000fe80000000800 */
[----:B------:R-:W1:Y:S10]  /*6e3c0*/  LDS R227, [R7+0xa180] ;  /* 0x00a1800007e37984 */ /* 0x000e740000000800 */
[----:B------:R-:W-:Y:S04]  /*6e3d0*/  STL.64 [R1+0x2830], R28 ;  /* 0x0028301c01007387 */ /* 0x000fe80000100a00 */
[----:B------:R-:W-:Y:S04]  /*6e3e0*/  STL.64 [R1+0x2838], R30 ;  /* 0x0028381e01007387 */ /* 0x000fe80000100a00 */
[----:B------:R-:W-:Y:S04]  /*6e3f0*/  STL.64 [R1+0x1c90], R24 ;  /* 0x001c901801007387 */ /* 0x000fe80000100a00 */
[----:B------:R4:W-:Y:S02]  /*6e400*/  STL.64 [R1+0x1c98], R26 ;  /* 0x001c981a01007387 */ /* 0x0009e40000100a00 */
[C---:B----4-:R-:W-:Y:S08]  /*6e410*/  HMMA.1688.F32.TF32 R24, R220.reuse, R216, R76 ;  /* 0x000000d8dc18723c */ /* 0x050ff0000008104c */
[C---:B------:R-:W-:Y:S08]  /*6e420*/  HMMA.1688.F32.TF32 R52, R220.reuse, R212, R52 ;  /* 0x000000d4dc34723c */ /* 0x040ff00000081034 */
        /* <DEDUP_REMOVED lines=8> */
[----:B------:R2:W-:Y:S09]  /*6e4b0*/  STL.64 [R1+0x2478], R30 ;  /* 0x0024781e01007387 */ /* 0x0005f20000100a00 */
[----:B------:R-:W-:Y:S01]  /*6e4c0*/  STL.64 [R1+0x2460], R24 ;  /* 0x0024601801007387 */ /* 0x000fe20000100a00 */
[C---:B--2---:R-:W-:Y:S03]  /*6e4d0*/  HMMA.1688.F32.TF32 R28, R220.reuse, R196, R20 ;  /* 0x000000c4dc1c723c */ /* 0x044fe60000081014 */
[----:B------:R2:W-:Y:S05]  /*6e4e0*/  STL.64 [R1+0x2468], R26 ;  /* 0x0024681a01007387 */ /* 0x0005ea0000100a00 */
[C---:B------:R-:W-:Y:S08]  /*6e4f0*/  HMMA.1688.F32.TF32 R20, R220.reuse, R188, R16 ;  /* 0x000000bcdc14723c */ /* 0x040ff00000081010 */
[C---:B--2---:R-:W-:Y:S08]  /*6e500*/  HMMA.1688.F32.TF32 R24, R220.reuse, R192, R92 ;  /* 0x000000c0dc18723c */ /* 0x044ff0000008105c */
        /* <DEDUP_REMOVED lines=36> */
[C---:B--2---:R-:W-:Y:S08]  /*6e750*/  HMMA.1688.F32.TF32 R12, R224.reuse, R212, R236 ;  /* 0x000000d4e00c723c */ /* 0x044ff000000810ec */
[C---:B------:R-:W-:Y:S07]  /*6e760*/  HMMA.1688.F32.TF32 R20, R224.reuse, R208, R240 ;  /* 0x000000d0e014723c */ /* 0x040fee00000810f0 */
[----:B------:R-:W-:Y:S04]  /*6e770*/  STL.64 [R1+0x1eb0], R16 ;  /* 0x001eb01001007387 */ /* 0x000fe80000100a00 */
[----:B------:R2:W-:Y:S04]  /*6e780*/  STL.64 [R1+0x1eb8], R18 ;  /* 0x001eb81201007387 */ /* 0x0005e80000100a00 */
[----:B------:R-:W-:Y:S04]  /*6e790*/  STL.64 [R1+0x1ed0], R12 ;  /* 0x001ed00c01007387 */ /* 0x000fe80000100a00 */
[----:B------:R3:W-:Y:S01]  /*6e7a0*/  STL.64 [R1+0x1ed8], R14 ;  /* 0x001ed80e01007387 */ /* 0x0007e20000100a00 */
[C---:B--2---:R-:W-:Y:S08]  /*6e7b0*/  HMMA.1688.F32.TF32 R16, R224.reuse, R204, R244 ;  /* 0x000000cce010723c */ /* 0x044ff000000810f4 */
[----:B---3--:R-:W-:Y:S01]  /*6e7c0*/  HMMA.1688.F32.TF32 R12, R224, R200, R248 ;  /* 0x000000c8e00c723c */ /* 0x008fe200000810f8 */
[----:B------:R-:W-:Y:S04]  /*6e7d0*/  STL.64 [R1+0x1f00], R20 ;  /* 0x001f001401007387 */ /* 0x000fe80000100a00 */
[----:B------:R-:W-:Y:S04]  /*6e7e0*/  STL.64 [R1+0x1f08], R22 ;  /* 0x001f081601007387 */ /* 0x000fe80000100a00 */
[----:B------:R-:W2:Y:S06]  /*6e7f0*/  LDL.LU R244, [R1+0x1e00] ;  /* 0x001e000001f47983 */ /* 0x000eac0000300800 */
        /* <DEDUP_REMOVED lines=113> */
[C---:B---3--:R-:W-:Y:S08]  /*6ef10*/  HMMA.1688.F32.TF32 R28, R224.reuse, R196, R28 ;  /* 0x000000c4e01c723c */ /* 0x048ff0000008101c */
[C---:B------:R-:W-:Y:S08]  /*6ef20*/  HMMA.1688.F32.TF32 R72, R224.reuse, R192, R72 ;  /* 0x000000c0e048723c */ /* 0x040ff00000081048 */
[C---:B----4-:R-:W-:Y:S07]  /*6ef30*/  HMMA.1688.F32.TF32 R56, R224.reuse, R188, R56 ;  /* 0x000000bce038723c */ /* 0x050fee0000081038 */
[----:B------:R-:W-:Y:S04]  /*6ef40*/  STL.64 [R1+0x2370], R28 ;  /* 0x0023701c01007387 */ /* 0x000fe80000100a00 */
[----:B------:R1:W-:Y:S02]  /*6ef50*/  STL.64 [R1+0x2378], R30 ;  /* 0x0023781e01007387 */ /* 0x0003e40000100a00 */
[C---:B-1----:R-:W-:Y:S08]  /*6ef60*/  HMMA.1688.F32.TF32 R28, R224.reuse, R184, R24 ;  /* 0x000000b8e01c723c */ /* 0x042ff00000081018 */
[C---:B------:R-:W-:Y:S01]  /*6ef70*/  HMMA.1688.F32.TF32 R24, R224.reuse, R180, R60 ;  /* 0x000000b4e018723c */ /* 0x040fe2000008103c */
        /* <DEDUP_REMOVED lines=14> */
[----:B------:R1:W-:Y:S04]  /*6f060*/  STL.64 [R1+0x2808], R30 ;  /* 0x0028081e01007387 */ /* 0x0003e80000100a00 */
[----:B------:R-:W-:Y:S04]  /*6f070*/  STL.64 [R1+0x27f0], R24 ;  /* 0x0027f01801007387 */ /* 0x000fe80000100a00 */
[----:B------:R2:W-:Y:S01]  /*6f080*/  STL.64 [R1+0x27f8], R26 ;  /* 0x0027f81a01007387 */ /* 0x0005e20000100a00 */
[C---:B-1----:R-:W-:Y:S08]  /*6f090*/  HMMA.1688.F32.TF32 R28, R224.reuse, R40, R88 ;  /* 0x00000028e01c723c */ /* 0x042ff00000081058 */
[----:B--2---:R-:W-:Y:S01]  /*6f0a0*/  HMMA.1688.F32.TF32 R24, R224, R36, R84 ;  /* 0x00000024e018723c */ /* 0x004fe20000081054 */
        /* <DEDUP_REMOVED lines=51> */
[----:B-1----:R-:W-:Y:S01]  /*6f3e0*/  HMMA.1688.F32.TF32 R12, R220, R36, R248 ;  /* 0x00000024dc0c723c */ /* 0x002fe200000810f8 */
[----:B------:R-:W-:Y:S04]  /*6f3f0*/  LDS R220, [R4+0x8280] ;  /* 0x0082800004dc7984 */ /* 0x000fe80000000800 */
[----:B------:R-:W-:Y:S04]  /*6f400*/  LDS R222, [R4+0xa280] ;  /* 0x00a2800004de7984 */ /* 0x000fe80000000800 */
        /* <DEDUP_REMOVED lines=107> */
[----:B------:R-:W1:Y:S01]  /*6fac0*/  LDS R223, [R5+0xa280] ;  /* 0x00a2800005df7984 */ /* 0x000e620000000800 */
[C---:B--2---:R-:W-:Y:S08]  /*6fad0*/  HMMA.1688.F32.TF32 R16, R224.reuse, R172, R16 ;  /* 0x000000ace010723c */ /* 0x044ff00000081010 */
[C---:B---3--:R-:W-:Y:S08]  /*6fae0*/  HMMA.1688.F32.TF32 R72, R224.reuse, R216, R56 ;  /* 0x000000d8e048723c */ /* 0x048ff00000081038 */
[C---:B------:R-:W-:Y:S08]  /*6faf0*/  HMMA.1688.F32.TF32 R56, R224.reuse, R212, R24 ;  /* 0x000000d4e038723c */ /* 0x040ff00000081018 */
[C---:B----4-:R-:W-:Y:S08]  /*6fb00*/  HMMA.1688.F32.TF32 R28, R224.reuse, R208, R60 ;  /* 0x000000d0e01c723c */ /* 0x050ff0000008103c */
        /* <DEDUP_REMOVED lines=12> */
[----:B------:R-:W-:Y:S01]  /*6fbd0*/  STL.64 [R1+0x22d0], R56 ;  /* 0x0022d03801007387 */ /* 0x000fe20000100a00 */
[C---:B------:R-:W-:Y:S03]  /*6fbe0*/  HMMA.1688.F32.TF32 R32, R224.reuse, R188, R88 ;  /* 0x000000bce020723c */ /* 0x040fe60000081058 */
[----:B------:R-:W-:Y:S04]  /*6fbf0*/  STL.64 [R1+0x22d8], R58 ;  /* 0x0022d83a01007387 */ /* 0x000fe80000100a00 */
[----:B------:R-:W-:Y:S04]  /*6fc00*/  STL.64 [R1+0x22c0], R28 ;  /* 0x0022c01c01007387 */ /* 0x000fe80000100a00 */
[----:B------:R2:W-:Y:S04]  /*6fc10*/  STL.64 [R1+0x22c8], R30 ;  /* 0x0022c81e01007387 */ /* 0x0005e80000100a00 */
[----:B------:R-:W-:Y:S04]  /*6fc20*/  STL.64 [R1+0x22b0], R24 ;  /* 0x0022b01801007387 */ /* 0x000fe80000100a00 */
[----:B------:R3:W-:Y:S01]  /*6fc30*/  STL.64 [R1+0x22b8], R26 ;  /* 0x0022b81a01007387 */ /* 0x0007e20000100a00 */
[C---:B--2---:R-:W-:Y:S08]  /*6fc40*/  HMMA.1688.F32.TF32 R28, R224.reuse, R184, R84 ;  /* 0x000000b8e01c723c */ /* 0x044ff00000081054 */
[C---:B---3--:R-:W-:Y:S08]  /*6fc50*/  HMMA.1688.F32.TF32 R24, R224.reuse, R180, R20 ;  /* 0x000000b4e018723c */ /* 0x048ff00000081014 */
        /* <DEDUP_REMOVED lines=29> */
[----:B------:R-:W1:Y:S04]  /*6fe30*/  LDS R227, [R7+0xa280] ;  /* 0x00a2800007e37984 */ /* 0x000e680000000800 */
        /* <DEDUP_REMOVED lines=116> */
[C---:B--2---:R-:W-:Y:S03]  /*70580*/  HMMA.1688.F32.TF32 R24, R220.reuse, R180, R248 ;  /* 0x000000b4dc18723c */ /* 0x044fe600000810f8 */
[----:B------:R-:W2:Y:S11]  /*70590*/  LDL.LU R248, [R1+0x1740] ;  /* 0x0017400001f87983 */ /* 0x000eb60000300800 */
[----:B------:R-:W-:Y:S09]  /*705a0*/  @!UPT UIADD3 URZ, URZ, URZ, URZ ;  /* 0x0000003f3f3ff290 */ /* 0x000ff2000fffe03f */
[----:B------:R-:W-:Y:S04]  /*705b0*/  STL.64 [R1+0x26d0], R24 ;  /* 0x0026d01801007387 */ /* 0x000fe80000100a00 */
[----:B------:R1:W-:Y:S04]  /*705c0*/  STL.64 [R1+0x26d8], R26 ;  /* 0x0026d81a01007387 */ /* 0x0003e80000100a00 */
[----:B------:R-:W2:Y:S04]  /*705d0*/  LDL.LU R249, [R1+0x1744] ;  /* 0x0017440001f97983 */ /* 0x000ea80000300800 */
[----:B------:R-:W2:Y:S04]  /*705e0*/  LDL.LU R250, [R1+0x1748] ;  /* 0x0017480001fa7983 */ /* 0x000ea80000300800 */
[----:B------:R-:W2:Y:S01]  /*705f0*/  LDL.LU R251, [R1+0x174c] ;  /* 0x00174c0001fb7983 */ /* 0x000ea20000300800 */
[C---:B---3--:R-:W-:Y:S08]  /*70600*/  HMMA.1688.F32.TF32 R56, R220.reuse, R176, R60 ;  /* 0x000000b0dc38723c */ /* 0x048ff0000008103c */
[C---:B------:R-:W-:Y:S08]  /*70610*/  HMMA.1688.F32.TF32 R28, R220.reuse, R172, R80 ;  /* 0x000000acdc1c723c */ /* 0x040ff00000081050 */
[C---:B-1----:R-:W-:Y:S07]  /*70620*/  HMMA.1688.F32.TF32 R24, R220.reuse, R48, R76 ;  /* 0x00000030dc18723c */ /* 0x042fee000008104c */
        /* <DEDUP_REMOVED lines=8> */
[----:B----4-:R-:W-:Y:S01]  /*706b0*/  HMMA.1688.F32.TF32 R24, R220, R36, R88 ;  /* 0x00000024dc18723c */ /* 0x010fe20000081058 */
[----:B------:R-:W-:Y:S04]  /*706c0*/  STL.64 [R1+0x2690], R52 ;  /* 0x0026903401007387 */ /* 0x000fe80000100a00 */
[----:B------:R-:W-:Y:S03]  /*706d0*/  STL.64 [R1+0x2698], R54 ;  /* 0x0026983601007387 */ /* 0x000fe60000100a00 */
[C---:B------:R-:W-:Y:S01]  /*706e0*/  HMMA.1688.F32.TF32 R20, R224.reuse, R212, R20 ;  /* 0x000000d4e014723c */ /* 0x040fe20000081014 */
        /* <DEDUP_REMOVED lines=15> */
[C---:B-1----:R-:W-:Y:S08]  /*707e0*/  HMMA.1688.F32.TF32 R24, R224.reuse, R204, R16 ;  /* 0x000000cce018723c */ /* 0x042ff00000081010 */
[C---:B---3--:R-:W-:Y:S08]  /*707f0*/  HMMA.1688.F32.TF32 R20, R224.reuse, R200, R168 ;  /* 0x000000c8e014723c */ /* 0x048ff000000810a8 */
[C---:B------:R-:W-:Y:S08]  /*70800*/  HMMA.1688.F32.TF32 R16, R224.reuse, R196, R12 ;  /* 0x000000c4e010723c */ /* 0x040ff0000008100c */
        /* <DEDUP_REMOVED lines=36> */
[----:B------:R-:W-:Y:S04]  /*70a50*/  STL.64 [R1+0x2590], R16 ;  /* 0x0025901001007387 */ /* 0x000fe80000100a00 */
[----:B------:R-:W-:Y:S04]  /*70a60*/  STL.64 [R1+0x2598], R18 ;  /* 0x0025981201007387 */ /* 0x000fe80000100a00 */
[----:B------:R-:W-:Y:S04]  /*70a70*/  STL.64 [R1+0x21b0], R12 ;  /* 0x0021b00c01007387 */ /* 0x000fe80000100a00 */
[----:B------:R2:W-:Y:S04]  /*70a80*/  STL.64 [R1+0x21b8], R14 ;  /* 0x0021b80e01007387 */ /* 0x0005e80000100a00 */
[----:B------:R-:W3:Y:S04]  /*70a90*/  LDL.LU R244, [R1+0x11e0] ;  /* 0x0011e00001f47983 */ /* 0x000ee80000300800 */
[----:B------:R-:W-:Y:S01]  /*70aa0*/  LDS R225, [R7+0x8300] ;  /* 0x0083000007e17984 */ /* 0x000fe20000000800 */
[C---:B--2---:R-:W-:Y:S03]  /*70ab0*/  HMMA.1688.F32.TF32 R12, R220.reuse, R216, R248 ;  /* 0x000000d8dc0c723c */ /* 0x044fe600000810f8 */
[----:B------:R-:W1:Y:S11]  /*70ac0*/  LDS R227, [R7+0xa300] ;  /* 0x00a3000007e37984 */ /* 0x000e760000000800 */
[----:B------:R-:W-:Y:S09]  /*70ad0*/  @!UPT UIADD3 URZ, URZ, URZ, URZ ;  /* 0x0000003f3f3ff290 */ /* 0x000ff2000fffe03f */
[----:B------:R2:W-:Y:S04]  /*70ae0*/  STL.64 [R1+0x21a0], R12 ;  /* 0x0021a00c01007387 */ /* 0x0005e80000100a00 */
        /* <DEDUP_REMOVED lines=20> */
[----:B--2---:R-:W2:Y:S04]  /*70c30*/  LDL.LU R12, [R1+0x1330] ;  /* 0x00133000010c7983 */ /* 0x004ea80000300800 */
[----:B------:R-:W2:Y:S04]  /*70c40*/  LDL.LU R13, [R1+0x1334] ;  /* 0x00133400010d7983 */ /* 0x000ea80000300800 */
[----:B----4-:R-:W2:Y:S04]  /*70c50*/  LDL.LU R14, [R1+0x1338] ;  /* 0x00133800010e7983 */ /* 0x010ea80000300800 */
[----:B------:R-:W2:Y:S04]  /*70c60*/  LDL.LU R15, [R1+0x133c] ;  /* 0x00133c00010f7983 */ /* 0x000ea80000300800 */
        /* <DEDUP_REMOVED lines=89> */
[C---:B------:R-:W-:Y:S11]  /*71200*/  HMMA.1688.F32.TF32 R164, R220.reuse, R204, R164 ;  /* 0x000000ccdca4723c */ /* 0x040ff600000810a4 */
[----:B------:R-:W-:Y:S04]  /*71210*/  @!UPT UIADD3 URZ, URZ, URZ, URZ ;  /* 0x0000003f3f3ff290 */ /* 0x000fe8000fffe03f */
[----:B------:R-:W-:Y:S04]  /*71220*/  STL.64 [R1+0x2190], R148 ;  /* 0x0021909401007387 */ /* 0x000fe80000100a00 */
[----:B------:R2:W-:Y:S04]  /*71230*/  STL.64 [R1+0x2198], R150 ;  /* 0x0021989601007387 */ /* 0x0005e80000100a00 */
[----:B--2---:R-:W2:Y:S04]  /*71240*/  LDL.LU.64 R150, [R1+0x6a48] ;  /* 0x006a480001967983 */ /* 0x004ea80000300a00 */
[----:B------:R-:W3:Y:S04]  /*71250*/  LDL.LU.64 R148, [R1+0x6a40] ;  /* 0x006a400001947983 */ /* 0x000ee80000300a00 */
[----:B------:R-:W-:Y:S04]  /*71260*/  STL.64 [R1+0x2180], R156 ;  /* 0x0021809c01007387 */ /* 0x000fe80000100a00 */
[----:B------:R4:W-:Y:S01]  /*71270*/  STL.64 [R1+0x2188], R158 ;  /* 0x0021889e01007387 */ /* 0x0009e20000100a00 */
[C---:B------:R-:W-:Y:S03]  /*71280*/  HMMA.1688.F32.TF32 R72, R220.reuse, R192, R72 ;  /* 0x000000c0dc48723c */ /* 0x040fe60000081048 */
[----:B----4-:R-:W4:Y:S04]  /*71290*/  LDL.LU.64 R158, [R1+0x6a38] ;  /* 0x006a3800019e7983 */ /* 0x010f280000300a00 */
        /* <DEDUP_REMOVED lines=19> */
[----:B------:R1:W-:Y:S02]  /*713d0*/  STL.64 [R1+0x2128], R30 ;  /* 0x0021281e01007387 */ /* 0x0003e40000100a00 */
[C---:B-1----:R-:W-:Y:S02]  /*713e0*/  HMMA.1688.F32.TF32 R56, R220.reuse, R176, R80 ;  /* 0x000000b0dc38723c */ /* 0x042fe40000081050 */
[----:B------:R-:W-:Y:S04]  /*713f0*/  STL.64 [R1+0x2110], R24 ;  /* 0x0021101801007387 */ /* 0x000fe80000100a00 */
[----:B------:R1:W-:Y:S02]  /*71400*/  STL.64 [R1+0x2118], R26 ;  /* 0x0021181a01007387 */ /* 0x0003e40000100a00 */
[C---:B------:R-:W-:Y:S08]  /*71410*/  HMMA.1688.F32.TF32 R28, R220.reuse, R172, R76 ;  /* 0x000000acdc1c723c */ /* 0x040ff0000008104c */
[----:B-1----:R-:W-:Y:S07]  /*71420*/  HMMA.1688.F32.TF32 R24, R220, R48, R52 ;  /* 0x00000030dc18723c */ /* 0x002fee0000081034 */
[----:B------:R-:W-:Y:S04]  /*71430*/  STL.64 [R1+0x2100], R56 ;  /* 0x0021003801007387 */ /* 0x000fe80000100a00 */
[----:B------:R-:W-:Y:S04]  /*71440*/  STL.64 [R1+0x2108], R58 ;  /* 0x0021083a01007387 */ /* 0x000fe80000100a00 */
[----:B------:R-:W-:Y:S04]  /*71450*/  STL.64 [R1+0x20f0], R28 ;  /* 0x0020f01c01007387 */ /* 0x000fe80000100a00 */
[----:B------:R1:W-:Y:S01]  /*71460*/  STL.64 [R1+0x20f8], R30 ;  /* 0x0020f81e01007387 */ /* 0x0003e20000100a00 */
[----:B------:R-:W-:Y:S03]  /*71470*/  HMMA.1688.F32.TF32 R20, R224, R216, R20 ;  /* 0x000000d8e014723c */ /* 0x000fe60000081014 */
[----:B------:R-:W-:Y:S04]  /*71480*/  STL.64 [R1+0x20e0], R24 ;  /* 0x0020e01801007387 */ /* 0x000fe80000100a00 */
[----:B------:R1:W-:Y:S02]  /*71490*/  STL.64 [R1+0x20e8], R26 ;  /* 0x0020e81a01007387 */ /* 0x0003e40000100a00 */
[C---:B-1----:R-:W-:Y:S08]  /*714a0*/  HMMA.1688.F32.TF32 R28, R220.reuse, R40, R88 ;  /* 0x00000028dc1c723c */ /* 0x042ff00000081058 */
[----:B------:R-:W-:Y:S01]  /*714b0*/  HMMA.1688.F32.TF32 R24, R220, R36, R84 ;  /* 0x00000024dc18723c */ /* 0x000fe20000081054 */
[----:B------:R-:W-:Y:S04]  /*714c0*/  STL.64 [R1+0x20d0], R32 ;  /* 0x0020d02001007387 */ /* 0x000fe80000100a00 */
[----:B------:R-:W-:Y:S04]  /*714d0*/  STL.64 [R1+0x20d8], R34 ;  /* 0x0020d82201007387 */ /* 0x000fe80000100a00 */
[----:B------:R-:W-:Y:S04]  /*714e0*/  LDS R220, [R4+0x8380] ;  /* 0x0083800004dc7984 */ /* 0x000fe80000000800 */
[----:B------:R-:W-:Y:S04]  /*714f0*/  LDS R222, [R4+0xa380] ;  /* 0x00a3800004de7984 */ /* 0x000fe80000000800 */
[----:B------:R-:W-:Y:S04]  /*71500*/  STL.64 [R1+0x20c0], R28 ;  /* 0x0020c01c01007387 */ /* 0x000fe80000100a00 */
[----:B------:R1:W-:Y:S04]  /*71510*/  STL.64 [R1+0x20c8], R30 ;  /* 0x0020c81e01007387 */ /* 0x0003e80000100a00 */
[----:B------:R-:W-:Y:S04]  /*71520*/  STL.64 [R1+0x1ff0], R24 ;  /* 0x001ff01801007387 */ /* 0x000fe80000100a00 */
[----:B------:R1:W-:Y:S02]  /*71530*/  STL.64 [R1+0x1ff8], R26 ;  /* 0x001ff81a01007387 */ /* 0x0003e40000100a00 */
[C---:B-1----:R-:W-:Y:S02]  /*71540*/  HMMA.1688.F32.TF32 R28, R224.reuse, R212, R92 ;  /* 0x000000d4e01c723c */ /* 0x042fe4000008105c */
[----:B------:R-:W-:Y:S04]  /*71550*/  STL.64 [R1+0x1fe0], R20 ;  /* 0x001fe01401007387 */ /* 0x000fe80000100a00 */
[----:B------:R1:W-:Y:S02]  /*71560*/  STL.64 [R1+0x1fe8], R22 ;  /* 0x001fe81601007387 */ /* 0x0003e40000100a00 */
[C---:B------:R-:W-:Y:S02]  /*71570*/  HMMA.1688.F32.TF32 R24, R224.reuse, R208, R16 ;  /* 0x000000d0e018723c */ /* 0x040fe40000081010 */
[----:B------:R-:W-:Y:S04]  /*71580*/  LDS R221, [R5+0x8380] ;  /* 0x0083800005dd7984 */ /* 0x000fe80000000800 */
[----:B------:R-:W2:Y:S02]  /*71590*/  LDS R223, [R5+0xa380] ;  /* 0x00a3800005df7984 */ /* 0x000ea40000000800 */
[C---:B-1----:R-:W-:Y:S08]  /*715a0*/  HMMA.1688.F32.TF32 R20, R224.reuse, R204, R168 ;  /* 0x000000cce014723c */ /* 0x042ff000000810a8 */
        /* <DEDUP_REMOVED lines=23> */
[----:B-1----:R-:W-:Y:S07]  /*71720*/  HMMA.1688.F32.TF32 R12, R224, R172, R248 ;  /* 0x000000ace00c723c */ /* 0x002fee00000810f8 */
        /* <DEDUP_REMOVED lines=98> */
[----:B--2---:R-:W-:Y:S08]  /*71d50*/  HMMA.1688.F32.TF32 R20, R220, R188, R20 ;  /* 0x000000bcdc14723c */ /* 0x004ff00000081014 */
[C---:B---3--:R-:W-:Y:S08]  /*71d60*/  HMMA.1688.F32.TF32 R24, R224.reuse, R36, R24 ;  /* 0x00000024e018723c */ /* 0x048ff00000081018 */
[C---:B----4-:R-:W-:Y:S08]  /*71d70*/  HMMA.1688.F32.TF32 R28, R224.reuse, R48, R28 ;  /* 0x00000030e01c723c */ /* 0x050ff0000008101c */
[C---:B------:R-:W-:Y:S11]  /*71d80*/  HMMA.1688.F32.TF32 R72, R224.reuse, R44, R72 ;  /* 0x0000002ce048723c */ /* 0x040ff60000081048 */
[----:B------:R-:W-:Y:S04]  /*71d90*/  @!UPT UIADD3 URZ, URZ, URZ, URZ ;  /* 0x0000003f3f3ff290 */ /* 0x000fe8000fffe03f */
[----:B------:R-:W-:Y:S04]  /*71da0*/  STL.64 [R1+0x2550], R28 ;  /* 0x0025501c01007387 */ /* 0x000fe80000100a00 */
[----:B------:R1:W-:Y:S02]  /*71db0*/  STL.64 [R1+0x2558], R30 ;  /* 0x0025581e01007387 */ /* 0x0003e40000100a00 */
[----:B-1----:R-:W-:Y:S02]  /*71dc0*/  HMMA.1688.F32.TF32 R28, R224, R40, R56 ;  /* 0x00000028e01c723c */ /* 0x002fe40000081038 */
[----:B------:R-:W-:Y:S04]  /*71dd0*/  STL.64 [R1+0x2540], R72 ;  /* 0x0025404801007387 */ /* 0x000fe80000100a00 */
[----:B------:R-:W-:Y:S02]  /*71de0*/  STL.64 [R1+0x2548], R74 ;  /* 0x0025484a01007387 */ /* 0x000fe40000100a00 */
[C---:B------:R-:W-:Y:S02]  /*71df0*/  HMMA.1688.F32.TF32 R32, R220.reuse, R200, R32 ;  /* 0x000000c8dc20723c */ /* 0x040fe40000081020 */
[----:B------:R-:W-:Y:S04]  /*71e00*/  LDS R224, [R6+0x8380] ;  /* 0x0083800006e07984 */ /* 0x000fe80000000800 */
[----:B------:R-:W-:Y:S04]  /*71e10*/  LDS R226, [R6+0xa380] ;  /* 0x00a3800006e27984 */ /* 0x000fe80000000800 */
[----:B------:R-:W-:Y:S04]  /*71e20*/  LDS R225, [R7+0x8380] ;  /* 0x0083800007e17984 */ /* 0x000fe80000000800 */
[----:B------:R-:W1:Y:S04]  /*71e30*/  LDS R227, [R7+0xa380] ;  /* 0x00a3800007e37984 */ /* 0x000e680000000800 */
[----:B------:R-:W-:Y:S04]  /*71e40*/  STL.64 [R1+0x2530], R28 ;  /* 0x0025301c01007387 */ /* 0x000fe80000100a00 */
[----:B------:R-:W-:Y:S04]  /*71e50*/  STL.64 [R1+0x2538], R30 ;  /* 0x0025381e01007387 */ /* 0x000fe80000100a00 */
[----:B------:R-:W-:Y:S04]  /*71e60*/  STL.64 [R1+0x2050], R24 ;  /* 0x0020501801007387 */ /* 0x000fe80000100a00 */
[----:B------:R2:W-:Y:S02]  /*71e70*/  STL.64 [R1+0x2058], R26 ;  /* 0x0020581a01007387 */ /* 0x0005e40000100a00 */
[C---:B--2---:R-:W-:Y:S08]  /*71e80*/  HMMA.1688.F32.TF32 R24, R220.reuse, R216, R60 ;  /* 0x000000d8dc18723c */ /* 0x044ff0000008103c */
[C---:B------:R-:W-:Y:S08]  /*71e90*/  HMMA.1688.F32.TF32 R56, R220.reuse, R212, R80 ;  /* 0x000000d4dc38723c */ /* 0x040ff00000081050 */
[C---:B------:R-:W-:Y:S07]  /*71ea0*/  HMMA.1688.F32.TF32 R28, R220.reuse, R208, R76 ;  /* 0x000000d0dc1c723c */ /* 0x040fee000008104c */
[----:B------:R-:W-:Y:S04]  /*71eb0*/  STL.64 [R1+0x2520], R24 ;  /* 0x0025201801007387 */ /* 0x000fe80000100a00 */
[----:B------:R2:W-:Y:S02]  /*71ec0*/  STL.64 [R1+0x2528], R26 ;  /* 0x0025281a01007387 */ /* 0x0005e40000100a00 */
[C---:B--2---:R-:W-:Y:S02]  /*71ed0*/  HMMA.1688.F32.TF32 R24, R220.reuse, R204, R52 ;  /* 0x000000ccdc18723c */ /* 0x044fe40000081034 */
[----:B------:R-:W-:Y:S04]  /*71ee0*/  STL.64 [R1+0x2510], R56 ;  /* 0x0025103801007387 */ /* 0x000fe80000100a00 */
[----:B------:R-:W-:Y:S04]  /*71ef0*/  STL.64 [R1+0x2518], R58 ;  /* 0x0025183a01007387 */ /* 0x000fe80000100a00 */
[----:B------:R-:W-:Y:S04]  /*71f00*/  STL.64 [R1+0x2500], R28 ;  /* 0x0025001c01007387 */ /* 0x000fe80000100a00 */
[----:B------:R2:W-:Y:S09]  /*71f10*/  STL.64 [R1+0x2508], R30 ;  /* 0x0025081e01007387 */ /* 0x0005f20000100a00 */
[----:B------:R-:W-:Y:S01]  /*71f20*/  STL.64 [R1+0x24f0], R24 ;  /* 0x0024f01801007387 */ /* 0x000fe20000100a00 */
[C---:B--2---:R-:W-:Y:S03]  /*71f30*/  HMMA.1688.F32.TF32 R28, R220.reuse, R196, R88 ;  /* 0x000000c4dc1c723c */ /* 0x044fe60000081058 */
[----:B------:R2:W-:Y:S05]  /*71f40*/  STL.64 [R1+0x24f8], R26 ;  /* 0x0024f81a01007387 */ /* 0x0005ea0000100a00 */
[C---:B--2---:R-:W-:Y:S01]  /*71f50*/  HMMA.1688.F32.TF32 R24, R220.reuse, R192, R84 ;  /* 0x000000c0dc18723c */ /* 0x044fe20000081054 */
[----:B------:R-:W-:Y:S04]  /*71f60*/  STL.64 [R1+0x24e0], R32 ;  /* 0x0024e02001007387 */ /* 0x000fe80000100a00 */
[----:B------:R-:W-:Y:S10]  /*71f70*/  STL.64 [R1+0x24e8], R34 ;  /* 0x0024e82201007387 */ /* 0x000ff40000100a00 */
[----:B------:R-:W-:Y:S04]  /*71f80*/  STL.64 [R1+0x24d0], R28 ;  /* 0x0024d01c01007387 */ /* 0x000fe80000100a00 */
[----:B------:R2:W-:Y:S04]  /*71f90*/  STL.64 [R1+0x24d8], R30 ;  /* 0x0024d81e01007387 */ /* 0x0005e80000100a00 */
[----:B------:R-:W-:Y:S01]  /*71fa0*/  STL.64 [R1+0x24c0], R24 ;  /* 0x0024c01801007387 */ /* 0x000fe20000100a00 */
[C---:B--2---:R-:W-:Y:S03]  /*71fb0*/  HMMA.1688.F32.TF32 R28, R220.reuse, R184, R92 ;  /* 0x000000b8dc1c723c */ /* 0x044fe6000008105c */
[----:B------:R2:W-:Y:S04]  /*71fc0*/  STL.64 [R1+0x24c8], R26 ;  /* 0x0024c81a01007387 */ /* 0x0005e80000100a00 */
[----:B------:R-:W-:Y:S04]  /*71fd0*/  STL.64 [R1+0x24b0], R20 ;  /* 0x0024b01401007387 */ /* 0x000fe80000100a00 */
[----:B------:R3:W-:Y:S01]  /*71fe0*/  STL.64 [R1+0x24b8], R22 ;  /* 0x0024b81601007387 */ /* 0x0007e20000100a00 */
[C---:B--2---:R-:W-:Y:S08]  /*71ff0*/  HMMA.1688.F32.TF32 R24, R220.reuse, R180, R16 ;  /* 0x000000b4dc18723c */ /* 0x044ff00000081010 */
        /* <DEDUP_REMOVED lines=15> */
[----:B--2---:R-:W-:Y:S01]  /*720f0*/  HMMA.1688.F32.TF32 R12, R220, R36, R236 ;  /* 0x00000024dc0c723c */ /* 0x004fe200000810ec */
[----:B------:R-:W-:Y:S06]  /*72100*/  LDS R220, [R4+0x8400] ;  /* 0x0084000004dc7984 */ /* 0x000fec0000000800 */
[----:B------:R-:W-:Y:S04]  /*72110*/  STL.64 [R1+0x1f90], R20 ;  /* 0x001f901401007387 */ /* 0x000fe80000100a00 */
[----:B------:R1:W-:Y:S04]  /*72120*/  STL.64 [R1+0x1f98], R22 ;  /* 0x001f981601007387 */ /* 0x0003e80000100a00 */
[----:B------:R-:W-:Y:S04]  /*72130*/  STL.64 [R1+0x1f80], R16 ;  /* 0x001f801001007387 */ /* 0x000fe80000100a00 */
[----:B------:R2:W-:Y:S01]  /*72140*/  STL.64 [R1+0x1f88], R18 ;  /* 0x001f881201007387 */ /* 0x0005e20000100a00 */
[C---:B-1----:R-:W-:Y:S03]  /*72150*/  HMMA.1688.F32.TF32 R20, R224.reuse, R212, R244 ;  /* 0x000000d4e014723c */ /* 0x042fe600000810f4 */
[----:B------:R-:W-:Y:S04]  /*72160*/  LDS R222, [R4+0xa400] ;  /* 0x00a4000004de7984 */ /* 0x000fe80000000800 */
[----:B------:R-:W-:Y:S01]  /*72170*/  STL.64 [R1+0x1f70], R12 ;  /* 0x001f700c01007387 */ /* 0x000fe20000100a00 */
[C---:B--2---:R-:W-:Y:S03]  /*72180*/  HMMA.1688.F32.TF32 R16, R224.reuse, R216, R240 ;  /* 0x000000d8e010723c */ /* 0x044fe600000810f0 */
[----:B------:R1:W-:Y:S04]  /*72190*/  STL.64 [R1+0x1f78], R14 ;  /* 0x001f780e01007387 */ /* 0x0003e80000100a00 */
[----:B------:R-:W-:Y:S04]  /*721a0*/  LDS R221, [R5+0x8400] ;  /* 0x0084000005dd7984 */ /* 0x000fe80000000800 */
[----:B------:R-:W2:Y:S01]  /*721b0*/  LDS R223, [R5+0xa400] ;  /* 0x00a4000005df7984 */ /* 0x000ea20000000800 */
[C---:B-1----:R-:W-:Y:S11]  /*721c0*/  HMMA.1688.F32.TF32 R12, R224.reuse, R208, R248 ;  /* 0x000000d0e00c723c */ /* 0x042ff600000810f8 */
[----:B------:R1:W-:Y:S04]  /*721d0*/  STL.64 [R1+0x1f60], R16 ;  /* 0x001f601001007387 */ /* 0x0003e80000100a00 */
[----:B------:R3:W-:Y:S04]  /*721e0*/  STL.64 [R1+0x1f68], R18 ;  /* 0x001f681201007387 */ /* 0x0007e80000100a00 */
[----:B-1----:R-:W4:Y:S04]  /*721f0*/  LDL.LU R16, [R1+0x110] ;  /* 0x0001100001107983 */ /* 0x002f280000300800 */
[----:B------:R1:W-:Y:S04]  /*72200*/  STL.64 [R1+0x1f50], R20 ;  /* 0x001f501401007387 */ /* 0x0003e80000100a00 */
[----:B------:R1:W-:Y:S04]  /*72210*/  STL.64 [R1+0x1f58], R22 ;  /* 0x001f581601007387 */ /* 0x0003e80000100a00 */
[----:B------:R1:W-:Y:S04]  /*72220*/  STL.64 [R1+0x1f40], R12 ;  /* 0x001f400c01007387 */ /* 0x0003e80000100a00 */
[----:B------:R1:W-:Y:S04]  /*72230*/  STL.64 [R1+0x1f48], R14 ;  /* 0x001f480e01007387 */ /* 0x0003e80000100a00 */
[----:B------:R-:W4:Y:S04]  /*72240*/  LDL.LU R17, [R1+0x114] ;  /* 0x0001140001117983 */ /* 0x000f280000300800 */
[----:B---3--:R-:W4:Y:S04]  /*72250*/  LDL.LU R18, [R1+0x118] ;  /* 0x0001180001127983 */ /* 0x008f280000300800 */
[----:B------:R-:W4:Y:S04]  /*72260*/  LDL.LU R19, [R1+0x11c] ;  /* 0x00011c0001137983 */ /* 0x000f280000300800 */
[----:B------:R-:W3:Y:S04]  /*72270*/  LDL.LU R92, [R1+0x120] ;  /* 0x00012000015c7983 */ /* 0x000ee80000300800 */
[----:B------:R-:W3:Y:S04]  /*72280*/  LDL.LU R93, [R1+0x124] ;  /* 0x00012400015d7983 */ /* 0x000ee80000300800 */
[----:B------:R-:W3:Y:S04]  /*72290*/  LDL.LU R94, [R1+0x128] ;  /* 0x00012800015e7983 */ /* 0x000ee80000300800 */
[----:B------:R-:W3:Y:S04]  /*722a0*/  LDL.LU R95, [R1+0x12c] ;  /* 0x00012c00015f7983 */ /* 0x000ee80000300800 */
        /* <DEDUP_REMOVED lines=80> */
[----:B------:R-:W4:Y:S04]  /*727b0*/  LDL.LU R168, [R1] ;  /* 0x0000000001a87983 */ /* 0x000f280000300800 */
        /* <DEDUP_REMOVED lines=11> */
[----:B------:R1:W-:Y:S01]  /*72870*/  STL.64 [R1+0x1f38], R154 ;  /* 0x001f389a01007387 */ /* 0x0003e20000100a00 */
[C---:B------:R-:W-:Y:S03]  /*72880*/  HMMA.1688.F32.TF32 R12, R224.reuse, R180, R12 ;  /* 0x000000b4e00c723c */ /* 0x040fe6000008100c */
[----:B-1----:R-:W2:Y:S04]  /*72890*/  LDL.LU.64 R154, [R1+0x6a08] ;  /* 0x006a0800019a7983 */ /* 0x002ea80000300a00 */
[----:B------:R-:W3:Y:S04]  /*728a0*/  LDL.LU.64 R152, [R1+0x6a00] ;  /* 0x006a000001987983 */ /* 0x000ee80000300a00 */
[----:B------:R-:W-:Y:S01]  /*728b0*/  STL.64 [R1+0x1f20], R228 ;  /* 0x001f20e401007387 */ /* 0x000fe20000100a00 */
[C---:B------:R-:W-:Y:S03]  /*728c0*/  HMMA.1688.F32.TF32 R248, R224.reuse, R176, R248 ;  /* 0x000000b0e0f8723c */ /* 0x040fe600000810f8 */
        /* <DEDUP_REMOVED lines=19> */
[----:B------:R1:W-:Y:S04]  /*72a00*/  STL.64 [R1+0x1ea0], R12 ;  /* 0x001ea00c01007387 */ /* 0x0003e80000100a00 */
[----:B------:R1:W-:Y:S04]  /*72a10*/  STL.64 [R1+0x1ea8], R14 ;  /* 0x001ea80e01007387 */ /* 0x0003e80000100a00 */
[----:B-1----:R-:W4:Y:S04]  /*72a20*/  LDL.LU R12, [R1+0x100] ;  /* 0x00010000010c7983 */ /* 0x002f280000300800 */
[----:B------:R-:W4:Y:S04]  /*72a30*/  LDL.LU R13, [R1+0x104] ;  /* 0x00010400010d7983 */ /* 0x000f280000300800 */
[----:B------:R-:W4:Y:S04]  /*72a40*/  LDL.LU R14, [R1+0x108] ;  /* 0x00010800010e7983 */ /* 0x000f280000300800 */
[----:B------:R-:W4:Y:S04]  /*72a50*/  LDL.LU R15, [R1+0x10c] ;  /* 0x00010c00010f7983 */ /* 0x000f280000300800 */
[----:B------:R-:W-:Y:S04]  /*72a60*/  STL.64 [R1+0x1e80], R248 ;  /* 0x001e80f801007387 */ /* 0x000fe80000100a00 */
[----:B------:R1:W-:Y:S04]  /*72a70*/  STL.64 [R1+0x1e88], R250 ;  /* 0x001e88fa01007387 */ /* 0x0003e80000100a00 */
[----:B-1----:R-:W4:Y:S04]  /*72a80*/  LDL.LU.64 R250, [R1+0x69a8] ;  /* 0x0069a80001fa7983 */ /* 0x002f280000300a00 */
[----:B------:R-:W4:Y:S01]  /*72a90*/  LDL.LU.64 R248, [R1+0x69a0] ;  /* 0x0069a00001f87983 */ /* 0x000f220000300a00 */
[C---:B------:R-:W-:Y:S08]  /*72aa0*/  HMMA.1688.F32.TF32 R28, R224.reuse, R172, R28 ;  /* 0x000000ace01c723c */ /* 0x040ff0000008101c */
[C---:B------:R-:W-:Y:S08]  /*72ab0*/  HMMA.1688.F32.TF32 R72, R224.reuse, R48, R72 ;  /* 0x00000030e048723c */ /* 0x040ff00000081048 */
[C---:B------:R-:W-:Y:S07]  /*72ac0*/  HMMA.1688.F32.TF32 R56, R224.reuse, R44, R56 ;  /* 0x0000002ce038723c */ /* 0x040fee0000081038 */
[----:B------:R-:W-:Y:S04]  /*72ad0*/  STL.64 [R1+0x1e70], R28 ;  /* 0x001e701c01007387 */ /* 0x000fe80000100a00 */
[----:B------:R1:W-:Y:S02]  /*72ae0*/  STL.64 [R1+0x1e78], R30 ;  /* 0x001e781e01007387 */ /* 0x0003e40000100a00 */
[C---:B-1----:R-:W-:Y:S08]  /*72af0*/  HMMA.1688.F32.TF32 R28, R224.reuse, R40, R24 ;  /* 0x00000028e01c723c */ /* 0x042ff00000081018 */
        /* <DEDUP_REMOVED lines=10> */
[----:B------:R-:W-:Y:S04]  /*72ba0*/  LDS R224, [R6+0x8400] ;  /* 0x0084000006e07984 */ /* 0x000fe80000000800 */
[----:B------:R-:W-:Y:S02]  /*72bb0*/  LDS R226, [R6+0xa400] ;  /* 0x00a4000006e27984 */ /* 0x000fe40000000800 */
[C---:B------:R-:W-:Y:S02]  /*72bc0*/  HMMA.1688.F32.TF32 R24, R220.reuse, R212, R76 ;  /* 0x000000d4dc18723c */ /* 0x040fe4000008104c */
[----:B------:R-:W-:Y:S04]  /*72bd0*/  LDS R225, [R7+0x8400] ;  /* 0x0084000007e17984 */ /* 0x000fe80000000800 */
[----:B------:R-:W1:Y:S02]  /*72be0*/  LDS R227, [R7+0xa400] ;  /* 0x00a4000007e37984 */ /* 0x000e640000000800 */
[C---:B------:R-:W-:Y:S07]  /*72bf0*/  HMMA.1688.F32.TF32 R52, R220.reuse, R208, R52 ;  /* 0x000000d0dc34723c */ /* 0x040fee0000081034 */
[----:B------:R-:W-:Y:S04]  /*72c00*/  STL.64 [R1+0x1e20], R28 ;  /* 0x001e201c01007387 */ /* 0x000fe80000100a00 */
[----:B------:R1:W-:Y:S04]  /*72c10*/  STL.64 [R1+0x1e28], R30 ;  /* 0x001e281e01007387 */ /* 0x0003e80000100a00 */
[----:B------:R-:W-:Y:S04]  /*72c20*/  STL.64 [R1+0x1e10], R24 ;  /* 0x001e101801007387 */ /* 0x000fe80000100a00 */
[----:B------:R1:W-:Y:S02]  /*72c30*/  STL.64 [R1+0x1e18], R26 ;  /* 0x001e181a01007387 */ /* 0x0003e40000100a00 */
[C---:B-1----:R-:W-:Y:S08]  /*72c40*/  HMMA.1688.F32.TF32 R28, R220.reuse, R204, R32 ;  /* 0x000000ccdc1c723c */ /* 0x042ff00000081020 */
[C---:B------:R-:W-:Y:S01]  /*72c50*/  HMMA.1688.F32.TF32 R24, R220.reuse, R200, R88 ;  /* 0x000000c8dc18723c */ /* 0x040fe20000081058 */
[----:B------:R-:W-:Y:S04]  /*72c60*/  STL.64 [R1+0x1e00], R52 ;  /* 0x001e003401007387 */ /* 0x000fe80000100a00 */
[----:B------:R-:W-:Y:S03]  /*72c70*/  STL.64 [R1+0x1e08], R54 ;  /* 0x001e083601007387 */ /* 0x000fe60000100a00 */
[C---:B------:R-:W-:Y:S07]  /*72c80*/  HMMA.1688.F32.TF32 R32, R220.reuse, R196, R84 ;  /* 0x000000c4dc20723c */ /* 0x040fee0000081054 */
[----:B------:R-:W-:Y:S04]  /*72c90*/  STL.64 [R1+0x1df0], R28 ;  /* 0x001df01c01007387 */ /* 0x000fe80000100a00 */
[----:B------:R1:W-:Y:S04]  /*72ca0*/  STL.64 [R1+0x1df8], R30 ;  /* 0x001df81e01007387 */ /* 0x0003e80000100a00 */
[----:B------:R-:W-:Y:S04]  /*72cb0*/  STL.64 [R1+0x1de0], R24 ;  /* 0x001de01801007387 */ /* 0x000fe80000100a00 */
[----:B------:R1:W-:Y:S02]  /*72cc0*/  STL.64 [R1+0x1de8], R26 ;  /* 0x001de81a01007387 */ /* 0x0003e40000100a00 */
[C---:B-1----:R-:W-:Y:S08]  /*72cd0*/  HMMA.1688.F32.TF32 R28, R220.reuse, R192, R20 ;  /* 0x000000c0dc1c723c */ /* 0x042ff00000081014 */
        /* <DEDUP_REMOVED lines=13> */
[C---:B--2---:R-:W-:Y:S08]  /*72db0*/  HMMA.1688.F32.TF32 R16, R220.reuse, R48, R240 ;  /* 0x00000030dc10723c */ /* 0x044ff000000810f0 */
[C---:B---3--:R-:W-:Y:S08]  /*72dc0*/  HMMA.1688.F32.TF32 R20, R220.reuse, R172, R244 ;  /* 0x000000acdc14723c */ /* 0x048ff000000810f4 */
[----:B----4-:R-:W-:Y:S08]  /*72dd0*/  HMMA.1688.F32.TF32 R24, R220, R176, R248 ;  /* 0x000000b0dc18723c */ /* 0x010ff000000810f8 */
[----:B------:R-:W-:Y:S11]  /*72de0*/  HMMA.1688.F32.TF32 R12, R224, R216, R12 ;  /* 0x000000d8e00c723c */ /* 0x000ff6000008100c */
        /* <DEDUP_REMOVED lines=10> */
[----:B------:R-:W-:Y:S01]  /*72e90*/  IMAD.MOV.U32 R168, RZ, RZ, R156 ;  /* 0x000000ffffa87224 */ /* 0x000fe200078e009c */
[----:B------:R-:W-:Y:S01]  /*72ea0*/  MOV R169, R157 ;  /* 0x0000009d00a97202 */ /* 0x000fe20000000f00 */
[----:B------:R-:W-:-:S02]  /*72eb0*/  IMAD.MOV.U32 R170, RZ, RZ, R158 ;  /* 0x000000ffffaa7224 */ /* 0x000fc400078e009e */
[----:B------:R-:W-:Y:S02]  /*72ec0*/  IMAD.MOV.U32 R92, RZ, RZ, R160 ;  /* 0x000000ffff5c7224 */ /* 0x000fe400078e00a0 */
[----:B------:R-:W-:Y:S04]  /*72ed0*/  STL.64 [R1+0x1d50], R24 ;  /* 0x001d501801007387 */ /* 0x000fe80000100a00 */
[----:B------:R-:W-:Y:S04]  /*72ee0*/  STL.64 [R1+0x1d58], R26 ;  /* 0x001d581a01007387 */ /* 0x000fe80000100a00 */
[----:B------:R-:W-:Y:S04]  /*72ef0*/  STL.64 [R1+0x1d40], R20 ;  /* 0x001d401401007387 */ /* 0x000fe80000100a00 */
[----:B------:R-:W-:Y:S01]  /*72f00*/  STL.64 [R1+0x1d48], R22 ;  /* 0x001d481601007387 */ /* 0x000fe20000100a00 */
[----:B------:R-:W-:Y:S01]  /*72f10*/  IMAD.MOV.U32 R171, RZ, RZ, R159 ;  /* 0x000000ffffab7224 */ /* 0x000fe200078e009f */
[----:B------:R-:W-:Y:S01]  /*72f20*/  MOV R94, R162 ;  /* 0x000000a2005e7202 */ /* 0x000fe20000000f00 */
[----:B------:R-:W-:Y:S01]  /*72f30*/  IMAD.MOV.U32 R93, RZ, RZ, R161 ;  /* 0x000000ffff5d7224 */ /* 0x000fe200078e00a1 */
[----:B------:R-:W-:Y:S04]  /*72f40*/  LDS R220, [R4+0x8480] ;  /* 0x0084800004dc7984 */ /* 0x000fe80000000800 */
[----:B------:R1:W-:Y:S04]  /*72f50*/  STL.64 [R1+0x1d20], R16 ;  /* 0x001d201001007387 */ /* 0x0003e80000100a00 */
[----:B------:R2:W-:Y:S04]  /*72f60*/  STL.64 [R1+0x1d28], R18 ;  /* 0x001d281201007387 */ /* 0x0005e80000100a00 */
[----:B------:R-:W3:Y:S04]  /*72f70*/  LDL.LU R156, [R1+0x699c] ;  /* 0x00699c00019c7983 */ /* 0x000ee80000300800 */
[----:B------:R4:W-:Y:S01]  /*72f80*/  STL.64 [R1+0x1d30], R12 ;  /* 0x001d300c01007387 */ /* 0x0009e20000100a00 */
[----:B-1----:R-:W-:-:S03]  /*72f90*/  MOV R16, R164 ;  /* 0x000000a400107202 */ /* 0x002fc60000000f00 */
[----:B------:R1:W-:Y:S01]  /*72fa0*/  STL.64 [R1+0x1d38], R14 ;  /* 0x001d380e01007387 */ /* 0x0003e20000100a00 */
[----:B------:R-:W-:-:S03]  /*72fb0*/  IMAD.MOV.U32 R17, RZ, RZ, R165 ;  /* 0x000000ffff117224 */ /* 0x000fc600078e00a5 */
[----:B------:R-:W4:Y:S01]  /*72fc0*/  LDL.LU R157, [R1+0x6998] ;  /* 0x00699800019d7983 */ /* 0x000f220000300800 */
[----:B--2---:R-:W-:-:S03]  /*72fd0*/  IMAD.MOV.U32 R18, RZ, RZ, R166 ;  /* 0x000000ffff127224 */ /* 0x004fc600078e00a6 */
[----:B------:R-:W2:Y:S01]  /*72fe0*/  LDL.LU R158, [R1+0x6994] ;  /* 0x00699400019e7983 */ /* 0x000ea20000300800 */
[----:B------:R-:W-:-:S03]  /*72ff0*/  MOV R19, R167 ;  /* 0x000000a700137202 */ /* 0x000fc60000000f00 */
[----:B------:R-:W2:Y:S04]  /*73000*/  LDL.LU R159, [R1+0x6990] ;  /* 0x00699000019f7983 */ /* 0x000ea80000300800 */
[----:B------:R-:W2:Y:S04]  /*73010*/  LDL.LU R164, [R1+0x698c] ;  /* 0x00698c0001a47983 */ /* 0x000ea80000300800 */
[----:B------:R-:W2:Y:S04]  /*73020*/  LDL.LU R165, [R1+0x6988] ;  /* 0x0069880001a57983 */ /* 0x000ea80000300800 */
[----:B------:R-:W2:Y:S01]  /*73030*/  LDL.LU R166, [R1+0x6984] ;  /* 0x0069840001a67983 */ /* 0x000ea20000300800 */
[----:B------:R-:W-:-:S03]  /*73040*/  IMAD.MOV.U32 R95, RZ, RZ, R163 ;  /* 0x000000ffff5f7224 */ /* 0x000fc600078e00a3 */
[----:B------:R-:W2:Y:S04]  /*73050*/  LDL.LU R167, [R1+0x6980] ;  /* 0x0069800001a77983 */ /* 0x000ea80000300800 */
[----:B------:R-:W2:Y:S04]  /*73060*/  LDL.LU R160, [R1+0x697c] ;  /* 0x00697c0001a07983 */ /* 0x000ea80000300800 */
[----:B------:R-:W2:Y:S04]  /*73070*/  LDL.LU R161, [R1+0x6978] ;  /* 0x0069780001a17983 */ /* 0x000ea80000300800 */
[----:B------:R-:W2:Y:S04]  /*73080*/  LDL.LU R162, [R1+0x6974] ;  /* 0x0069740001a27983 */ /* 0x000ea80000300800 */
[----:B------:R-:W2:Y:S04]  /*73090*/  LDL.LU R163, [R1+0x6970] ;  /* 0x0069700001a37983 */ /* 0x000ea80000300800 */
[----:B------:R-:W-:Y:S04]  /*730a0*/  LDS R222, [R4+0xa480] ;  /* 0x00a4800004de7984 */ /* 0x000fe80000000800 */
[----:B------:R-:W-:Y:S04]  /*730b0*/  LDS R221, [R5+0x8480] ;  /* 0x0084800005dd7984 */ /* 0x000fe80000000800 */
[----:B------:R-:W1:Y:S01]  /*730c0*/  LDS R223, [R5+0xa480] ;  /* 0x00a4800005df7984 */ /* 0x000e620000000800 */
[----:B---3--:R-:W-:-:S02]  /*730d0*/  IMAD.MOV.U32 R87, RZ, RZ, R156 ;  /* 0x000000ffff577224 */ /* 0x008fc400078e009c */
[----:B----4-:R-:W-:Y:S01]  /*730e0*/  IMAD.MOV.U32 R86, RZ, RZ, R157 ;  /* 0x000000ffff567224 */ /* 0x010fe200078e009d */
[----:B--2---:R-:W-:Y:S01]  /*730f0*/  MOV R85, R158 ;  /* 0x0000009e00557202 */ /* 0x004fe20000000f00 */
[----:B------:R-:W-:Y:S02]  /*73100*/  IMAD.MOV.U32 R84, RZ, RZ, R159 ;  /* 0x000000ffff547224 */ /* 0x000fe400078e009f */
[----:B------:R-:W2:Y:S04]  /*73110*/  LDL.LU R159, [R1+0x696c] ;  /* 0x00696c00019f7983 */ /* 0x000ea80000300800 */
[----:B------:R-:W3:Y:S04]  /*73120*/  LDL.LU R158, [R1+0x6968] ;  /* 0x00696800019e7983 */ /* 0x000ee80000300800 */
[----:B------:R-:W4:Y:S01]  /*73130*/  LDL.LU R157, [R1+0x6964] ;  /* 0x00696400019d7983 */ /* 0x000f220000300800 */
[----:B------:R-:W-:-:S02]  /*73140*/  IMAD.MOV.U32 R90, RZ, RZ, R165 ;  /* 0x000000ffff5a7224 */ /* 0x000fc400078e00a5 */
[----:B------:R-:W-:Y:S01]  /*73150*/  IMAD.MOV.U32 R89, RZ, RZ, R166 ;  /* 0x000000ffff597224 */ /* 0x000fe200078e00a6 */
[----:B------:R-:W4:Y:S01]  /*73160*/  LDL.LU R156, [R1+0x6960] ;  /* 0x00696000019c7983 */ /* 0x000f220000300800 */
[----:B------:R-:W-:-:S03]  /*73170*/  MOV R88, R167 ;  /* 0x000000a700587202 */ /* 0x000fc60000000f00 */
[----:B------:R-:W4:Y:S01]  /*73180*/  LDL.LU R167, [R1+0x695c] ;  /* 0x00695c0001a77983 */ /* 0x000f220000300800 */
[----:B------:R-:W-:-:S03]  /*73190*/  MOV R91, R164 ;  /* 0x000000a4005b7202 */ /* 0x000fc60000000f00 */
[----:B------:R-:W4:Y:S04]  /*731a0*/  LDL.LU R166, [R1+0x6958] ;  /* 0x0069580001a67983 */ /* 0x000f280000300800 */
[----:B------:R-:W4:Y:S01]  /*731b0*/  LDL.LU R165, [R1+0x6954] ;  /* 0x0069540001a57983 */ /* 0x000f220000300800 */
[----:B------:R-:W-:Y:S01]  /*731c0*/  MOV R34, R161 ;  /* 0x000000a100227202 */ /* 0x000fe20000000f00 */
[----:B------:R-:W-:Y:S02]  /*731d0*/  IMAD.MOV.U32 R33, RZ, RZ, R162 ;  /* 0x000000ffff217224 */ /* 0x000fe400078e00a2 */
[----:B------:R-:W4:Y:S01]  /*731e0*/  LDL.LU R164, [R1+0x6950] ;  /* 0x0069500001a47983 */ /* 0x000f220000300800 */
[----:B------:R-:W-:-:S03]  /*731f0*/  IMAD.MOV.U32 R32, RZ, RZ, R163 ;  /* 0x000000ffff207224 */ /* 0x000fc600078e00a3 */
[----:B------:R-:W4:Y:S01]  /*73200*/  LDL.LU R163, [R1+0x694c] ;  /* 0x00694c0001a37983 */ /* 0x000f220000300800 */
[----:B------:R-:W-:-:S03]  /*73210*/  IMAD.MOV.U32 R35, RZ, RZ, R160 ;  /* 0x000000ffff237224 */ /* 0x000fc600078e00a0 */
        /* <DEDUP_REMOVED lines=45> */
[----:B------:R-:W-:Y:S01]  /*734f0*/  IMAD.MOV.U32 R22, RZ, RZ, R154 ;  /* 0x000000ffff167224 */ /* 0x000fe200078e009a */
[----:B------:R-:W-:Y:S01]  /*73500*/  MOV R12, R148 ;  /* 0x00000094000c7202 */ /* 0x000fe20000000f00 */
[----:B------:R-:W-:-:S02]  /*73510*/  IMAD.MOV.U32 R23, RZ, RZ, R155 ;  /* 0x000000ffff177224 */ /* 0x000fc400078e009b */
[----:B------:R-:W-:Y:S01]  /*73520*/  IMAD.MOV.U32 R13, RZ, RZ, R149 ;  /* 0x000000ffff0d7224 */ /* 0x000fe200078e0095 */
[----:B-1----:R-:W-:Y:S01]  /*73530*/  MOV R15, R151 ;  /* 0x00000097000f7202 */ /* 0x002fe20000000f00 */
[----:B------:R-:W-:Y:S02]  /*73540*/  IMAD.MOV.U32 R14, RZ, RZ, R150 ;  /* 0x000000ffff0e7224 */ /* 0x000fe400078e0096 */
[----:B--2---:R-:W-:Y:S01]  /*73550*/  IMAD.MOV.U32 R55, RZ, RZ, R159 ;  /* 0x000000ffff377224 */ /* 0x004fe200078e009f */
[----:B---3--:R-:W-:Y:S01]  /*73560*/  MOV R54, R158 ;  /* 0x0000009e00367202 */ /* 0x008fe20000000f00 */
[----:B----4-:R-:W-:Y:S02]  /*73570*/  IMAD.MOV.U32 R79, RZ, RZ, R167 ;  /* 0x000000ffff4f7224 */ /* 0x010fe400078e00a7 */
[----:B------:R-:W-:Y:S01]  /*73580*/  IMAD.MOV.U32 R78, RZ, RZ, R166 ;  /* 0x000000ffff4e7224 */ /* 0x000fe200078e00a6 */
[----:B------:R-:W-:Y:S01]  /*73590*/  MOV R77, R165 ;  /* 0x000000a5004d7202 */ /* 0x000fe20000000f00 */
[----:B------:R-:W-:-:S02]  /*735a0*/  IMAD.MOV.U32 R76, RZ, RZ, R164 ;  /* 0x000000ffff4c7224 */ /* 0x000fc400078e00a4 */
[----:B------:R-:W2:Y:S04]  /*735b0*/  LDL.LU R164, [R1+0x693c] ;  /* 0x00693c0001a47983 */ /* 0x000ea80000300800 */
[----:B------:R-:W2:Y:S04]  /*735c0*/  LDL.LU R165, [R1+0x6938] ;  /* 0x0069380001a57983 */ /* 0x000ea80000300800 */
[----:B------:R-:W2:Y:S01]  /*735d0*/  LDL.LU R166, [R1+0x6934] ;  /* 0x0069340001a67983 */ /* 0x000ea20000300800 */
[----:B------:R-:W-:Y:S02]  /*735e0*/  IMAD.MOV.U32 R82, RZ, RZ, R162 ;  /* 0x000000ffff527224 */ /* 0x000fe400078e00a2 */
[----:B------:R-:W-:Y:S01]  /*735f0*/  IMAD.MOV.U32 R81, RZ, RZ, R161 ;  /* 0x000000ffff517224 */ /* 0x000fe200078e00a1 */
[----:B------:R-:W2:Y:S01]  /*73600*/  LDL.LU R167, [R1+0x6930] ;  /* 0x0069300001a77983 */ /* 0x000ea20000300800 */
[----:B------:R-:W-:-:S03]  /*73610*/  MOV R80, R160 ;  /* 0x000000a000507202 */ /* 0x000fc60000000f00 */
[----:B------:R-:W3:Y:S01]  /*73620*/  LDL.LU R160, [R1+0x692c] ;  /* 0x00692c0001a07983 */ /* 0x000ee20000300800 */
[----:B------:R-:W-:-:S03]  /*73630*/  MOV R83, R163 ;  /* 0x000000a300537202 */ /* 0x000fc60000000f00 */
[----:B------:R-:W3:Y:S04]  /*73640*/  LDL.LU R161, [R1+0x6928] ;  /* 0x0069280001a17983 */ /* 0x000ee80000300800 */
[----:B------:R-:W3:Y:S04]  /*73650*/  LDL.LU R162, [R1+0x6924] ;  /* 0x0069240001a27983 */ /* 0x000ee80000300800 */
[----:B------:R-:W3:Y:S01]  /*73660*/  LDL.LU R163, [R1+0x6920] ;  /* 0x0069200001a37983 */ /* 0x000ee20000300800 */
[----:B------:R-:W-:-:S03]  /*73670*/  IMAD.MOV.U32 R52, RZ, RZ, R156 ;  /* 0x000000ffff347224 */ /* 0x000fc600078e009c */
[----:B------:R-:W4:Y:S01]  /*73680*/  LDL.LU R60, [R1+0xb50] ;  /* 0x000b5000013c7983 */ /* 0x000f220000300800 */
[----:B------:R-:W-:-:S03]  /*73690*/  IMAD.MOV.U32 R53, RZ, RZ, R157 ;  /* 0x000000ffff357224 */ /* 0x000fc600078e009d */
        /* <DEDUP_REMOVED lines=14> */
[----:B------:R-:W3:Y:S01]  /*73780*/  LDL.LU R151, [R1+0x68f0] ;  /* 0x0068f00001977983 */ /* 0x000ee20000300800 */
[C---:B------:R-:W-:Y:S11]  /*73790*/  HMMA.1688.F32.TF32 R228, R224.reuse, R212, R228 ;  /* 0x000000d4e0e4723c */ /* 0x040ff600000810e4 */
[----:B------:R-:W-:Y:S11]  /*737a0*/  @!UPT UIADD3 URZ, URZ, URZ, URZ ;  /* 0x0000003f3f3ff290 */ /* 0x000ff6000fffe03f */
[----:B------:R-:W-:Y:S01]  /*737b0*/  @!UPT UIADD3 URZ, URZ, URZ, URZ ;  /* 0x0000003f3f3ff290 */ /* 0x000fe2000fffe03f */
[----:B------:R-:W-:Y:S04]  /*737c0*/  STL.64 [R1+0x1d10], R228 ;  /* 0x001d10e401007387 */ /* 0x000fe80000100a00 */
[----:B------:R1:W-:Y:S02]  /*737d0*/  STL.64 [R1+0x1d18], R230 ;  /* 0x001d18e601007387 */ /* 0x0003e40000100a00 */
[C---:B-1----:R-:W-:Y:S08]  /*737e0*/  HMMA.1688.F32.TF32 R228, R224.reuse, R208, R232 ;  /* 0x000000d0e0e4723c */ /* 0x042ff000000810e8 */
[C---:B------:R-:W-:Y:S11]  /*737f0*/  HMMA.1688.F32.TF32 R232, R224.reuse, R204, R236 ;  /* 0x000000cce0e8723c */ /* 0x040ff600000810ec */
[----:B------:R-:W-:Y:S04]  /*73800*/  @!UPT UIADD3 URZ, URZ, URZ, URZ ;  /* 0x0000003f3f3ff290 */ /* 0x000fe8000fffe03f */
        /* <DEDUP_REMOVED lines=8> */
[----:B------:R1:W-:Y:S02]  /*73890*/  STL.64 [R1+0x1ce8], R230 ;  /* 0x001ce8e601007387 */ /* 0x0003e40000100a00 */
[C---:B-1----:R-:W-:Y:S08]  /*738a0*/  HMMA.1688.F32.TF32 R228, R224.reuse, R188, R28 ;  /* 0x000000bce0e4723c */ /* 0x042ff0000008101c */
[C---:B------:R-:W-:Y:S01]  /*738b0*/  HMMA.1688.F32.TF32 R28, R224.reuse, R184, R72 ;  /* 0x000000b8e01c723c */ /* 0x040fe20000081048 */
        /* <DEDUP_REMOVED lines=9> */
[----:B------:R3:W-:Y:S04]  /*73950*/  STL.64 [R1+0x1ca8], R30 ;  /* 0x001ca81e01007387 */ /* 0x0007e80000100a00 */
[----:B------:R-:W-:Y:S04]  /*73960*/  STL.64 [R1+0x1c80], R72 ;  /* 0x001c804801007387 */ /* 0x000fe80000100a00 */
[----:B------:R-:W-:Y:S04]  /*73970*/  STL.64 [R1+0x1c88], R74 ;  /* 0x001c884a01007387 */ /* 0x000fe80000100a00 */
[----:B------:R-:W-:Y:S04]  /*73980*/  STL.64 [R1+0x1c70], R56 ;  /* 0x001c703801007387 */ /* 0x000fe80000100a00 */
[----:B------:R1:W-:Y:S01]  /*73990*/  STL.64 [R1+0x1c78], R58 ;  /* 0x001c783a01007387 */ /* 0x0003e20000100a00 */
[C---:B--2---:R-:W-:Y:S08]  /*739a0*/  HMMA.1688.F32.TF32 R24, R224.reuse, R48, R152 ;  /* 0x00000030e018723c */ /* 0x044ff00000081098 */
[C---:B---3--:R-:W-:Y:S01]  /*739b0*/  HMMA.1688.F32.TF32 R28, R224.reuse, R172, R148 ;  /* 0x000000ace01c723c */ /* 0x048fe20000081094 */
[----:B------:R-:W-:Y:S04]  /*739c0*/  LDS R148, [R6+0x8480] ;  /* 0x0084800006947984 */ /* 0x000fe80000000800 */
[----:B------:R-:W-:Y:S03]  /*739d0*/  LDS R150, [R6+0xa480] ;  /* 0x00a4800006967984 */ /* 0x000fe60000000800 */
[C---:B-1----:R-:W-:Y:S01]  /*739e0*/  HMMA.1688.F32.TF32 R56, R224.reuse, R44, R156 ;  /* 0x0000002ce038723c */ /* 0x042fe2000008109c */
[----:B------:R-:W-:Y:S04]  /*739f0*/  LDS R149, [R7+0x8480] ;  /* 0x0084800007957984 */ /* 0x000fe80000000800 */
[----:B------:R-:W1:Y:S10]  /*73a00*/  LDS R151, [R7+0xa480] ;  /* 0x00a4800007977984 */ /* 0x000e740000000800 */
[----:B------:R-:W-:Y:S04]  /*73a10*/  STL.64 [R1+0x1c60], R28 ;  /* 0x001c601c01007387 */ /* 0x000fe80000100a00 */
[----:B------:R2:W-:Y:S04]  /*73a20*/  STL.64 [R1+0x1c68], R30 ;  /* 0x001c681e01007387 */ /* 0x0005e80000100a00 */
[----:B------:R-:W-:Y:S04]  /*73a30*/  STL.64 [R1+0x1c50], R24 ;  /* 0x001c501801007387 */ /* 0x000fe80000100a00 */
[----:B------:R3:W-:Y:S01]  /*73a40*/  STL.64 [R1+0x1c58], R26 ;  /* 0x001c581a01007387 */ /* 0x0007e20000100a00 */
[C---:B--2---:R-:W-:Y:S08]  /*73a50*/  HMMA.1688.F32.TF32 R28, R224.reuse, R40, R160 ;  /* 0x00000028e01c723c */ /* 0x044ff000000810a0 */
[----:B---3--:R-:W-:Y:S01]  /*73a60*/  HMMA.1688.F32.TF32 R24, R224, R36, R164 ;  /* 0x00000024e018723c */ /* 0x008fe200000810a4 */
[----:B------:R-:W-:Y:S04]  /*73a70*/  STL.64 [R1+0x1c40], R56 ;  /* 0x001c403801007387 */ /* 0x000fe80000100a00 */
[----:B------:R4:W-:Y:S10]  /*73a80*/  STL.64 [R1+0x1c48], R58 ;  /* 0x001c483a01007387 */ /* 0x0009f40000100a00 */
[----:B------:R-:W-:Y:S01]  /*73a90*/  STL.64 [R1+0x1c30], R28 ;  /* 0x001c301c01007387 */ /* 0x000fe20000100a00 */
[C---:B----4-:R-:W-:Y:S03]  /*73aa0*/  HMMA.1688.F32.TF32 R56, R220.reuse, R216, R60 ;  /* 0x000000d8dc38723c */ /* 0x050fe6000008103c */
[----:B------:R2:W-:Y:S04]  /*73ab0*/  STL.64 [R1+0x1c38], R30 ;  /* 0x001c381e01007387 */ /* 0x0005e80000100a00 */
[----:B------:R-:W-:Y:S04]  /*73ac0*/  STL.64 [R1+0x1c20], R24 ;  /* 0x001c201801007387 */ /* 0x000fe80000100a00 */
[----:B------:R3:W-:Y:S01]  /*73ad0*/  STL.64 [R1+0x1c28], R26 ;  /* 0x001c281a01007387 */ /* 0x0007e20000100a00 */
[C---:B--2---:R-:W-:Y:S08]  /*73ae0*/  HMMA.1688.F32.TF32 R28, R220.reuse, R212, R80 ;  /* 0x000000d4dc1c723c */ /* 0x044ff00000081050 */
[C---:B---3--:R-:W-:Y:S03]  /*73af0*/  HMMA.1688.F32.TF32 R24, R220.reuse, R208, R76 ;  /* 0x000000d0dc18723c */ /* 0x048fe6000008104c */
[----:B------:R-:W-:Y:S04]  /*73b00*/  STL.64 [R1+0x1c10], R56 ;  /* 0x001c103801007387 */ /* 0x000fe80000100a00 */
[----:B------:R-:W-:Y:S01]  /*73b10*/  STL.64 [R1+0x1c18], R58 ;  /* 0x001c183a01007387 */ /* 0x000fe20000100a00 */
        /* <DEDUP_REMOVED lines=15> */
[C---:B---3--:R-:W-:Y:S08]  /*73c10*/  HMMA.1688.F32.TF32 R24, R220.reuse, R184, R92 ;  /* 0x000000b8dc18723c */ /* 0x048ff0000008105c */
[C---:B------:R-:W-:Y:S08]  /*73c20*/  HMMA.1688.F32.TF32 R20, R220.reuse, R180, R16 ;  /* 0x000000b4dc14723c */ /* 0x040ff00000081010 */
[C---:B------:R-:W-:Y:S08]  /*73c30*/  HMMA.1688.F32.TF32 R16, R220.reuse, R176, R168 ;  /* 0x000000b0dc10723c */ /* 0x040ff000000810a8 */
        /* <DEDUP_REMOVED lines=9> */
[----:B------:R-:W4:Y:S04]  /*73cd0*/  LDL.LU R168, [R1+0x9d0] ;  /* 0x0009d00001a87983 */ /* 0x000f280000300800 */
[----:B------:R1:W-:Y:S04]  /*73ce0*/  STL.64 [R1+0x1b70], R16 ;  /* 0x001b701001007387 */ /* 0x0003e80000100a00 */
[----:B------:R1:W-:Y:S04]  /*73cf0*/  STL.64 [R1+0x1b78], R18 ;  /* 0x001b781201007387 */ /* 0x0003e80000100a00 */
[----:B------:R1:W-:Y:S04]  /*73d00*/  STL.64 [R1+0x1b60], R12 ;  /* 0x001b600c01007387 */ /* 0x0003e80000100a00 */
        /* <DEDUP_REMOVED lines=106> */
[----:B------:R4:W-:Y:S04]  /*743b0*/  STL.64 [R1+0x1b28], R158 ;  /* 0x001b289e01007387 */ /* 0x0009e80000100a00 */
[----:B------:R-:W-:Y:S04]  /*743c0*/  LDS R153, [R5+0x8500] ;  /* 0x0085000005997984 */ /* 0x000fe80000000800 */
[----:B------:R-:W1:Y:S01]  /*743d0*/  LDS R155, [R5+0xa500] ;  /* 0x00a50000059b7984 */ /* 0x000e620000000800 */
[C---:B----4-:R-:W-:Y:S08]  /*743e0*/  HMMA.1688.F32.TF32 R156, R148.reuse, R216, R240 ;  /* 0x000000d8949c723c */ /* 0x050ff000000810f0 */
[C---:B------:R-:W-:Y:S11]  /*743f0*/  HMMA.1688.F32.TF32 R160, R148.reuse, R208, R248 ;  /* 0x000000d094a0723c */ /* 0x040ff600000810f8 */
[----:B------:R-:W-:Y:S04]  /*74400*/  @!UPT UIADD3 URZ, URZ, URZ, URZ ;  /* 0x0000003f3f3ff290 */ /* 0x000fe8000fffe03f */
[----:B------:R-:W-:Y:S04]  /*74410*/  STL.64 [R1+0x1b10], R156 ;  /* 0x001b109c01007387 */ /* 0x000fe80000100a00 */
[----:B------:R2:W-:Y:S02]  /*74420*/  STL.64 [R1+0x1b18], R158 ;  /* 0x001b189e01007387 */ /* 0x0005e40000100a00 */
[C---:B--2---:R-:W-:Y:S08]  /*74430*/  HMMA.1688.F32.TF32 R156, R148.reuse, R204, R28 ;  /* 0x000000cc949c723c */ /* 0x044ff0000008101c */
        /* <DEDUP_REMOVED lines=9> */
[----:B------:R-:W-:Y:S01]  /*744d0*/  STL.64 [R1+0x1ad0], R28 ;  /* 0x001ad01c01007387 */ /* 0x000fe20000100a00 */
[C---:B------:R-:W-:Y:S03]  /*744e0*/  HMMA.1688.F32.TF32 R24, R148.reuse, R184, R80 ;  /* 0x000000b89418723c */ /* 0x040fe60000081050 */
[----:B------:R2:W-:Y:S05]  /*744f0*/  STL.64 [R1+0x1ad8], R30 ;  /* 0x001ad81e01007387 */ /* 0x0005ea0000100a00 */
[C---:B--2---:R-:W-:Y:S01]  /*74500*/  HMMA.1688.F32.TF32 R28, R148.reuse, R188, R60 ;  /* 0x000000bc941c723c */ /* 0x044fe2000008103c */
[----:B------:R-:W-:Y:S04]  /*74510*/  STL.64 [R1+0x1ac0], R72 ;  /* 0x001ac04801007387 */ /* 0x000fe80000100a00 */
[----:B------:R-:W-:Y:S04]  /*74520*/  STL.64 [R1+0x1ac8], R74 ;  /* 0x001ac84a01007387 */ /* 0x000fe80000100a00 */
[----:B------:R-:W-:Y:S04]  /*74530*/  STL.64 [R1+0x1ab0], R56 ;  /* 0x001ab03801007387 */ /* 0x000fe80000100a00 */
[----:B------:R2:W-:Y:S10]  /*74540*/  STL.64 [R1+0x1ab8], R58 ;  /* 0x001ab83a01007387 */ /* 0x0005f40000100a00 */
[----:B------:R-:W-:Y:S01]  /*74550*/  STL.64 [R1+0x1aa0], R28 ;  /* 0x001aa01c01007387 */ /* 0x000fe20000100a00 */
[C---:B--2---:R-:W-:Y:S03]  /*74560*/  HMMA.1688.F32.TF32 R56, R148.reuse, R180, R76 ;  /* 0x000000b49438723c */ /* 0x044fe6000008104c */
        /* <DEDUP_REMOVED lines=13> */
[C---:B---3--:R-:W-:Y:S08]  /*74640*/  HMMA.1688.F32.TF32 R24, R148.reuse, R40, R20 ;  /* 0x000000289418723c */ /* 0x048ff00000081014 */
        /* <DEDUP_REMOVED lines=15> */
[C---:B------:R-:W-:Y:S11]  /*74740*/  HMMA.1688.F32.TF32 R16, R152.reuse, R212, R168 ;  /* 0x000000d49810723c */ /* 0x040ff600000810a8 */
[----:B------:R-:W-:Y:S04]  /*74750*/  @!UPT UIADD3 URZ, URZ, URZ, URZ ;  /* 0x0000003f3f3ff290 */ /* 0x000fe8000fffe03f */
[----:B------:R-:W-:Y:S04]  /*74760*/  STL.64 [R1+0x1a10], R20 ;  /* 0x001a101401007387 */ /* 0x000fe80000100a00 */
[----:B------:R-:W-:Y:S04]  /*74770*/  STL.64 [R1+0x1a18], R22 ;  /* 0x001a181601007387 */ /* 0x000fe80000100a00 */
[----:B------:R-:W2:Y:S04]  /*74780*/  LDL.LU R168, [R1+0x830] ;  /* 0x0008300001a87983 */ /* 0x000ea80000300800 */
[----:B------:R3:W-:Y:S04]  /*74790*/  STL.64 [R1+0x1a00], R16 ;  /* 0x001a001001007387 */ /* 0x0007e80000100a00 */
[----:B------:R4:W-:Y:S04]  /*747a0*/  STL.64 [R1+0x1a08], R18 ;  /* 0x001a081201007387 */ /* 0x0009e80000100a00 */
[----:B------:R1:W-:Y:S04]  /*747b0*/  STL.64 [R1+0x19f0], R12 ;  /* 0x0019f00c01007387 */ /* 0x0003e80000100a00 */
[----:B------:R1:W-:Y:S04]  /*747c0*/  STL.64 [R1+0x19f8], R14 ;  /* 0x0019f80e01007387 */ /* 0x0003e80000100a00 */
        /* <DEDUP_REMOVED lines=106> */
[----:B------:R-:W4:Y:S01]  /*74e70*/  LDL.LU R15, [R1+0x82c] ;  /* 0x00082c00010f7983 */ /* 0x000f220000300800 */
[C---:B--2---:R-:W-:Y:S08]  /*74e80*/  HMMA.1688.F32.TF32 R220, R152.reuse, R204, R220 ;  /* 0x000000cc98dc723c */ /* 0x044ff000000810dc */
[C---:B------:R-:W-:Y:S11]  /*74e90*/  HMMA.1688.F32.TF32 R224, R152.reuse, R200, R224 ;  /* 0x000000c898e0723c */ /* 0x040ff600000810e0 */
[----:B------:R-:W-:Y:S04]  /*74ea0*/  @!UPT UIADD3 URZ, URZ, URZ, URZ ;  /* 0x0000003f3f3ff290 */ /* 0x000fe8000fffe03f */
[----:B------:R-:W-:Y:S04]  /*74eb0*/  STL.64 [R1+0x19e0], R220 ;  /* 0x0019e0dc01007387 */ /* 0x000fe80000100a00 */
[----:B------:R3:W-:Y:S02]  /*74ec0*/  STL.64 [R1+0x19e8], R222 ;  /* 0x0019e8de01007387 */ /* 0x0007e40000100a00 */
[C---:B---3--:R-:W-:Y:S08]  /*74ed0*/  HMMA.1688.F32.TF32 R220, R152.reuse, R196, R164 ;  /* 0x000000c498dc723c */ /* 0x048ff000000810a4 */
        /* <DEDUP_REMOVED lines=23> */
[C---:B----4-:R-:W-:Y:S08]  /*75050*/  HMMA.1688.F32.TF32 R160, R152.reuse, R44, R248 ;  /* 0x0000002c98a0723c */ /* 0x050ff000000810f8 */
[C---:B-1----:R-:W-:Y:S08]  /*75060*/  HMMA.1688.F32.TF32 R156, R152.reuse, R40, R28 ;  /* 0x00000028989c723c */ /* 0x042ff0000008101c */
[----:B------:R-:W-:Y:S01]  /*75070*/  HMMA.1688.F32.TF32 R28, R152, R36, R72 ;  /* 0x00000024981c723c */ /* 0x000fe20000081048 */
        /* <DEDUP_REMOVED lines=9> */
[----:B------:R-:W-:Y:S01]  /*75110*/  LDS R152, [R4+0x8580] ;  /* 0x0085800004987984 */ /* 0x000fe20000000800 */
[C---:B------:R-:W-:Y:S03]  /*75120*/  HMMA.1688.F32.TF32 R52, R148.reuse, R196, R52 ;  /* 0x000000c49434723c */ /* 0x040fe60000081034 */
[----:B------:R-:W-:Y:S04]  /*75130*/  LDS R154, [R4+0xa580] ;  /* 0x00a58000049a7984 */ /* 0x000fe80000000800 */
[----:B------:R-:W-:Y:S01]  /*75140*/  LDS R153, [R5+0x8580] ;  /* 0x0085800005997984 */ /* 0x000fe20000000800 */
[C---:B-1----:R-:W-:Y:S03]  /*75150*/  HMMA.1688.F32.TF32 R28, R148.reuse, R216, R56 ;  /* 0x000000d8941c723c */ /* 0x042fe60000081038 */
[----:B------:R-:W1:Y:S05]  /*75160*/  LDS R155, [R5+0xa580] ;  /* 0x00a58000059b7984 */ /* 0x000e6a0000000800 */
[C---:B------:R-:W-:Y:S11]  /*75170*/  HMMA.1688.F32.TF32 R56, R148.reuse, R208, R60 ;  /* 0x000000d09438723c */ /* 0x040ff6000008103c */
[----:B------:R-:W-:Y:S04]  /*75180*/  @!UPT UIADD3 URZ, URZ, URZ, URZ ;  /* 0x0000003f3f3ff290 */ /* 0x000fe8000fffe03f */
[----:B------:R-:W-:Y:S04]  /*75190*/  STL.64 [R1+0x1900], R28 ;  /* 0x0019001c01007387 */ /* 0x000fe80000100a00 */
[----:B------:R2:W-:Y:S04]  /*751a0*/  STL.64 [R1+0x1908], R30 ;  /* 0x0019081e01007387 */ /* 0x0005e80000100a00 */
[----:B------:R-:W-:Y:S04]  /*751b0*/  STL.64 [R1+0x18f0], R24 ;  /* 0x0018f01801007387 */ /* 0x000fe80000100a00 */
[----:B------:R3:W-:Y:S01]  /*751c0*/  STL.64 [R1+0x18f8], R26 ;  /* 0x0018f81a01007387 */ /* 0x0007e20000100a00 */
[C---:B--2---:R-:W-:Y:S08]  /*751d0*/  HMMA.1688.F32.TF32 R28, R148.reuse, R204, R80 ;  /* 0x000000cc941c723c */ /* 0x044ff00000081050 */
[C---:B---3--:R-:W-:Y:S01]  /*751e0*/  HMMA.1688.F32.TF32 R24, R148.reuse, R200, R76 ;  /* 0x000000c89418723c */ /* 0x048fe2000008104c */
[----:B------:R-:W-:Y:S04]  /*751f0*/  STL.64 [R1+0x18e0], R56 ;  /* 0x0018e03801007387 */ /* 0x000fe80000100a00 */
[----:B------:R-:W-:Y:S10]  /*75200*/  STL.64 [R1+0x18e8], R58 ;  /* 0x0018e83a01007387 */ /* 0x000ff40000100a00 */
        /* <DEDUP_REMOVED lines=17> */
[-C--:B------:R-:W-:Y:S01]  /*75320*/  HMMA.1688.F32.TF32 R12, R148, R44.reuse, R12 ;  /* 0x0000002c940c723c */ /* 0x080fe2000008100c */
        /* <DEDUP_REMOVED lines=105> */
[C---:B---3--:R-:W-:Y:S08]  /*759c0*/  HMMA.1688.F32.TF32 R56, R152.reuse, R188, R56 ;  /* 0x000000bc9838723c */ /* 0x048ff00000081038 */
[----:B----4-:R-:W-:Y:S08]  /*759d0*/  HMMA.1688.F32.TF32 R28, R152, R196, R28 ;  /* 0x000000c4981c723c */ /* 0x010ff0000008101c */
[C---:B------:R-:W-:Y:S08]  /*759e0*/  HMMA.1688.F32.TF32 R160, R148.reuse, R40, R156 ;  /* 0x0000002894a0723c */ /* 0x040ff0000008109c */
[----:B------:R-:W-:Y:S01]  /*759f0*/  HMMA.1688.F32.TF32 R156, R148, R36, R228 ;  /* 0x00000024949c723c */ /* 0x000fe200000810e4 */
        /* <DEDUP_REMOVED lines=9> */
[C---:B--2---:R-:W-:Y:S08]  /*75a90*/  HMMA.1688.F32.TF32 R160, R152.reuse, R216, R232 ;  /* 0x000000d898a0723c */ /* 0x044ff000000810e8 */
[C---:B---3--:R-:W-:Y:S11]  /*75aa0*/  HMMA.1688.F32.TF32 R156, R152.reuse, R212, R236 ;  /* 0x000000d4989c723c */ /* 0x048ff600000810ec */
        /* <DEDUP_REMOVED lines=11> */
[----:B------:R-:W-:Y:S04]  /*75b60*/  STL.64 [R1+0x1778], R162 ;  /* 0x001778a201007387 */ /* 0x000fe80000100a00 */
[----:B------:R-:W-:Y:S04]  /*75b70*/  STL.64 [R1+0x1760], R156 ;  /* 0x0017609c01007387 */ /* 0x000fe80000100a00 */
[----:B------:R-:W-:Y:S04]  /*75b80*/  STL.64 [R1+0x1768], R158 ;  /* 0x0017689e01007387 */ /* 0x000fe80000100a00 */
[----:B------:R-:W-:Y:S04]  /*75b90*/  STL.64 [R1+0x1750], R28 ;  /* 0x0017501c01007387 */ /* 0x000fe80000100a00 */
[----:B------:R2:W-:Y:S02]  /*75ba0*/  STL.64 [R1+0x1758], R30 ;  /* 0x0017581e01007387 */ /* 0x0005e40000100a00 */
        /* <DEDUP_REMOVED lines=16> */
[----:B------:R2:W-:Y:S04]  /*75cb0*/  STL.64 [R1+0x16c8], R30 ;  /* 0x0016c81e01007387 */ /* 0x0005e80000100a00 */
[----:B------:R-:W-:Y:S04]  /*75cc0*/  STL.64 [R1+0x16b0], R24 ;  /* 0x0016b01801007387 */ /* 0x000fe80000100a00 */
[----:B------:R3:W-:Y:S01]  /*75cd0*/  STL.64 [R1+0x16b8], R26 ;  /* 0x0016b81a01007387 */ /* 0x0007e20000100a00 */
[C---:B--2---:R-:W-:Y:S08]  /*75ce0*/  HMMA.1688.F32.TF32 R28, R152.reuse, R40, R88 ;  /* 0x00000028981c723c */ /* 0x044ff00000081058 */
[----:B---3--:R-:W-:Y:S01]  /*75cf0*/  HMMA.1688.F32.TF32 R24, R152, R36, R84 ;  /* 0x000000249818723c */ /* 0x008fe20000081054 */
[----:B------:R-:W-:Y:S04]  /*75d00*/  STL.64 [R1+0x16a0], R32 ;  /* 0x0016a02001007387 */ /* 0x000fe80000100a00 */
[----:B------:R-:W-:Y:S03]  /*75d10*/  STL.64 [R1+0x16a8], R34 ;  /* 0x0016a82201007387 */ /* 0x000fe60000100a00 */
[C---:B-1----:R-:W-:Y:S01]  /*75d20*/  HMMA.1688.F32.TF32 R12, R148.reuse, R200, R12 ;  /* 0x000000c8940c723c */ /* 0x042fe2000008100c */
        /* <DEDUP_REMOVED lines=130> */
[----:B--2---:R-:W-:Y:S08]  /*76550*/  HMMA.1688.F32.TF32 R60, R152, R200, R60 ;  /* 0x000000c8983c723c */ /* 0x004ff0000008103c */
[C---:B---3--:R-:W-:Y:S08]  /*76560*/  HMMA.1688.F32.TF32 R156, R148.reuse, R48, R156 ;  /* 0x00000030949c723c */ /* 0x048ff0000008109c */
[C---:B----4-:R-:W-:Y:S08]  /*76570*/  HMMA.1688.F32.TF32 R164, R148.reuse, R176, R164 ;  /* 0x000000b094a4723c */ /* 0x050ff000000810a4 */
[C---:B------:R-:W-:Y:S08]  /*76580*/  HMMA.1688.F32.TF32 R220, R148.reuse, R184, R220 ;  /* 0x000000b894dc723c */ /* 0x040ff000000810dc */
[C---:B------:R-:W-:Y:S08]  /*76590*/  HMMA.1688.F32.TF32 R72, R148.reuse, R192, R72 ;  /* 0x000000c09448723c */ /* 0x040ff00000081048 */
[C---:B------:R-:W-:Y:S08]  /*765a0*/  HMMA.1688.F32.TF32 R28, R148.reuse, R196, R28 ;  /* 0x000000c4941c723c */ /* 0x040ff0000008101c */
[C---:B------:R-:W-:Y:S11]  /*765b0*/  HMMA.1688.F32.TF32 R24, R148.reuse, R188, R24 ;  /* 0x000000bc9418723c */ /* 0x040ff60000081018 */
[----:B------:R-:W-:Y:S04]  /*765c0*/  @!UPT UIADD3 URZ, URZ, URZ, URZ ;  /* 0x0000003f3f3ff290 */ /* 0x000fe8000fffe03f */
[----:B------:R-:W-:Y:S04]  /*765d0*/  STL.64 [R1+0x15c0], R28 ;  /* 0x0015c01c01007387 */ /* 0x000fe80000100a00 */
[----:B------:R1:W-:Y:S04]  /*765e0*/  STL.64 [R1+0x15c8], R30 ;  /* 0x0015c81e01007387 */ /* 0x0003e80000100a00 */
[----:B-1----:R-:W2:Y:S04]  /*765f0*/  LDL.LU.64 R30, [R1+0x68e8] ;  /* 0x0068e800011e7983 */ /* 0x002ea80000300a00 */
[----:B------:R-:W3:Y:S04]  /*76600*/  LDL.LU.64 R28, [R1+0x68e0] ;  /* 0x0068e000011c7983 */ /* 0x000ee80000300a00 */
[----:B------:R-:W-:Y:S04]  /*76610*/  STL.64 [R1+0x15b0], R72 ;  /* 0x0015b04801007387 */ /* 0x000fe80000100a00 */
[----:B------:R1:W-:Y:S04]  /*76620*/  STL.64 [R1+0x15b8], R74 ;  /* 0x0015b84a01007387 */ /* 0x0003e80000100a00 */
[----:B-1----:R-:W4:Y:S04]  /*76630*/  LDL.LU.64 R74, [R1+0x68d8] ;  /* 0x0068d800014a7983 */ /* 0x002f280000300a00 */
[----:B------:R-:W2:Y:S04]  /*76640*/  LDL.LU.64 R72, [R1+0x68d0] ;  /* 0x0068d00001487983 */ /* 0x000ea80000300a00 */
[----:B------:R-:W-:Y:S04]  /*76650*/  STL.64 [R1+0x1590], R24 ;  /* 0x0015901801007387 */ /* 0x000fe80000100a00 */
[----:B------:R1:W-:Y:S01]  /*76660*/  STL.64 [R1+0x1598], R26 ;  /* 0x0015981a01007387 */ /* 0x0003e20000100a00 */
[C---:B------:R-:W-:Y:S03]  /*76670*/  HMMA.1688.F32.TF32 R160, R148.reuse, R172, R160 ;  /* 0x000000ac94a0723c */ /* 0x040fe600000810a0 */
[----:B-1----:R-:W2:Y:S04]  /*76680*/  LDL.LU.64 R26, [R1+0x68c8] ;  /* 0x0068c800011a7983 */ /* 0x002ea80000300a00 */
[----:B------:R-:W2:Y:S04]  /*76690*/  LDL.LU.64 R24, [R1+0x68c0] ;  /* 0x0068c00001187983 */ /* 0x000ea80000300a00 */
[----:B------:R-:W-:Y:S04]  /*766a0*/  STL.64 [R1+0x1580], R220 ;  /* 0x001580dc01007387 */ /* 0x000fe80000100a00 */
[----:B------:R1:W-:Y:S02]  /*766b0*/  STL.64 [R1+0x1588], R222 ;  /* 0x001588de01007387 */ /* 0x0003e40000100a00 */
[C---:B-1----:R-:W-:Y:S11]  /*766c0*/  HMMA.1688.F32.TF32 R220, R148.reuse, R180, R224 ;  /* 0x000000b494dc723c */ /* 0x042ff600000810e0 */
[----:B------:R-:W-:Y:S11]  /*766d0*/  @!UPT UIADD3 URZ, URZ, URZ, URZ ;  /* 0x0000003f3f3ff290 */ /* 0x000ff6000fffe03f */
[----:B------:R-:W-:Y:S01]  /*766e0*/  @!UPT UIADD3 URZ, URZ, URZ, URZ ;  /* 0x0000003f3f3ff290 */ /* 0x000fe2000fffe03f */
        /* <DEDUP_REMOVED lines=27> */
[C---:B-1----:R-:W-:Y:S08]  /*768a0*/  HMMA.1688.F32.TF32 R156, R152.reuse, R204, R56 ;  /* 0x000000cc989c723c */ /* 0x042ff00000081038 */
        /* <DEDUP_REMOVED lines=11> */
[C---:B-1----:R-:W-:Y:S08]  /*76960*/  HMMA.1688.F32.TF32 R60, R152.reuse, R188, R52 ;  /* 0x000000bc983c723c */ /* 0x042ff00000081034 */
        /* <DEDUP_REMOVED lines=19> */
[-C--:B------:R-:W-:Y:S01]  /*76aa0*/  HMMA.1688.F32.TF32 R16, R152, R36.reuse, R12 ;  /* 0x000000249810723c */ /* 0x080fe2000008100c */
[----:B------:R-:W-:Y:S04]  /*76ab0*/  STL.64 [R1+0x1350], R52 ;  /* 0x0013503401007387 */ /* 0x000fe80000100a00 */
[----:B------:R-:W-:Y:S04]  /*76ac0*/  STL.64 [R1+0x1358], R54 ;  /* 0x0013583601007387 */ /* 0x000fe80000100a00 */
        /* <DEDUP_REMOVED lines=107> */
[C---:B---3--:R-:W-:Y:S08]  /*77180*/  HMMA.1688.F32.TF32 R80, R148.reuse, R44, R80 ;  /* 0x0000002c9450723c */ /* 0x048ff00000081050 */
[C---:B----4-:R-:W-:Y:S08]  /*77190*/  HMMA.1688.F32.TF32 R220, R148.reuse, R212, R220 ;  /* 0x000000d494dc723c */ /* 0x050ff000000810dc */
        /* <DEDUP_REMOVED lines=8> */
[----:B------:R4:W-:Y:S02]  /*77220*/  STL.64 [R1+0x12e8], R222 ;  /* 0x0012e8de01007387 */ /* 0x0009e40000100a00 */
[C---:B----4-:R-:W-:Y:S08]  /*77230*/  HMMA.1688.F32.TF32 R220, R148.reuse, R204, R164 ;  /* 0x000000cc94dc723c */ /* 0x050ff000000810a4 */
        /* <DEDUP_REMOVED lines=11> */
[C---:B----4-:R-:W-:Y:S03]  /*772f0*/  HMMA.1688.F32.TF32 R164, R148.reuse, R188, R232 ;  /* 0x000000bc94a4723c */ /* 0x050fe600000810e8 */
[----:B------:R-:W-:Y:S04]  /*77300*/  STL.64 [R1+0x1280], R156 ;  /* 0x0012809c01007387 */ /* 0x000fe80000100a00 */
[----:B------:R4:W-:Y:S01]  /*77310*/  STL.64 [R1+0x1288], R158 ;  /* 0x0012889e01007387 */ /* 0x0009e20000100a00 */
[C---:B-1----:R-:W-:Y:S08]  /*77320*/  HMMA.1688.F32.TF32 R160, R148.reuse, R184, R236 ;  /* 0x000000b894a0723c */ /* 0x042ff000000810ec */
[C---:B----4-:R-:W-:Y:S07]  /*77330*/  HMMA.1688.F32.TF32 R156, R148.reuse, R180, R240 ;  /* 0x000000b4949c723c */ /* 0x050fee00000810f0 */
        /* <DEDUP_REMOVED lines=26> */
[----:B------:R-:W-:Y:S04]  /*774e0*/  LDS R149, [R7+0x8680] ;  /* 0x0086800007957984 */ /* 0x000fe80000000800 */
[----:B------:R-:W1:Y:S01]  /*774f0*/  LDS R151, [R7+0xa680] ;  /* 0x00a6800007977984 */ /* 0x000e620000000800 */
[C---:B------:R-:W-:Y:S08]  /*77500*/  HMMA.1688.F32.TF32 R32, R152.reuse, R212, R88 ;  /* 0x000000d49820723c */ /* 0x040ff00000081058 */
[C---:B------:R-:W-:Y:S07]  /*77510*/  HMMA.1688.F32.TF32 R60, R152.reuse, R208, R84 ;  /* 0x000000d0983c723c */ /* 0x040fee0000081054 */
[----:B------:R-:W-:Y:S04]  /*77520*/  STL.64 [R1+0x1190], R52 ;  /* 0x0011903401007387 */ /* 0x000fe80000100a00 */
[----:B------:R4:W-:Y:S04]  /*77530*/  STL.64 [R1+0x1198], R54 ;  /* 0x0011983601007387 */ /* 0x0009e80000100a00 */
[----:B------:R-:W-:Y:S04]  /*77540*/  STL.64 [R1+0x1180], R32 ;  /* 0x0011802001007387 */ /* 0x000fe80000100a00 */
[----:B------:R1:W-:Y:S01]  /*77550*/  STL.64 [R1+0x1188], R34 ;  /* 0x0011882201007387 */ /* 0x0003e20000100a00 */
[C---:B----4-:R-:W-:Y:S08]  /*77560*/  HMMA.1688.F32.TF32 R52, R152.reuse, R204, R20 ;  /* 0x000000cc9834723c */ /* 0x050ff00000081014 */
        /* <DEDUP_REMOVED lines=11> */
[----:B------:R-:W4:Y:S04]  /*77620*/  LDL.LU R244, [R1+0x280] ;  /* 0x0002800001f47983 */ /* 0x000f280000300800 */
[----:B------:R-:W-:Y:S04]  /*77630*/  STL.64 [R1+0x1110], R16 ;  /* 0x0011101001007387 */ /* 0x000fe80000100a00 */
[----:B------:R-:W-:Y:S04]  /*77640*/  STL.64 [R1+0x1118], R18 ;  /* 0x0011181201007387 */ /* 0x000fe80000100a00 */
[----:B------:R1:W-:Y:S04]  /*77650*/  STL.64 [R1+0x1100], R12 ;  /* 0x0011000c01007387 */ /* 0x0003e80000100a00 */
[----:B------:R1:W-:Y:S04]  /*77660*/  STL.64 [R1+0x1108], R14 ;  /* 0x0011080e01007387 */ /* 0x0003e80000100a00 */
        /* <DEDUP_REMOVED lines=90> */
[----:B------:R-:W-:Y:S01]  /*77c10*/  IMAD.MOV.U32 R250, RZ, RZ, R3 ;  /* 0x000000fffffa7224 */ /* 0x000fe200078e0003 */
[C---:B--2---:R-:W-:Y:S08]  /*77c20*/  HMMA.1688.F32.TF32 R12, R148.reuse, R204, R12 ;  /* 0x000000cc940c723c */ /* 0x044ff0000008100c */
[----:B---3--:R-:W-:Y:S08]  /*77c30*/  HMMA.1688.F32.TF32 R16, R148, R212, R16 ;  /* 0x000000d49410723c */ /* 0x008ff00000081010 */
[C---:B----4-:R-:W-:Y:S08]  /*77c40*/  HMMA.1688.F32.TF32 R88, R152.reuse, R44, R88 ;  /* 0x0000002c9858723c */ /* 0x050ff00000081058 */
[C---:B------:R-:W-:Y:S08]  /*77c50*/  HMMA.1688.F32.TF32 R52, R152.reuse, R172, R52 ;  /* 0x000000ac9834723c */ /* 0x040ff00000081034 */
[C---:B------:R-:W-:Y:S08]  /*77c60*/  HMMA.1688.F32.TF32 R80, R152.reuse, R180, R80 ;  /* 0x000000b49850723c */ /* 0x040ff00000081050 */
[C---:B------:R-:W-:Y:S08]  /*77c70*/  HMMA.1688.F32.TF32 R60, R152.reuse, R184, R60 ;  /* 0x000000b8983c723c */ /* 0x040ff0000008103c */
[C---:B------:R-:W-:Y:S11]  /*77c80*/  HMMA.1688.F32.TF32 R76, R152.reuse, R176, R76 ;  /* 0x000000b0984c723c */ /* 0x040ff6000008104c */
[----:B------:R-:W-:Y:S04]  /*77c90*/  @!UPT UIADD3 URZ, URZ, URZ, URZ ;  /* 0x0000003f3f3ff290 */ /* 0x000fe8000fffe03f */
[----:B------:R-:W-:Y:S01]  /*77ca0*/  STL.64 [R1+0x10d0], R60 ;  /* 0x0010d03c01007387 */ /* 0x000fe20000100a00 */
[C---:B------:R-:W-:Y:S03]  /*77cb0*/  HMMA.1688.F32.TF32 R32, R152.reuse, R48, R32 ;  /* 0x000000309820723c */ /* 0x040fe60000081020 */
[----:B------:R1:W-:Y:S01]  /*77cc0*/  STL.64 [R1+0x10d8], R62 ;  /* 0x0010d83e01007387 */ /* 0x0003e20000100a00 */
[----:B------:R-:W-:Y:S01]  /*77cd0*/  MOV R2, R54 ;  /* 0x0000003600027202 */ /* 0x000fe20000000f00 */
[----:B------:R-:W-:Y:S02]  /*77ce0*/  IMAD.MOV.U32 R0, RZ, RZ, R55 ;  /* 0x000000ffff007224 */ /* 0x000fe400078e0037 */
[----:B-1----:R-:W2:Y:S01]  /*77cf0*/  LDL.LU.64 R62, [R1+0x68a8] ;  /* 0x0068a800013e7983 */ /* 0x002ea20000300a00 */
[C---:B------:R-:W-:Y:S03]  /*77d00*/  HMMA.1688.F32.TF32 R84, R152.reuse, R40, R84 ;  /* 0x000000289854723c */ /* 0x040fe60000081054 */
[----:B------:R-:W3:Y:S04]  /*77d10*/  LDL.LU.64 R60, [R1+0x68a0] ;  /* 0x0068a000013c7983 */ /* 0x000ee80000300a00 */
[----:B------:R-:W-:Y:S01]  /*77d20*/  STL.64 [R1+0x10b0], R80 ;  /* 0x0010b05001007387 */ /* 0x000fe20000100a00 */
[----:B------:R-:W-:Y:S03]  /*77d30*/  HMMA.1688.F32.TF32 R152, R152, R36, R20 ;  /* 0x000000249898723c */ /* 0x000fe60000081014 */
[----:B------:R1:W-:Y:S01]  /*77d40*/  STL.64 [R1+0x10b8], R82 ;  /* 0x0010b85201007387 */ /* 0x0003e20000100a00 */
[----:B------:R-:W-:-:S04]  /*77d50*/  IMAD.MOV.U32 R252, RZ, RZ, R52 ;  /* 0x000000fffffc7224 */ /* 0x000fc800078e0034 */
[----:B------:R-:W-:Y:S01]  /*77d60*/  HMMA.1688.F32.TF32 R92, R148, R216, R92 ;  /* 0x000000d8945c723c */ /* 0x000fe2000008105c */
[----:B-1----:R-:W4:Y:S04]  /*77d70*/  LDL.LU.64 R82, [R1+0x6898] ;  /* 0x0068980001527983 */ /* 0x002f280000300a00 */
[----:B------:R-:W2:Y:S04]  /*77d80*/  LDL.LU.64 R80, [R1+0x6890] ;  /* 0x0068900001507983 */ /* 0x000ea80000300a00 */
[----:B------:R-:W-:Y:S01]  /*77d90*/  STL.64 [R1+0x1090], R76 ;  /* 0x0010904c01007387 */ /* 0x000fe20000100a00 */
[----:B------:R-:W-:-:S03]  /*77da0*/  IMAD.MOV.U32 R3, RZ, RZ, R53 ;  /* 0x000000ffff037224 */ /* 0x000fc600078e0035 */
[----:B------:R1:W-:Y:S01]  /*77db0*/  STL.64 [R1+0x1098], R78 ;  /* 0x0010984e01007387 */ /* 0x0003e20000100a00 */
[C---:B------:R-:W-:Y:S03]  /*77dc0*/  HMMA.1688.F32.TF32 R168, R148.reuse, R208, R168 ;  /* 0x000000d094a8723c */ /* 0x040fe600000810a8 */
[----:B-1----:R-:W2:Y:S04]  /*77dd0*/  LDL.LU.64 R78, [R1+0x6888] ;  /* 0x00688800014e7983 */ /* 0x002ea80000300a00 */
[----:B------:R-:W2:Y:S04]  /*77de0*/  LDL.LU.64 R76, [R1+0x6880] ;  /* 0x00688000014c7983 */ /* 0x000ea80000300a00 */
[----:B------:R-:W2:Y:S04]  /*77df0*/  LDL.LU.64 R54, [R1+0x6878] ;  /* 0x0068780001367983 */ /* 0x000ea80000300a00 */
        /* <DEDUP_REMOVED lines=13> */
[----:B------:R-:W2:Y:S04]  /*77ed0*/  LDL.LU.64 R22, [R1+0x6838] ;  /* 0x0068380001167983 */ /* 0x000ea80000300a00 */
        /* <DEDUP_REMOVED lines=9> */
[----:B------:R-:W3:Y:S04]  /*77f70*/  LDL.LU.64 R92, [R1+0x6820] ;  /* 0x00682000015c7983 */ /* 0x000ee80000300a00 */
[----:B------:R-:W-:Y:S04]  /*77f80*/  STL.64 [R1+0xff0], R16 ;  /* 0x000ff01001007387 */ /* 0x000fe80000100a00 */
[----:B------:R1:W-:Y:S01]  /*77f90*/  STL.64 [R1+0xff8], R18 ;  /* 0x000ff81201007387 */ /* 0x0003e20000100a00 */
[C---:B------:R-:W-:Y:S03]  /*77fa0*/  HMMA.1688.F32.TF32 R164, R148.reuse, R192, R164 ;  /* 0x000000c094a4723c */ /* 0x040fe600000810a4 */
[----:B------:R-:W-:Y:S04]  /*77fb0*/  LDS R153, [R5+0x8700] ;  /* 0x0087000005997984 */ /* 0x000fe80000000800 */
[----:B------:R-:W2:Y:S04]  /*77fc0*/  LDS R155, [R5+0xa700] ;  /* 0x00a70000059b7984 */ /* 0x000ea80000000800 */
[----:B-1----:R-:W4:Y:S04]  /*77fd0*/  LDL.LU.64 R18, [R1+0x6818] ;  /* 0x0068180001127983 */ /* 0x002f280000300a00 */
[----:B------:R-:W4:Y:S04]  /*77fe0*/  LDL.LU.64 R16, [R1+0x6810] ;  /* 0x0068100001107983 */ /* 0x000f280000300a00 */
[----:B------:R-:W-:Y:S04]  /*77ff0*/  STL.64 [R1+0xfe0], R168 ;  /* 0x000fe0a801007387 */ /* 0x000fe80000100a00 */
[----:B------:R1:W-:Y:S04]  /*78000*/  STL.64 [R1+0xfe8], R170 ;  /* 0x000fe8aa01007387 */ /* 0x0003e80000100a00 */
[----:B-1----:R-:W4:Y:S04]  /*78010*/  LDL.LU.64 R170, [R1+0x6808] ;  /* 0x0068080001aa7983 */ /* 0x002f280000300a00 */
[----:B------:R-:W4:Y:S04]  /*78020*/  LDL.LU.64 R168, [R1+0x6800] ;  /* 0x0068000001a87983 */ /* 0x000f280000300a00 */
[----:B------:R-:W-:Y:S04]  /*78030*/  STL.64 [R1+0xfd0], R12 ;  /* 0x000fd00c01007387 */ /* 0x000fe80000100a00 */
[----:B------:R1:W-:Y:S04]  /*78040*/  STL.64 [R1+0xfd8], R14 ;  /* 0x000fd80e01007387 */ /* 0x0003e80000100a00 */
[----:B-1----:R-:W4:Y:S04]  /*78050*/  LDL.LU.64 R14, [R1+0x67f8] ;  /* 0x0067f800010e7983 */ /* 0x002f280000300a00 */
[----:B------:R-:W4:Y:S04]  /*78060*/  LDL.LU.64 R12, [R1+0x67f0] ;  /* 0x0067f000010c7983 */ /* 0x000f280000300a00 */
[----:B------:R-:W-:Y:S04]  /*78070*/  STL.64 [R1+0xfb0], R220 ;  /* 0x000fb0dc01007387 */ /* 0x000fe80000100a00 */
[----:B------:R1:W-:Y:S01]  /*78080*/  STL.64 [R1+0xfb8], R222 ;  /* 0x000fb8de01007387 */ /* 0x0003e20000100a00 */
[C---:B------:R-:W-:Y:S08]  /*78090*/  HMMA.1688.F32.TF32 R160, R148.reuse, R188, R160 ;  /* 0x000000bc94a0723c */ /* 0x040ff000000810a0 */
[C---:B-1----:R-:W-:Y:S08]  /*780a0*/  HMMA.1688.F32.TF32 R220, R148.reuse, R196, R224 ;  /* 0x000000c494dc723c */ /* 0x042ff000000810e0 */
[C---:B------:R-:W-:Y:S11]  /*780b0*/  HMMA.1688.F32.TF32 R156, R148.reuse, R184, R156 ;  /* 0x000000b8949c723c */ /* 0x040ff6000008109c */
[----:B------:R-:W-:Y:S04]  /*780c0*/  @!UPT UIADD3 URZ, URZ, URZ, URZ ;  /* 0x0000003f3f3ff290 */ /* 0x000fe8000fffe03f */
        /* <DEDUP_REMOVED lines=23> */
[----:B------:R-:W-:Y:S01]  /*78240*/  STL.64 [R1+0xf28], R162 ;  /* 0x000f28a201007387 */ /* 0x000fe20000100a00 */
[----:B------:R-:W-:Y:S01]  /*78250*/  IMAD.MOV.U32 R244, RZ, RZ, R75 ;  /* 0x000000fffff47224 */ /* 0x000fe200078e004b */
[----:B------:R-:W-:Y:S01]  /*78260*/  MOV R245, R74 ;  /* 0x0000004a00f57202 */ /* 0x000fe20000000f00 */
[C---:B--2---:R-:W-:Y:S01]  /*78270*/  HMMA.1688.F32.TF32 R20, R152.reuse, R204, R20 ;  /* 0x000000cc9814723c */ /* 0x044fe20000081014 */
[----:B------:R1:W-:Y:S04]  /*78280*/  STL.64 [R1+0xf10], R156 ;  /* 0x000f109c01007387 */ /* 0x0003e80000100a00 */
[----:B------:R2:W-:Y:S03]  /*78290*/  STL.64 [R1+0xf18], R158 ;  /* 0x000f189e01007387 */ /* 0x0005e60000100a00 */
[C---:B---3--:R-:W-:Y:S08]  /*782a0*/  HMMA.1688.F32.TF32 R92, R152.reuse, R208, R92 ;  /* 0x000000d0985c723c */ /* 0x048ff0000008105c */
[----:B----4-:R-:W-:Y:S08]  /*782b0*/  HMMA.1688.F32.TF32 R16, R152, R212, R16 ;  /* 0x000000d49810723c */ /* 0x010ff00000081010 */
[----:B------:R-:W-:Y:S01]  /*782c0*/  HMMA.1688.F32.TF32 R148, R148, R36, R12 ;  /* 0x000000249494723c */ /* 0x000fe2000008100c */
        /* <DEDUP_REMOVED lines=12> */
[----:B------:R-:W-:Y:S02]  /*78390*/  IMAD.MOV.U32 R230, RZ, RZ, R25 ;  /* 0x000000ffffe67224 */ /* 0x000fe400078e0019 */
[----:B------:R-:W-:Y:S01]  /*783a0*/  IMAD.MOV.U32 R231, RZ, RZ, R24 ;  /* 0x000000ffffe77224 */ /* 0x000fe200078e0018 */
[----:B-1----:R-:W-:Y:S01]  /*783b0*/  MOV R156, R80 ;  /* 0x00000050009c7202 */ /* 0x002fe20000000f00 */
[----:B------:R-:W-:Y:S01]  /*783c0*/  IMAD.MOV.U32 R157, RZ, RZ, R81 ;  /* 0x000000ffff9d7224 */ /* 0x000fe200078e0051 */
[----:B--2---:R-:W-:Y:S01]  /*783d0*/  MOV R159, R83 ;  /* 0x00000053009f7202 */ /* 0x004fe20000000f00 */
[----:B------:R-:W-:Y:S04]  /*783e0*/  STL.64 [R1+0xef0], R148 ;  /* 0x000ef09401007387 */ /* 0x000fe80000100a00 */
[----:B------:R1:W-:Y:S01]  /*783f0*/  STL.64 [R1+0xef8], R150 ;  /* 0x000ef89601007387 */ /* 0x0003e20000100a00 */
[----:B------:R-:W-:-:S02]  /*78400*/  IMAD.MOV.U32 R158, RZ, RZ, R82 ;  /* 0x000000ffff9e7224 */ /* 0x000fc400078e0052 */
[----:B------:R-:W-:Y:S01]  /*78410*/  IMAD.MOV.U32 R160, RZ, RZ, R76 ;  /* 0x000000ffffa07224 */ /* 0x000fe200078e004c */
[----:B------:R-:W-:Y:S01]  /*78420*/  MOV R162, R78 ;  /* 0x0000004e00a27202 */ /* 0x000fe20000000f00 */
[----:B------:R-:W-:Y:S01]  /*78430*/  IMAD.MOV.U32 R161, RZ, RZ, R77 ;  /* 0x000000ffffa17224 */ /* 0x000fe200078e004d */
[----:B------:R-:W-:Y:S01]  /*78440*/  MOV R224, R61 ;  /* 0x0000003d00e07202 */ /* 0x000fe20000000f00 */
[----:B------:R-:W-:Y:S02]  /*78450*/  IMAD.MOV.U32 R163, RZ, RZ, R79 ;  /* 0x000000ffffa37224 */ /* 0x000fe400078e004f */
[----:B------:R-:W-:Y:S01]  /*78460*/  IMAD.MOV.U32 R225, RZ, RZ, R62 ;  /* 0x000000ffffe17224 */ /* 0x000fe200078e003e */
[----:B------:R-:W-:Y:S01]  /*78470*/  MOV R227, R56 ;  /* 0x0000003800e37202 */ /* 0x000fe20000000f00 */
[----:B------:R-:W-:Y:S01]  /*78480*/  IMAD.MOV.U32 R226, RZ, RZ, R63 ;  /* 0x000000ffffe27224 */ /* 0x000fe200078e003f */
[----:B-1----:R-:W-:Y:S01]  /*78490*/  HMMA.1688.F32.TF32 R148, R152, R216, R168 ;  /* 0x000000d89894723c */ /* 0x002fe200000810a8 */
[----:B------:R-:W-:Y:S01]  /*784a0*/  IMAD.MOV.U32 R232, RZ, RZ, R57 ;  /* 0x000000ffffe87224 */ /* 0x000fe200078e0039 */
[----:B------:R-:W-:Y:S01]  /*784b0*/  MOV R234, R59 ;  /* 0x0000003b00ea7202 */ /* 0x000fe20000000f00 */
[----:B------:R-:W-:-:S02]  /*784c0*/  IMAD.MOV.U32 R233, RZ, RZ, R58 ;  /* 0x000000ffffe97224 */ /* 0x000fc400078e003a */
[----:B------:R-:W-:Y:S01]  /*784d0*/  IMAD.MOV.U32 R235, RZ, RZ, R27 ;  /* 0x000000ffffeb7224 */ /* 0x000fe200078e001b */
[----:B------:R-:W-:Y:S01]  /*784e0*/  MOV R249, R66 ;  /* 0x0000004200f97202 */ /* 0x000fe20000000f00 */
[----:B------:R-:W-:Y:S01]  /*784f0*/  IMAD.MOV.U32 R248, RZ, RZ, R31 ;  /* 0x000000fffff87224 */ /* 0x000fe200078e001f */
[----:B------:R-:W-:Y:S01]  /*78500*/  LDS R12, [R6+0x8700] ;  /* 0x00870000060c7984 */ /* 0x000fe20000000800 */
[----:B------:R-:W-:Y:S02]  /*78510*/  IMAD.MOV.U32 R250, RZ, RZ, R67 ;  /* 0x000000fffffa7224 */ /* 0x000fe400078e0043 */
[----:B------:R-:W-:Y:S01]  /*78520*/  IMAD.MOV.U32 R251, RZ, RZ, R71 ;  /* 0x000000fffffb7224 */ /* 0x000fe200078e0047 */
[----:B------:R-:W-:Y:S04]  /*78530*/  LDS R14, [R6+0xa700] ;  /* 0x00a70000060e7984 */ /* 0x000fe80000000800 */
[----:B------:R-:W-:Y:S04]  /*78540*/  LDS R13, [R7+0x8700] ;  /* 0x00870000070d7984 */ /* 0x000fe80000000800 */
[----:B------:R-:W1:Y:S04]  /*78550*/  LDS R15, [R7+0xa700] ;  /* 0x00a70000070f7984 */ /* 0x000e680000000800 */
[----:B------:R-:W-:Y:S04]  /*78560*/  STL.64 [R1+0xed0], R148 ;  /* 0x000ed09401007387 */ /* 0x000fe80000100a00 */
[----:B------:R-:W-:Y:S04]  /*78570*/  STL.64 [R1+0xed8], R150 ;  /* 0x000ed89601007387 */ /* 0x000fe80000100a00 */
[----:B------:R-:W-:Y:S04]  /*78580*/  STL.64 [R1+0xec0], R16 ;  /* 0x000ec01001007387 */ /* 0x000fe80000100a00 */
[----:B------:R2:W-:Y:S04]  /*78590*/  STL.64 [R1+0xec8], R18 ;  /* 0x000ec81201007387 */ /* 0x0005e80000100a00 */
[----:B------:R-:W-:Y:S04]  /*785a0*/  LDS R164, [R6+0x8780] ;  /* 0x0087800006a47984 */ /* 0x000fe80000000800 */
[----:B------:R-:W-:Y:S01]  /*785b0*/  LDS R166, [R6+0xa780] ;  /* 0x00a7800006a67984 */ /* 0x000fe20000000800 */
[C---:B--2---:R-:W-:Y:S03]  /*785c0*/  HMMA.1688.F32.TF32 R16, R152.reuse, R200, R84 ;  /* 0x000000c89810723c */ /* 0x044fe60000081054 */
[----:B------:R-:W-:Y:S04]  /*785d0*/  STL.64 [R1+0xeb0], R92 ;  /* 0x000eb05c01007387 */ /* 0x000fe80000100a00 */
[----:B------:R-:W-:Y:S01]  /*785e0*/  STL.64 [R1+0xeb8], R94 ;  /* 0x000eb85e01007387 */ /* 0x000fe20000100a00 */
[C---:B------:R-:W-:Y:S03]  /*785f0*/  HMMA.1688.F32.TF32 R84, R152.reuse, R196, R88 ;  /* 0x000000c49854723c */ /* 0x040fe60000081058 */
[----:B------:R-:W-:Y:S04]  /*78600*/  STL.64 [R1+0xea0], R20 ;  /* 0x000ea01401007387 */ /* 0x000fe80000100a00 */
[----:B------:R2:W-:Y:S04]  /*78610*/  STL.64 [R1+0xea8], R22 ;  /* 0x000ea81601007387 */ /* 0x0005e80000100a00 */
[----:B------:R-:W-:Y:S04]  /*78620*/  LDS R165, [R7+0x8780] ;  /* 0x0087800007a57984 */ /* 0x000fe80000000800 */
[----:B------:R-:W-:Y:S01]  /*78630*/  LDS R167, [R7+0xa780] ;  /* 0x00a7800007a77984 */ /* 0x000fe20000000800 */
[C---:B--2---:R-:W-:Y:S03]  /*78640*/  HMMA.1688.F32.TF32 R20, R152.reuse, R192, R32 ;  /* 0x000000c09814723c */ /* 0x044fe60000081020 */
[----:B------:R-:W-:Y:S04]  /*78650*/  STL.64 [R1+0xe80], R16 ;  /* 0x000e801001007387 */ /* 0x000fe80000100a00 */
[----:B------:R2:W-:Y:S02]  /*78660*/  STL.64 [R1+0xe88], R18 ;  /* 0x000e881201007387 */ /* 0x0005e40000100a00 */
[----:B--2---:R-:W-:Y:S02]  /*78670*/  HMMA.1688.F32.TF32 R16, R152, R188, R52 ;  /* 0x000000bc9810723c */ /* 0x004fe40000081034 */
[----:B------:R-:W-:Y:S04]  /*78680*/  STL.64 [R1+0xe70], R84 ;  /* 0x000e705401007387 */ /* 0x000fe80000100a00 */
[----:B------:R-:W-:Y:S08]  /*78690*/  STL.64 [R1+0xe78], R86 ;  /* 0x000e785601007387 */ /* 0x000ff00000100a00 */
[----:B------:R2:W-:Y:S04]  /*786a0*/  STL.64 [R1+0xe60], R20 ;  /* 0x000e601401007387 */ /* 0x0005e80000100a00 */
[----:B------:R3:W-:Y:S04]  /*786b0*/  STL.64 [R1+0xe68], R22 ;  /* 0x000e681601007387 */ /* 0x0007e80000100a00 */
[----:B------:R-:W4:Y:S04]  /*786c0*/  LDL.LU R75, [R1+0x67ec] ;  /* 0x0067ec00014b7983 */ /* 0x000f280000300800 */
[----:B------:R-:W-:Y:S04]  /*786d0*/  STL.64 [R1+0xe50], R16 ;  /* 0x000e501001007387 */ /* 0x000fe80000100a00 */
[----:B------:R1:W-:Y:S04]  /*786e0*/  STL.64 [R1+0xe58], R18 ;  /* 0x000e581201007387 */ /* 0x0003e80000100a00 */
        /* <DEDUP_REMOVED lines=23> */
[----:B----4-:R-:W-:-:S02]  /*78860*/  IMAD.MOV.U32 R223, RZ, RZ, R75 ;  /* 0x000000ffffdf7224 */ /* 0x010fc400078e004b */
[----:B--2---:R-:W-:Y:S01]  /*78870*/  IMAD.MOV.U32 R222, RZ, RZ, R74 ;  /* 0x000000ffffde7224 */ /* 0x004fe200078e004a */
[----:B---3--:R-:W-:Y:S01]  /*78880*/  MOV R221, R73 ;  /* 0x0000004900dd7202 */ /* 0x008fe20000000f00 */
[----:B------:R-:W-:Y:S02]  /*78890*/  IMAD.MOV.U32 R220, RZ, RZ, R72 ;  /* 0x000000ffffdc7224 */ /* 0x000fe400078e0048 */
[----:B------:R-:W2:Y:S04]  /*788a0*/  LDL.LU R72, [R1+0x678c] ;  /* 0x00678c0001487983 */ /* 0x000ea80000300800 */
[----:B------:R-:W2:Y:S04]  /*788b0*/  LDL.LU R73, [R1+0x6788] ;  /* 0x0067880001497983 */ /* 0x000ea80000300800 */
[----:B------:R-:W2:Y:S01]  /*788c0*/  LDL.LU R74, [R1+0x6784] ;  /* 0x00678400014a7983 */ /* 0x000ea20000300800 */
[----:B------:R-:W-:-:S02]  /*788d0*/  IMAD.MOV.U32 R150, RZ, RZ, R70 ;  /* 0x000000ffff967224 */ /* 0x000fc400078e0046 */
[----:B------:R-:W-:Y:S01]  /*788e0*/  IMAD.MOV.U32 R149, RZ, RZ, R69 ;  /* 0x000000ffff957224 */ /* 0x000fe200078e0045 */
[----:B------:R-:W2:Y:S01]  /*788f0*/  LDL.LU R75, [R1+0x6780] ;  /* 0x00678000014b7983 */ /* 0x000ea20000300800 */
[----:B------:R-:W-:-:S03]  /*78900*/  MOV R148, R68 ;  /* 0x0000004400947202 */ /* 0x000fc60000000f00 */
[----:B------:R-:W3:Y:S01]  /*78910*/  LDL.LU R68, [R1+0x677c] ;  /* 0x00677c0001447983 */ /* 0x000ee20000300800 */
[----:B------:R-:W-:-:S03]  /*78920*/  MOV R151, R64 ;  /* 0x0000004000977202 */ /* 0x000fc60000000f00 */
[----:B------:R-:W3:Y:S04]  /*78930*/  LDL.LU R69, [R1+0x6778] ;  /* 0x0067780001457983 */ /* 0x000ee80000300800 */
[----:B------:R-:W3:Y:S01]  /*78940*/  LDL.LU R70, [R1+0x6774] ;  /* 0x0067740001467983 */ /* 0x000ee20000300800 */
[----:B------:R-:W-:Y:S01]  /*78950*/  MOV R170, R29 ;  /* 0x0000001d00aa7202 */ /* 0x000fe20000000f00 */
[----:B------:R-:W-:Y:S02]  /*78960*/  IMAD.MOV.U32 R169, RZ, RZ, R28 ;  /* 0x000000ffffa97224 */ /* 0x000fe400078e001c */
[----:B------:R-:W4:Y:S01]  /*78970*/  LDL.LU R64, [R1+0x6770] ;  /* 0x0067700001407983 */ /* 0x000f220000300800 */
[----:B------:R-:W-:-:S03]  /*78980*/  IMAD.MOV.U32 R168, RZ, RZ, R65 ;  /* 0x000000ffffa87224 */ /* 0x000fc600078e0041 */
[----:B------:R-:W4:Y:S01]  /*78990*/  LDL.LU R65, [R1+0x676c] ;  /* 0x00676c0001417983 */ /* 0x000f220000300800 */
[----:B------:R-:W-:-:S03]  /*789a0*/  IMAD.MOV.U32 R171, RZ, RZ, R30 ;  /* 0x000000ffffab7224 */ /* 0x000fc600078e001e */
[----:B------:R-:W2:Y:S04]  /*789b0*/  LDL.LU R28, [R1+0x6768] ;  /* 0x00676800011c7983 */ /* 0x000ea80000300800 */
[----:B------:R-:W2:Y:S04]  /*789c0*/  LDL.LU R29, [R1+0x6764] ;  /* 0x00676400011d7983 */ /* 0x000ea80000300800 */
[----:B------:R-:W2:Y:S04]  /*789d0*/  LDL.LU R30, [R1+0x6760] ;  /* 0x00676000011e7983 */ /* 0x000ea80000300800 */
[----:B------:R-:W2:Y:S01]  /*789e0*/  LDL.LU R20, [R1+0x2e10] ;  /* 0x002e100001147983 */ /* 0x000ea20000300800 */
[----:B------:R-:W-:-:S03]  /*789f0*/  IMAD.MOV.U32 R92, RZ, RZ, R24 ;  /* 0x000000ffff5c7224 */ /* 0x000fc600078e0018 */
[----:B------:R-:W2:Y:S01]  /*78a00*/  LDL.LU R21, [R1+0x2e14] ;  /* 0x002e140001157983 */ /* 0x000ea20000300800 */
[----:B------:R-:W-:-:S03]  /*78a10*/  MOV R93, R25 ;  /* 0x00000019005d7202 */ /* 0x000fc60000000f00 */
[----:B------:R-:W2:Y:S01]  /*78a20*/  LDL.LU R22, [R1+0x2e18] ;  /* 0x002e180001167983 */ /* 0x000ea20000300800 */
[----:B------:R-:W-:-:S03]  /*78a30*/  IMAD.MOV.U32 R94, RZ, RZ, R26 ;  /* 0x000000ffff5e7224 */ /* 0x000fc600078e001a */
[----:B------:R-:W2:Y:S01]  /*78a40*/  LDL.LU R23, [R1+0x2e1c] ;  /* 0x002e1c0001177983 */ /* 0x000ea20000300800 */
[----:B------:R-:W-:-:S03]  /*78a50*/  IMAD.MOV.U32 R95, RZ, RZ, R60 ;  /* 0x000000ffff5f7224 */ /* 0x000fc600078e003c */
        /* <DEDUP_REMOVED lines=12> */
[----:B------:R-:W4:Y:S04]  /*78b20*/  LDL.LU R31, [R1+0x672c] ;  /* 0x00672c00011f7983 */ /* 0x000f280000300800 */
[----:B------:R-:W4:Y:S04]  /*78b30*/  LDL.LU R66, [R1+0x6728] ;  /* 0x0067280001427983 */ /* 0x000f280000300800 */
[----:B------:R-:W4:Y:S04]  /*78b40*/  LDL.LU R67, [R1+0x6724] ;  /* 0x0067240001437983 */ /* 0x000f280000300800 */
[----:B------:R-:W4:Y:S01]  /*78b50*/  LDL.LU R71, [R1+0x6720] ;  /* 0x0067200001477983 */ /* 0x000f220000300800 */
[C---:B--2---:R-:W-:Y:S08]  /*78b60*/  HMMA.1688.F32.TF32 R32, R152.reuse, R180, R60 ;  /* 0x000000b49820723c */ /* 0x044ff0000008103c */
[C---:B---3--:R-:W-:Y:S08]  /*78b70*/  HMMA.1688.F32.TF32 R52, R152.reuse, R184, R56 ;  /* 0x000000b89834723c */ /* 0x048ff00000081038 */
[C---:B-1----:R-:W-:Y:S08]  /*78b80*/  HMMA.1688.F32.TF32 R16, R152.reuse, R176, R24 ;  /* 0x000000b09810723c */ /* 0x042ff00000081018 */
[C---:B----4-:R-:W-:Y:S08]  /*78b90*/  HMMA.1688.F32.TF32 R28, R152.reuse, R172, R28 ;  /* 0x000000ac981c723c */ /* 0x050ff0000008101c */
        /* <DEDUP_REMOVED lines=15> */
[----:B-1----:R-:W-:Y:S03]  /*78c90*/  HMMA.1688.F32.TF32 R24, R152, R36, R76 ;  /* 0x000000249818723c */ /* 0x002fe6000008104c */
[----:B------:R-:W-:Y:S04]  /*78ca0*/  LDS R73, [R5+0xc000] ;  /* 0x00c0000005497984 */ /* 0x000fe80000000800 */
[----:B------:R-:W-:Y:S04]  /*78cb0*/  LDS R75, [R5+0xe000] ;  /* 0x00e00000054b7984 */ /* 0x000fe80000000800 */
[----:B------:R-:W-:Y:S04]  /*78cc0*/  STL.64 [R1+0xde0], R16 ;  /* 0x000de01001007387 */ /* 0x000fe80000100a00 */
[----:B------:R-:W-:Y:S04]  /*78cd0*/  STL.64 [R1+0xde8], R18 ;  /* 0x000de81201007387 */ /* 0x000fe80000100a00 */
[----:B------:R-:W-:Y:S04]  /*78ce0*/  STL.64 [R1+0xdc0], R28 ;  /* 0x000dc01c01007387 */ /* 0x000fe80000100a00 */
[----:B------:R-:W-:Y:S04]  /*78cf0*/  STL.64 [R1+0xdc8], R30 ;  /* 0x000dc81e01007387 */ /* 0x000fe80000100a00 */
[----:B------:R-:W-:Y:S01]  /*78d00*/  STL.64 [R1+0xda0], R24 ;  /* 0x000da01801007387 */ /* 0x000fe20000100a00 */
[C---:B------:R-:W-:Y:S03]  /*78d10*/  HMMA.1688.F32.TF32 R20, R12.reuse, R212, R20 ;  /* 0x000000d40c14723c */ /* 0x040fe60000081014 */
[----:B------:R1:W-:Y:S04]  /*78d20*/  STL.64 [R1+0xda8], R26 ;  /* 0x000da81a01007387 */ /* 0x0003e80000100a00 */
[----:B------:R-:W-:Y:S04]  /*78d30*/  LDS R16, [R4+0x8780] ;  /* 0x0087800004107984 */ /* 0x000fe80000000800 */
[----:B------:R-:W-:Y:S01]  /*78d40*/  LDS R18, [R4+0xa780] ;  /* 0x00a7800004127984 */ /* 0x000fe20000000800 */
[C---:B-1----:R-:W-:Y:S03]  /*78d50*/  HMMA.1688.F32.TF32 R24, R12.reuse, R216, R80 ;  /* 0x000000d80c18723c */ /* 0x042fe60000081050 */
[----:B------:R-:W-:Y:S04]  /*78d60*/  LDS R17, [R5+0x8780] ;  /* 0x0087800005117984 */ /* 0x000fe80000000800 */
[----:B------:R-:W1:Y:S01]  /*78d70*/  LDS R19, [R5+0xa780] ;  /* 0x00a7800005137984 */ /* 0x000e620000000800 */
[C---:B------:R-:W-:Y:S03]  /*78d80*/  HMMA.1688.F32.TF32 R28, R12.reuse, R208, R92 ;  /* 0x000000d00c1c723c */ /* 0x040fe6000008105c */
[----:B------:R-:W-:Y:S04]  /*78d90*/  LDS R76, [R6+0xc000] ;  /* 0x00c00000064c7984 */ /* 0x000fe80000000800 */
[----:B------:R-:W-:Y:S04]  /*78da0*/  LDS R78, [R6+0xe000] ;  /* 0x00e00000064e7984 */ /* 0x000fe80000000800 */
[----:B------:R-:W-:Y:S04]  /*78db0*/  LDS R77, [R7+0xc000] ;  /* 0x00c00000074d7984 */ /* 0x000fe80000000800 */
[----:B------:R-:W2:Y:S04]  /*78dc0*/  LDS R79, [R7+0xe000] ;  /* 0x00e00000074f7984 */ /* 0x000ea80000000800 */
        /* <DEDUP_REMOVED lines=40> */
[----:B---3--:R-:W-:Y:S08]  /*79050*/  HMMA.1688.F32.TF32 R24, R12, R36, R96 ;  /* 0x000000240c18723c */ /* 0x008ff00000081060 */
        /* <DEDUP_REMOVED lines=16> */
[----:B------:R-:W-:-:S06]  /*79160*/  MOV R236, R140 ;  /* 0x0000008c00ec7202 */ /* 0x000fcc0000000f00 */
[----:B------:R-:W-:Y:S04]  /*79170*/  STL.64 [R1+0x2a80], R20 ;  /* 0x002a801401007387 */ /* 0x000fe80000100a00 */
[----:B------:R-:W-:Y:S04]  /*79180*/  STL.64 [R1+0x2a88], R22 ;  /* 0x002a881601007387 */ /* 0x000fe80000100a00 */
[----:B------:R-:W-:Y:S01]  /*79190*/  STL.64 [R1+0x2a60], R12 ;  /* 0x002a600c01007387 */ /* 0x000fe20000100a00 */
[----:B------:R-:W-:-:S03]  /*791a0*/  IMAD.MOV.U32 R237, RZ, RZ, R141 ;  /* 0x000000ffffed7224 */ /* 0x000fc600078e008d */
[----:B------:R1:W-:Y:S01]  /*791b0*/  STL.64 [R1+0x2a68], R14 ;  /* 0x002a680e01007387 */ /* 0x0003e20000100a00 */
[----:B------:R-:W-:-:S03]  /*791c0*/  IMAD.MOV.U32 R238, RZ, RZ, R142 ;  /* 0x000000ffffee7224 */ /* 0x000fc600078e008e */
[----:B------:R-:W3:Y:S01]  /*791d0*/  LDL.LU R140, [R1+0x671c] ;  /* 0x00671c00018c7983 */ /* 0x000ee20000300800 */
[----:B------:R-:W-:-:S03]  /*791e0*/  MOV R239, R143 ;  /* 0x0000008f00ef7202 */ /* 0x000fc60000000f00 */
[----:B------:R-:W-:Y:S04]  /*791f0*/  STL.64 [R1+0x2a40], R8 ;  /* 0x002a400801007387 */ /* 0x000fe80000100a00 */
[----:B------:R4:W-:Y:S04]  /*79200*/  STL.64 [R1+0x2a48], R10 ;  /* 0x002a480a01007387 */ /* 0x0009e80000100a00 */
[----:B------:R-:W3:Y:S04]  /*79210*/  LDL.LU R141, [R1+0x6718] ;  /* 0x00671800018d7983 */ /* 0x000ee80000300800 */
[----:B------:R-:W3:Y:S04]  /*79220*/  LDL.LU R142, [R1+0x6714] ;  /* 0x00671400018e7983 */ /* 0x000ee80000300800 */
[----:B------:R-:W3:Y:S01]  /*79230*/  LDL.LU R143, [R1+0x6710] ;  /* 0x00671000018f7983 */ /* 0x000ee20000300800 */
[----:B------:R-:W-:-:S03]  /*79240*/  IMAD.MOV.U32 R156, RZ, RZ, R136 ;  /* 0x000000ffff9c7224 */ /* 0x000fc600078e0088 */
        /* <DEDUP_REMOVED lines=24> */
[----:B------:R-:W4:Y:S01]  /*793d0*/  LDL.LU R124, [R1+0x66ec] ;  /* 0x0066ec00017c7983 */ /* 0x000f220000300800 */
[----:B------:R-:W-:-:S03]  /*793e0*/  IMAD.MOV.U32 R241, RZ, RZ, R122 ;  /* 0x000000fffff17224 */ /* 0x000fc600078e007a */
[----:B------:R-:W4:Y:S01]  /*793f0*/  LDL.LU R125, [R1+0x66e8] ;  /* 0x0066e800017d7983 */ /* 0x000f220000300800 */
[----:B------:R-:W-:-:S03]  /*79400*/  MOV R242, R123 ;  /* 0x0000007b00f27202 */ /* 0x000fc60000000f00 */
[----:B------:R-:W4:Y:S01]  /*79410*/  LDL.LU R126, [R1+0x66e4] ;  /* 0x0066e400017e7983 */ /* 0x000f220000300800 */
[----:B------:R-:W-:-:S03]  /*79420*/  IMAD.MOV.U32 R243, RZ, RZ, R116 ;  /* 0x000000fffff37224 */ /* 0x000fc600078e0074 */
[----:B------:R-:W1:Y:S01]  /*79430*/  LDL.LU R120, [R1+0x66e0] ;  /* 0x0066e00001787983 */ /* 0x000e620000300800 */
[----:B------:R-:W-:-:S03]  /*79440*/  IMAD.MOV.U32 R244, RZ, RZ, R117 ;  /* 0x000000fffff47224 */ /* 0x000fc600078e0075 */
[----:B------:R-:W1:Y:S01]  /*79450*/  LDL.LU R121, [R1+0x66dc] ;  /* 0x0066dc0001797983 */ /* 0x000e620000300800 */
[----:B------:R-:W-:-:S03]  /*79460*/  MOV R245, R118 ;  /* 0x0000007600f57202 */ /* 0x000fc60000000f00 */
[----:B------:R-:W1:Y:S01]  /*79470*/  LDL.LU R122, [R1+0x66d8] ;  /* 0x0066d800017a7983 */ /* 0x000e620000300800 */
[----:B------:R-:W-:-:S03]  /*79480*/  IMAD.MOV.U32 R246, RZ, RZ, R119 ;  /* 0x000000fffff67224 */ /* 0x000fc600078e0077 */
[----:B------:R-:W1:Y:S04]  /*79490*/  LDL.LU R123, [R1+0x66d4] ;  /* 0x0066d400017b7983 */ /* 0x000e680000300800 */
[----:B------:R-:W2:Y:S04]  /*794a0*/  LDL.LU R116, [R1+0x66d0] ;  /* 0x0066d00001747983 */ /* 0x000ea80000300800 */
[----:B------:R-:W2:Y:S04]  /*794b0*/  LDL.LU R117, [R1+0x66cc] ;  /* 0x0066cc0001757983 */ /* 0x000ea80000300800 */
[----:B------:R-:W2:Y:S04]  /*794c0*/  LDL.LU R118, [R1+0x66c8] ;  /* 0x0066c80001767983 */ /* 0x000ea80000300800 */
[----:B------:R-:W2:Y:S01]  /*794d0*/  LDL.LU R119, [R1+0x66c4] ;  /* 0x0066c40001777983 */ /* 0x000ea20000300800 */
[----:B------:R-:W-:-:S03]  /*794e0*/  IMAD.MOV.U32 R247, RZ, RZ, R127 ;  /* 0x000000fffff77224 */ /* 0x000fc600078e007f */
[----:B------:R-:W4:Y:S01]  /*794f0*/  LDL.LU R127, [R1+0x66c0] ;  /* 0x0066c000017f7983 */ /* 0x000f220000300800 */
[----:B------:R-:W-:Y:S01]  /*79500*/  MOV R248, R131 ;  /* 0x0000008300f87202 */ /* 0x000fe20000000f00 */
[----:B------:R-:W-:Y:S02]  /*79510*/  IMAD.MOV.U32 R249, RZ, RZ, R134 ;  /* 0x000000fffff97224 */ /* 0x000fe400078e0086 */
[----:B------:R-:W4:Y:S01]  /*79520*/  LDL.LU R131, [R1+0x66bc] ;  /* 0x0066bc0001837983 */ /* 0x000f220000300800 */
[----:B------:R-:W-:-:S03]  /*79530*/  IMAD.MOV.U32 R250, RZ, RZ, R135 ;  /* 0x000000fffffa7224 */ /* 0x000fc600078e0087 */
[----:B------:R-:W4:Y:S01]  /*79540*/  LDL.LU R134, [R1+0x66b8] ;  /* 0x0066b80001867983 */ /* 0x000f220000300800 */
[----:B------:R-:W-:-:S03]  /*79550*/  MOV R251, R139 ;  /* 0x0000008b00fb7202 */ /* 0x000fc60000000f00 */
[----:B------:R-:W4:Y:S04]  /*79560*/  LDL.LU R135, [R1+0x66b4] ;  /* 0x0066b40001877983 */ /* 0x000f280000300800 */
[----:B------:R-:W4:Y:S01]  /*79570*/  LDL.LU R139, [R1+0x66b0] ;  /* 0x0066b000018b7983 */ /* 0x000f220000300800 */
[C---:B------:R-:W-:Y:S08]  /*79580*/  HMMA.1688.F32.TF32 R24, R164.reuse, R212, R236 ;  /* 0x000000d4a418723c */ /* 0x040ff000000810ec */
[C---:B------:R-:W-:Y:S08]  /*79590*/  HMMA.1688.F32.TF32 R28, R164.reuse, R208, R240 ;  /* 0x000000d0a41c723c */ /* 0x040ff000000810f0 */
[C---:B------:R-:W-:Y:S08]  /*795a0*/  HMMA.1688.F32.TF32 R32, R164.reuse, R204, R244 ;  /* 0x000000cca420723c */ /* 0x040ff000000810f4 */
[----:B------:R-:W-:Y:S08]  /*795b0*/  HMMA.1688.F32.TF32 R52, R164, R200, R248 ;  /* 0x000000c8a434723c */ /* 0x000ff000000810f8 */
[C---:B---3--:R-:W-:Y:S08]  /*795c0*/  HMMA.1688.F32.TF32 R140, R16.reuse, R48, R140 ;  /* 0x00000030108c723c */ /* 0x048ff0000008108c */
[C---:B-1----:R-:W-:Y:S08]  /*795d0*/  HMMA.1688.F32.TF32 R12, R16.reuse, R188, R120 ;  /* 0x000000bc100c723c */ /* 0x042ff00000081078 */
[C---:B--2---:R-:W-:Y:S08]  /*795e0*/  HMMA.1688.F32.TF32 R20, R16.reuse, R192, R116 ;  /* 0x000000c01014723c */ /* 0x044ff00000081074 */
[C---:B----4-:R-:W-:Y:S11]  /*795f0*/  HMMA.1688.F32.TF32 R8, R16.reuse, R184, R124 ;  /* 0x000000b81008723c */ /* 0x050ff6000008107c */
        /* <DEDUP_REMOVED lines=15> */
[----:B------:R-:W-:Y:S04]  /*796f0*/  STL.64 [R1+0x2980], R8 ;  /* 0x0029800801007387 */ /* 0x000fe80000100a00 */
[----:B------:R2:W-:Y:S01]  /*79700*/  STL.64 [R1+0x2988], R10 ;  /* 0x0029880a01007387 */ /* 0x0005e20000100a00 */
[C---:B-1----:R-:W-:Y:S08]  /*79710*/  HMMA.1688.F32.TF32 R12, R16.reuse, R40, R156 ;  /* 0x00000028100c723c */ /* 0x042ff0000008109c */
[C---:B--2---:R-:W-:Y:S08]  /*79720*/  HMMA.1688.F32.TF32 R8, R16.reuse, R44, R160 ;  /* 0x0000002c1008723c */ /* 0x044ff000000810a0 */
[----:B------:R-:W-:Y:S08]  /*79730*/  HMMA.1688.F32.TF32 R16, R16, R36, R228 ;  /* 0x000000241010723c */ /* 0x000ff000000810e4 */
[C---:B------:R-:W-:Y:S01]  /*79740*/  HMMA.1688.F32.TF32 R20, R164.reuse, R216, R232 ;  /* 0x000000d8a414723c */ /* 0x040fe200000810e8 */
[----:B------:R-:W-:Y:S06]  /*79750*/  STL.64 [R1+0x6508], R140 ;  /* 0x0065088c01007387 */ /* 0x000fec0000100a00 */
        /* <DEDUP_REMOVED lines=63> */
[----:B------:R-:W-:Y:S01]  /*79b50*/  STL.64 [R1+0x6588], R52 ;  /* 0x0065883401007387 */ /* 0x000fe20000100a00 */
[C---:B--2---:R-:W-:Y:S08]  /*79b60*/  HMMA.1688.F32.TF32 R56, R164.reuse, R196, R168 ;  /* 0x000000c4a438723c */ /* 0x044ff000000810a8 */
[C---:B---3--:R-:W-:Y:S11]  /*79b70*/  HMMA.1688.F32.TF32 R60, R164.reuse, R192, R148 ;  /* 0x000000c0a43c723c */ /* 0x048ff60000081094 */
[----:B------:R-:W-:Y:S04]  /*79b80*/  @!UPT UIADD3 URZ, URZ, URZ, URZ ;  /* 0x0000003f3f3ff290 */ /* 0x000fe8000fffe03f */
[----:B------:R-:W-:Y:S04]  /*79b90*/  STL.64 [R1+0x65a0], R58 ;  /* 0x0065a03a01007387 */ /* 0x000fe80000100a00 */
[----:B------:R-:W-:Y:S01]  /*79ba0*/  STL.64 [R1+0x6598], R56 ;  /* 0x0065983801007387 */ /* 0x000fe20000100a00 */
[----:B----4-:R-:W-:Y:S03]  /*79bb0*/  HMMA.1688.F32.TF32 R64, R164, R188, R248 ;  /* 0x000000bca440723c */ /* 0x010fe600000810f8 */
[----:B------:R-:W-:Y:S04]  /*79bc0*/  STL.64 [R1+0x65b0], R62 ;  /* 0x0065b03e01007387 */ /* 0x000fe80000100a00 */
[----:B------:R-:W-:Y:S01]  /*79bd0*/  IMAD.MOV.U32 R250, RZ, RZ, R218 ;  /* 0x000000fffffa7224 */ /* 0x000fe200078e00da */
[----:B------:R-:W-:Y:S01]  /*79be0*/  STL.64 [R1+0x65a8], R60 ;  /* 0x0065a83c01007387 */ /* 0x000fe20000100a00 */
[----:B------:R-:W-:-:S03]  /*79bf0*/  IMAD.MOV.U32 R251, RZ, RZ, R219 ;  /* 0x000000fffffb7224 */ /* 0x000fc600078e00db */
[----:B------:R-:W2:Y:S04]  /*79c00*/  LDL.LU R248, [R1+0xcf0] ;  /* 0x000cf00001f87983 */ /* 0x000ea80000300800 */
[----:B------:R-:W2:Y:S04]  /*79c10*/  LDL.LU R249, [R1+0xcf4] ;  /* 0x000cf40001f97983 */ /* 0x000ea80000300800 */
[----:B------:R-:W1:Y:S04]  /*79c20*/  LDL.LU R218, [R1+0x66ac] ;  /* 0x0066ac0001da7983 */ /* 0x000e680000300800 */
[----:B------:R-:W1:Y:S04]  /*79c30*/  LDL.LU R219, [R1+0x66a8] ;  /* 0x0066a80001db7983 */ /* 0x000e680000300800 */
[----:B------:R-:W-:Y:S01]  /*79c40*/  STL.64 [R1+0x65c0], R66 ;  /* 0x0065c04201007387 */ /* 0x000fe20000100a00 */
[C---:B------:R-:W-:Y:S03]  /*79c50*/  HMMA.1688.F32.TF32 R144, R164.reuse, R176, R160 ;  /* 0x000000b0a490723c */ /* 0x040fe600000810a0 */
[----:B------:R-:W-:Y:S05]  /*79c60*/  STL.64 [R1+0x65b8], R64 ;  /* 0x0065b84001007387 */ /* 0x000fea0000100a00 */
[C---:B------:R-:W-:Y:S08]  /*79c70*/  HMMA.1688.F32.TF32 R160, R164.reuse, R40, R236 ;  /* 0x00000028a4a0723c */ /* 0x040ff000000810ec */
[----:B------:R-:W-:Y:S01]  /*79c80*/  HMMA.1688.F32.TF32 R148, R164, R172, R156 ;  /* 0x000000aca494723c */ /* 0x000fe2000008109c */
[----:B------:R-:W-:-:S07]  /*79c90*/  IMAD.MOV.U32 R239, RZ, RZ, R214 ;  /* 0x000000ffffef7224 */ /* 0x000fce00078e00d6 */
[C---:B------:R-:W-:Y:S01]  /*79ca0*/  HMMA.1688.F32.TF32 R156, R164.reuse, R44, R232 ;  /* 0x0000002ca49c723c */ /* 0x040fe200000810e8 */
[----:B------:R-:W3:Y:S04]  /*79cb0*/  LDL.LU R232, [R1+0xce0] ;  /* 0x000ce00001e87983 */ /* 0x000ee80000300800 */
[----:B------:R-:W3:Y:S04]  /*79cc0*/  LDL.LU R233, [R1+0xce4] ;  /* 0x000ce40001e97983 */ /* 0x000ee80000300800 */
[----:B------:R-:W3:Y:S01]  /*79cd0*/  LDL.LU R234, [R1+0xce8] ;  /* 0x000ce80001ea7983 */ /* 0x000ee20000300800 */
[C---:B------:R-:W-:Y:S03]  /*79ce0*/  HMMA.1688.F32.TF32 R68, R164.reuse, R184, R220 ;  /* 0x000000b8a444723c */ /* 0x040fe600000810dc */
[----:B------:R-:W3:Y:S04]  /*79cf0*/  LDL.LU R235, [R1+0xcec] ;  /* 0x000cec0001eb7983 */ /* 0x000ee80000300800 */
[----:B------:R-:W4:Y:S01]  /*79d00*/  LDL.LU R236, [R1+0xcd0] ;  /* 0x000cd00001ec7983 */ /* 0x000f220000300800 */
[C---:B------:R-:W-:Y:S03]  /*79d10*/  HMMA.1688.F32.TF32 R136, R164.reuse, R180, R224 ;  /* 0x000000b4a488723c */ /* 0x040fe600000810e0 */
[----:B------:R-:W4:Y:S04]  /*79d20*/  LDL.LU R237, [R1+0xcd4] ;  /* 0x000cd40001ed7983 */ /* 0x000f280000300800 */
[----:B------:R-:W4:Y:S01]  /*79d30*/  LDL.LU R238, [R1+0xcd8] ;  /* 0x000cd80001ee7983 */ /* 0x000f220000300800 */
[C---:B------:R-:W-:Y:S03]  /*79d40*/  HMMA.1688.F32.TF32 R152, R164.reuse, R48, R228 ;  /* 0x00000030a498723c */ /* 0x040fe600000810e4 */
[----:B------:R-:W2:Y:S05]  /*79d50*/  LDL.LU R214, [R1+0x66a4] ;  /* 0x0066a40001d67983 */ /* 0x000eaa0000300800 */
[----:B------:R-:W-:Y:S07]  /*79d60*/  HMMA.1688.F32.TF32 R164, R164, R36, R240 ;  /* 0x00000024a4a4723c */ /* 0x000fee00000810f0 */
[----:B------:R-:W-:-:S02]  /*79d70*/  IMAD.MOV.U32 R240, RZ, RZ, R215 ;  /* 0x000000fffff07224 */ /* 0x000fc400078e00d7 */
[----:B------:R-:W2:Y:S01]  /*79d80*/  LDL.LU R215, [R1+0x66a0] ;  /* 0x0066a00001d77983 */ /* 0x000ea20000300800 */
[----:B------:R-:W-:Y:S01]  /*79d90*/  MOV R242, R194 ;  /* 0x000000c200f27202 */ /* 0x000fe20000000f00 */
[----:B------:R-:W-:Y:S02]  /*79da0*/  IMAD.MOV.U32 R243, RZ, RZ, R195 ;  /* 0x000000fffff37224 */ /* 0x000fe400078e00c3 */
[----:B------:R-:W3:Y:S04]  /*79db0*/  LDL.LU R241, [R1+0xcc4] ;  /* 0x000cc40001f17983 */ /* 0x000ee80000300800 */
[----:B------:R-:W3:Y:S04]  /*79dc0*/  LDL.LU R194, [R1+0x669c] ;  /* 0x00669c0001c27983 */ /* 0x000ee80000300800 */
[----:B------:R-:W3:Y:S01]  /*79dd0*/  LDL.LU R195, [R1+0x6698] ;  /* 0x0066980001c37983 */ /* 0x000ee20000300800 */
[C---:B-1----:R-:W-:Y:S07]  /*79de0*/  HMMA.1688.F32.TF32 R8, R72.reuse, R218, R244 ;  /* 0x000000da4808723c */ /* 0x042fee00000810f4 */
[----:B------:R-:W-:Y:S01]  /*79df0*/  MOV R244, R198 ;  /* 0x000000c600f47202 */ /* 0x000fe20000000f00 */
[----:B------:R-:W-:Y:S01]  /*79e00*/  IMAD.MOV.U32 R245, RZ, RZ, R199 ;  /* 0x000000fffff57224 */ /* 0x000fe200078e00c7 */
[----:B------:R-:W-:Y:S01]  /*79e10*/  MOV R247, R210 ;  /* 0x000000d200f77202 */ /* 0x000fe20000000f00 */
[----:B------:R-:W-:Y:S11]  /*79e20*/  IMAD.MOV.U32 R246, RZ, RZ, R202 ;  /* 0x000000fffff67224 */ /* 0x000ff600078e00ca */
[----:B------:R-:W-:Y:S03]  /*79e30*/  @!UPT UIADD3 URZ, URZ, URZ, URZ ;  /* 0x0000003f3f3ff290 */ /* 0x000fe6000fffe03f */
        /* <DEDUP_REMOVED lines=12> */
[----:B--2---:R-:W-:Y:S07]  /*79f00*/  HMMA.1688.F32.TF32 R8, R72, R214, R248 ;  /* 0x000000d64808723c */ /* 0x004fee00000810f8 */
[----:B------:R-:W-:-:S02]  /*79f10*/  IMAD.MOV.U32 R248, RZ, RZ, R211 ;  /* 0x000000fffff87224 */ /* 0x000fc400078e00d3 */
[----:B------:R-:W3:Y:S01]  /*79f20*/  LDL.LU R211, [R1+0x6684] ;  /* 0x0066840001d37983 */ /* 0x000ee20000300800 */
[----:B------:R-:W-:Y:S01]  /*79f30*/  IMAD.MOV.U32 R249, RZ, RZ, R203 ;  /* 0x000000fffff97224 */ /* 0x000fe200078e00cb */
[----:B------:R-:W-:Y:S01]  /*79f40*/  MOV R250, R206 ;  /* 0x000000ce00fa7202 */ /* 0x000fe20000000f00 */
[----:B------:R-:W-:Y:S01]  /*79f50*/  IMAD.MOV.U32 R251, RZ, RZ, R207 ;  /* 0x000000fffffb7224 */ /* 0x000fe200078e00cf */
[----:B------:R-:W2:Y:S04]  /*79f60*/  LDL.LU R203, [R1+0x6680] ;  /* 0x0066800001cb7983 */ /* 0x000ea80000300800 */
[----:B------:R-:W4:Y:S04]  /*79f70*/  LDL.LU R206, [R1+0x667c] ;  /* 0x00667c0001ce7983 */ /* 0x000f280000300800 */
[----:B------:R-:W4:Y:S03]  /*79f80*/  LDL.LU R207, [R1+0x6678] ;  /* 0x0066780001cf7983 */ /* 0x000f260000300800 */
[----:B------:R-:W-:Y:S01]  /*79f90*/  IMAD.MOV.U32 R49, RZ, RZ, R8 ;  /* 0x000000ffff317224 */ /* 0x000fe200078e0008 */
[----:B------:R-:W-:Y:S01]  /*79fa0*/  MOV R48, R9 ;  /* 0x0000000900307202 */ /* 0x000fe20000000f00 */
[----:B------:R-:W-:-:S02]  /*79fb0*/  IMAD.MOV.U32 R45, RZ, RZ, R10 ;  /* 0x000000ffff2d7224 */ /* 0x000fc400078e000a */
[----:B------:R-:W-:-:S05]  /*79fc0*/  IMAD.MOV.U32 R44, RZ, RZ, R11 ;  /* 0x000000ffff2c7224 */ /* 0x000fca00078e000b */
[----:B------:R-:W-:Y:S04]  /*79fd0*/  STL [R1+0x64ac], R44 ;  /* 0x0064ac2c01007387 */ /* 0x000fe80000100800 */
[----:B------:R-:W-:Y:S04]  /*79fe0*/  STL [R1+0x64a8], R45 ;  /* 0x0064a82d01007387 */ /* 0x000fe80000100800 */
[----:B------:R-:W-:Y:S04]  /*79ff0*/  STL [R1+0x64a4], R48 ;  /* 0x0064a43001007387 */ /* 0x000fe80000100800 */
[----:B------:R-:W-:Y:S01]  /*7a000*/  STL [R1+0x64a0], R49 ;  /* 0x0064a03101007387 */ /* 0x000fe20000100800 */
[C---:B---3--:R-:W-:Y:S11]  /*7a010*/  HMMA.1688.F32.TF32 R8, R72.reuse, R210, R232 ;  /* 0x000000d24808723c */ /* 0x048ff600000810e8 */
[----:B------:R-:W-:Y:S11]  /*7a020*/  @!UPT UIADD3 URZ, URZ, URZ, URZ ;  /* 0x0000003f3f3ff290 */ /* 0x000ff6000fffe03f */
[----:B------:R-:W-:Y:S01]  /*7a030*/  @!UPT UIADD3 URZ, URZ, URZ, URZ ;  /* 0x0000003f3f3ff290 */ /* 0x000fe2000fffe03f */
[----:B------:R4:W-:Y:S01]  /*7a040*/  STL.64 [R1+0x2b78], R10 ;  /* 0x002b780a01007387 */ /* 0x0009e20000100a00 */
[----:B-1----:R-:W-:Y:S01]  /*7a050*/  IMAD.MOV.U32 R41, RZ, RZ, R8 ;  /* 0x000000ffff297224 */ /* 0x002fe200078e0008 */
[----:B------:R-:W-:Y:S02]  /*7a060*/  MOV R37, R9 ;  /* 0x0000000900257202 */ /* 0x000fe40000000f00 */
[C---:B----4-:R-:W-:Y:S03]  /*7a070*/  HMMA.1688.F32.TF32 R8, R72.reuse, R206, R236 ;  /* 0x000000ce4808723c */ /* 0x050fe600000810ec */
[----:B------:R1:W-:Y:S11]  /*7a080*/  STL [R1+0x64b4], R37 ;  /* 0x0064b42501007387 */ /* 0x0003f60000100800 */
[----:B------:R-:W-:Y:S10]  /*7a090*/  @!UPT UIADD3 URZ, URZ, URZ, URZ ;  /* 0x0000003f3f3ff290 */ /* 0x000ff4000fffe03f */
[----:B------:R-:W-:Y:S01]  /*7a0a0*/  IMAD.MOV.U32 R48, RZ, RZ, R8 ;  /* 0x000000ffff307224 */ /* 0x000fe200078e0008 */
[----:B------:R-:W-:Y:S01]  /*7a0b0*/  MOV R36, R10 ;  /* 0x0000000a00247202 */ /* 0x000fe20000000f00 */
[----:B------:R-:W-:Y:S02]  /*7a0c0*/  IMAD.MOV.U32 R49, RZ, RZ, R9 ;  /* 0x000000ffff317224 */ /* 0x000fe400078e0009 */
[----:B------:R-:W-:Y:S02]  /*7a0d0*/  IMAD.MOV.U32 R40, RZ, RZ, R11 ;  /* 0x000000ffff287224 */ /* 0x000fe400078e000b */
[C---:B--2---:R-:W-:Y:S01]  /*7a0e0*/  HMMA.1688.F32.TF32 R8, R72.reuse, R202, R240 ;  /* 0x000000ca4808723c */ /* 0x044fe200000810f0 */
[----:B------:R2:W-:Y:S11]  /*7a0f0*/  STL [R1+0x64b0], R41 ;  /* 0x0064b02901007387 */ /* 0x0005f60000100800 */
[----:B------:R-:W-:Y:S11]  /*7a100*/  @!UPT UIADD3 URZ, URZ, URZ, URZ ;  /* 0x0000003f3f3ff290 */ /* 0x000ff6000fffe03f */
[----:B------:R-:W-:Y:S01]  /*7a110*/  @!UPT UIADD3 URZ, URZ, URZ, URZ ;  /* 0x0000003f3f3ff290 */ /* 0x000fe2000fffe03f */
[----:B-1----:R-:W-:Y:S01]  /*7a120*/  IMAD.MOV.U32 R37, RZ, RZ, R8 ;  /* 0x000000ffff257224 */ /* 0x002fe200078e0008 */
[----:B--2---:R-:W-:Y:S01]  /*7a130*/  MOV R41, R9 ;  /* 0x0000000900297202 */ /* 0x004fe20000000f00 */
[----:B------:R-:W-:Y:S02]  /*7a140*/  IMAD.MOV.U32 R44, RZ, RZ, R10 ;  /* 0x000000ffff2c7224 */ /* 0x000fe400078e000a */
[----:B------:R-:W-:Y:S02]  /*7a150*/  IMAD.MOV.U32 R45, RZ, RZ, R11 ;  /* 0x000000ffff2d7224 */ /* 0x000fe400078e000b */
[----:B------:R-:W-:Y:S01]  /*7a160*/  HMMA.1688.F32.TF32 R8, R72, R198, R244 ;  /* 0x000000c64808723c */ /* 0x000fe200000810f4 */
[----:B------:R-:W-:Y:S04]  /*7a170*/  STL [R1+0x64c4], R40 ;  /* 0x0064c42801007387 */ /* 0x000fe80000100800 */
[----:B------:R-:W-:Y:S04]  /*7a180*/  STL [R1+0x64c0], R36 ;  /* 0x0064c02401007387 */ /* 0x000fe80000100800 */
[----:B------:R-:W-:Y:S04]  /*7a190*/  STL [R1+0x64bc], R48 ;  /* 0x0064bc3001007387 */ /* 0x000fe80000100800 */
[----:B------:R1:W-:Y:S04]  /*7a1a0*/  STL [R1+0x64b8], R49 ;  /* 0x0064b83101007387 */ /* 0x0003e80000100800 */
[----:B------:R2:W-:Y:S04]  /*7a1b0*/  STL [R1+0x64d4], R45 ;  /* 0x0064d42d01007387 */ /* 0x0005e80000100800 */
[----:B------:R-:W-:Y:S03]  /*7a1c0*/  STL [R1+0x64d0], R44 ;  /* 0x0064d02c01007387 */ /* 0x000fe60000100800 */
[----:B-1----:R-:W-:Y:S01]  /*7a1d0*/  MOV R49, R11 ;  /* 0x0000000b00317202 */ /* 0x002fe20000000f00 */
[----:B------:R-:W-:Y:S01]  /*7a1e0*/  IMAD.MOV.U32 R48, RZ, RZ, R10 ;  /* 0x000000ffff307224 */ /* 0x000fe200078e000a */
[----:B------:R-:W-:Y:S01]  /*7a1f0*/  MOV R40, R8 ;  /* 0x0000000800287202 */ /* 0x000fe20000000f00 */
[----:B------:R1:W-:Y:S01]  /*7a200*/  STL [R1+0x64cc], R37 ;  /* 0x0064cc2501007387 */ /* 0x0003e20000100800 */
[----:B------:R-:W-:-:S03]  /*7a210*/  IMAD.MOV.U32 R36, RZ, RZ, R9 ;  /* 0x000000ffff247224 */ /* 0x000fc600078e0009 */
[----:B------:R3:W-:Y:S01]  /*7a220*/  STL [R1+0x64c8], R41 ;  /* 0x0064c82901007387 */ /* 0x0007e20000100800 */
[----:B------:R-:W-:Y:S03]  /*7a230*/  HMMA.1688.F32.TF32 R8, R72, R194, R248 ;  /* 0x000000c24808723c */ /* 0x000fe600000810f8 */
[----:B------:R4:W-:Y:S04]  /*7a240*/  STL [R1+0x64e4], R49 ;  /* 0x0064e43101007387 */ /* 0x0009e80000100800 */
[----:B------:R-:W-:Y:S01]  /*7a250*/  STL [R1+0x64e0], R48 ;  /* 0x0064e03001007387 */ /* 0x000fe20000100800 */
[----:B------:R-:W-:Y:S01]  /*7a260*/  IMAD.MOV.U32 R248, RZ, RZ, R51 ;  /* 0x000000fffff87224 */ /* 0x000fe200078e0033 */
[----:B------:R-:W-:-:S02]  /*7a270*/  MOV R249, R50 ;  /* 0x0000003200f97202 */ /* 0x000fc40000000f00 */
[----:B------:R1:W-:Y:S04]  /*7a280*/  STL [R1+0x64dc], R40 ;  /* 0x0064dc2801007387 */ /* 0x0003e80000100800 */
[----:B------:R1:W-:Y:S04]  /*7a290*/  STL [R1+0x64d8], R36 ;  /* 0x0064d82401007387 */ /* 0x0003e80000100800 */
[----:B------:R-:W2:Y:S04]  /*7a2a0*/  LDL.LU R51, [R1+0x6674] ;  /* 0x0066740001337983 */ /* 0x000ea80000300800 */
[----:B------:R-:W3:Y:S01]  /*7a2b0*/  LDL.LU R50, [R1+0x6670] ;  /* 0x0066700001327983 */ /* 0x000ee20000300800 */
[----:B------:R-:W-:Y:S01]  /*7a2c0*/  IMAD.MOV.U32 R250, RZ, RZ, R174 ;  /* 0x000000fffffa7224 */ /* 0x000fe200078e00ae */
[----:B------:R-:W-:Y:S01]  /*7a2d0*/  MOV R244, R46 ;  /* 0x0000002e00f47202 */ /* 0x000fe20000000f00 */
[----:B------:R-:W-:Y:S01]  /*7a2e0*/  IMAD.MOV.U32 R251, RZ, RZ, R175 ;  /* 0x000000fffffb7224 */ /* 0x000fe200078e00af */
[----:B------:R-:W4:Y:S01]  /*7a2f0*/  LDL.LU R174, [R1+0x666c] ;  /* 0x00666c0001ae7983 */ /* 0x000f220000300800 */
[----:B------:R-:W-:-:S03]  /*7a300*/  IMAD.MOV.U32 R245, RZ, RZ, R47 ;  /* 0x000000fffff57224 */ /* 0x000fc600078e002f */
[----:B------:R-:W4:Y:S04]  /*7a310*/  LDL.LU R175, [R1+0x6668] ;  /* 0x0066680001af7983 */ /* 0x000f280000300800 */
[----:B------:R-:W4:Y:S04]  /*7a320*/  LDL.LU R46, [R1+0x6664] ;  /* 0x00666400012e7983 */ /* 0x000f280000300800 */
[----:B------:R-:W4:Y:S01]  /*7a330*/  LDL.LU R47, [R1+0x6660] ;  /* 0x00666000012f7983 */ /* 0x000f220000300800 */
[----:B------:R-:W-:Y:S01]  /*7a340*/  IMAD.MOV.U32 R246, RZ, RZ, R190 ;  /* 0x000000fffff67224 */ /* 0x000fe200078e00be */
[----:B------:R-:W-:Y:S01]  /*7a350*/  MOV R247, R182 ;  /* 0x000000b600f77202 */ /* 0x000fe20000000f00 */
[----:B------:R-:W-:Y:S01]  /*7a360*/  IMAD.MOV.U32 R236, RZ, RZ, R179 ;  /* 0x000000ffffec7224 */ /* 0x000fe200078e00b3 */
[----:B------:R-:W4:Y:S01]  /*7a370*/  LDL.LU R190, [R1+0x665c] ;  /* 0x00665c0001be7983 */ /* 0x000f220000300800 */
[----:B------:R-:W-:Y:S01]  /*7a380*/  IMAD.MOV.U32 R237, RZ, RZ, R178 ;  /* 0x000000ffffed7224 */ /* 0x000fe200078e00b2 */
[----:B------:R-:W-:-:S02]  /*7a390*/  MOV R238, R42 ;  /* 0x0000002a00ee7202 */ /* 0x000fc40000000f00 */
[----:B------:R-:W4:Y:S01]  /*7a3a0*/  LDL.LU R182, [R1+0x6658] ;  /* 0x0066580001b67983 */ /* 0x000f220000300800 */
[----:B------:R-:W-:-:S03]  /*7a3b0*/  IMAD.MOV.U32 R239, RZ, RZ, R43 ;  /* 0x000000ffffef7224 */ /* 0x000fc600078e002b */
[----:B------:R-:W4:Y:S04]  /*7a3c0*/  LDL.LU R179, [R1+0x6654] ;  /* 0x0066540001b37983 */ /* 0x000f280000300800 */
[----:B------:R-:W4:Y:S04]  /*7a3d0*/  LDL.LU R178, [R1+0x6650] ;  /* 0x0066500001b27983 */ /* 0x000f280000300800 */
[----:B------:R-:W4:Y:S04]  /*7a3e0*/  LDL.LU R42, [R1+0x664c] ;  /* 0x00664c00012a7983 */ /* 0x000f280000300800 */
[----:B------:R-:W4:Y:S01]  /*7a3f0*/  LDL.LU R43, [R1+0x6648] ;  /* 0x00664800012b7983 */ /* 0x000f220000300800 */
[----:B------:R-:W-:-:S02]  /*7a400*/  IMAD.MOV.U32 R234, RZ, RZ, R39 ;  /* 0x000000ffffea7224 */ /* 0x000fc400078e0027 */
[----:B------:R-:W-:Y:S01]  /*7a410*/  IMAD.MOV.U32 R235, RZ, RZ, R38 ;  /* 0x000000ffffeb7224 */ /* 0x000fe200078e0026 */
[----:B--2---:R-:W-:Y:S01]  /*7a420*/  MOV R233, R51 ;  /* 0x0000003300e97202 */ /* 0x004fe20000000f00 */
[----:B---3--:R-:W-:Y:S02]  /*7a430*/  IMAD.MOV.U32 R232, RZ, RZ, R50 ;  /* 0x000000ffffe87224 */ /* 0x008fe400078e0032 */
[----:B------:R-:W2:Y:S04]  /*7a440*/  LDL.LU R50, [R1+0x6644] ;  /* 0x0066440001327983 */ /* 0x000ea80000300800 */
[----:B------:R-:W3:Y:S04]  /*7a450*/  LDL.LU R51, [R1+0x6640] ;  /* 0x0066400001337983 */ /* 0x000ee80000300800 */
[----:B------:R-:W3:Y:S01]  /*7a460*/  LDL.LU R39, [R1+0x663c] ;  /* 0x00663c0001277983 */ /* 0x000ee20000300800 */
[----:B----4-:R-:W-:-:S03]  /*7a470*/  IMAD.MOV.U32 R229, RZ, RZ, R46 ;  /* 0x000000ffffe57224 */ /* 0x010fc600078e002e */
[----:B------:R-:W4:Y:S01]  /*7a480*/  LDL.LU R38, [R1+0x6638] ;  /* 0x0066380001267983 */ /* 0x000f220000300800 */
[----:B------:R-:W-:-:S03]  /*7a490*/  MOV R228, R47 ;  /* 0x0000002f00e47202 */ /* 0x000fc60000000f00 */
[----:B------:R-:W4:Y:S04]  /*7a4a0*/  LDL.LU R47, [R1+0x6634] ;  /* 0x00663400012f7983 */ /* 0x000f280000300800 */
[----:B------:R-:W4:Y:S01]  /*7a4b0*/  LDL.LU R46, [R1+0x6630] ;  /* 0x00663000012e7983 */ /* 0x000f220000300800 */
[----:B------:R-:W-:Y:S01]  /*7a4c0*/  IMAD.MOV.U32 R230, RZ, RZ, R175 ;  /* 0x000000ffffe67224 */ /* 0x000fe200078e00af */
[----:B------:R-:W-:Y:S02]  /*7a4d0*/  MOV R231, R174 ;  /* 0x000000ae00e77202 */ /* 0x000fe40000000f00 */
[----:B------:R-:W4:Y:S04]  /*7a4e0*/  LDL.LU R175, [R1+0x662c] ;  /* 0x00662c0001af7983 */ /* 0x000f280000300800 */
[----:B------:R-:W4:Y:S04]  /*7a4f0*/  LDL.LU R174, [R1+0x6628] ;  /* 0x0066280001ae7983 */ /* 0x000f280000300800 */
[----:B------:R-:W4:Y:S04]  /*7a500*/  LDL.LU R80, [R1+0xc90] ;  /* 0x000c900001507983 */ /* 0x000f280000300800 */
[----:B------:R-:W4:Y:S04]  /*7a510*/  LDL.LU R81, [R1+0xc94] ;  /* 0x000c940001517983 */ /* 0x000f280000300800 */
[----:B------:R-:W4:Y:S01]  /*7a520*/  LDL.LU R82, [R1+0xc98] ;  /* 0x000c980001527983 */ /* 0x000f220000300800 */
[----:B------:R-:W-:-:S03]  /*7a530*/  MOV R222, R43 ;  /* 0x0000002b00de7202 */ /* 0x000fc60000000f00 */
[----:B------:R-:W4:Y:S01]  /*7a540*/  LDL.LU R83, [R1+0xc9c] ;  /* 0x000c9c0001537983 */ /* 0x000f220000300800 */
[----:B------:R-:W-:Y:S02]  /*7a550*/  IMAD.MOV.U32 R223, RZ, RZ, R42 ;  /* 0x000000ffffdf7224 */ /* 0x000fe400078e002a */
[----:B--2---:R-:W-:Y:S02]  /*7a560*/  IMAD.MOV.U32 R221, RZ, RZ, R50 ;  /* 0x000000ffffdd7224 */ /* 0x004fe400078e0032 */
[----:B---3--:R-:W-:Y:S02]  /*7a570*/  IMAD.MOV.U32 R220, RZ, RZ, R51 ;  /* 0x000000ffffdc7224 */ /* 0x008fe400078e0033 */
[----:B------:R-:W2:Y:S04]  /*7a580*/  LDL.LU R51, [R1+0x6624] ;  /* 0x0066240001337983 */ /* 0x000ea80000300800 */
[----:B------:R-:W3:Y:S04]  /*7a590*/  LDL.LU R50, [R1+0x6620] ;  /* 0x0066200001327983 */ /* 0x000ee80000300800 */
[----:B------:R-:W3:Y:S04]  /*7a5a0*/  LDL.LU R43, [R1+0x661c] ;  /* 0x00661c00012b7983 */ /* 0x000ee80000300800 */
[----:B------:R-:W3:Y:S04]  /*7a5b0*/  LDL.LU R42, [R1+0x6618] ;  /* 0x00661800012a7983 */ /* 0x000ee80000300800 */
[----:B------:R-:W3:Y:S01]  /*7a5c0*/  LDL.LU R88, [R1+0xc80] ;  /* 0x000c800001587983 */ /* 0x000ee20000300800 */
[----:B----4-:R-:W-:-:S03]  /*7a5d0*/  IMAD.MOV.U32 R168, RZ, RZ, R46 ;  /* 0x000000ffffa87224 */ /* 0x010fc600078e002e */
[----:B------:R-:W4:Y:S01]  /*7a5e0*/  LDL.LU R89, [R1+0xc84] ;  /* 0x000c840001597983 */ /* 0x000f220000300800 */
[----:B------:R-:W-:-:S03]  /*7a5f0*/  MOV R169, R47 ;  /* 0x0000002f00a97202 */ /* 0x000fc60000000f00 */
[----:B------:R-:W4:Y:S04]  /*7a600*/  LDL.LU R90, [R1+0xc88] ;  /* 0x000c8800015a7983 */ /* 0x000f280000300800 */
[----:B------:R-:W4:Y:S04]  /*7a610*/  LDL.LU R91, [R1+0xc8c] ;  /* 0x000c8c00015b7983 */ /* 0x000f280000300800 */
[----:B------:R-:W4:Y:S04]  /*7a620*/  LDL.LU R46, [R1+0x6614] ;  /* 0x00661400012e7983 */ /* 0x000f280000300800 */
[----:B------:R-:W4:Y:S01]  /*7a630*/  LDL.LU R47, [R1+0x6610] ;  /* 0x00661000012f7983 */ /* 0x000f220000300800 */
[----:B------:R-:W-:-:S02]  /*7a640*/  IMAD.MOV.U32 R170, RZ, RZ, R38 ;  /* 0x000000ffffaa7224 */ /* 0x000fc400078e0026 */
[----:B------:R-:W-:Y:S01]  /*7a650*/  IMAD.MOV.U32 R171, RZ, RZ, R39 ;  /* 0x000000ffffab7224 */ /* 0x000fe200078e0027 */
[----:B------:R-:W4:Y:S04]  /*7a660*/  LDL.LU R38, [R1+0x660c] ;  /* 0x00660c0001267983 */ /* 0x000f280000300800 */
[----:B------:R-:W4:Y:S01]  /*7a670*/  LDL.LU R39, [R1+0x6608] ;  /* 0x0066080001277983 */ /* 0x000f220000300800 */
[----:B------:R-:W-:Y:S01]  /*7a680*/  MOV R94, R174 ;  /* 0x000000ae005e7202 */ /* 0x000fe20000000f00 */
[----:B------:R-:W-:Y:S01]  /*7a690*/  IMAD.MOV.U32 R95, RZ, RZ, R175 ;  /* 0x000000ffff5f7224 */ /* 0x000fe200078e00af */
[----:B------:R-:W-:Y:S01]  /*7a6a0*/  MOV R225, R179 ;  /* 0x000000b300e17202 */ /* 0x000fe20000000f00 */
[----:B------:R-:W-:Y:S02]  /*7a6b0*/  IMAD.MOV.U32 R224, RZ, RZ, R178 ;  /* 0x000000ffffe07224 */ /* 0x000fe400078e00b2 */
[----:B------:R-:W-:Y:S01]  /*7a6c0*/  IMAD.MOV.U32 R226, RZ, RZ, R182 ;  /* 0x000000ffffe27224 */ /* 0x000fe200078e00b6 */
[----:B------:R-:W-:Y:S01]  /*7a6d0*/  MOV R240, R191 ;  /* 0x000000bf00f07202 */ /* 0x000fe20000000f00 */
[----:B------:R-:W-:-:S02]  /*7a6e0*/  IMAD.MOV.U32 R227, RZ, RZ, R190 ;  /* 0x000000ffffe37224 */ /* 0x000fc400078e00be */
[----:B------:R-:W-:Y:S01]  /*7a6f0*/  IMAD.MOV.U32 R241, RZ, RZ, R183 ;  /* 0x000000fffff17224 */ /* 0x000fe200078e00b7 */
[----:B------:R-:W-:Y:S01]  /*7a700*/  MOV R243, R187 ;  /* 0x000000bb00f37202 */ /* 0x000fe20000000f00 */
[----:B------:R-:W-:Y:S02]  /*7a710*/  IMAD.MOV.U32 R242, RZ, RZ, R186 ;  /* 0x000000fffff27224 */ /* 0x000fe400078e00ba */
[----:B--2---:R-:W-:Y:S02]  /*7a720*/  IMAD.MOV.U32 R93, RZ, RZ, R51 ;  /* 0x000000ffff5d7224 */ /* 0x004fe400078e0033 */
[----:B---3--:R-:W-:Y:S02]  /*7a730*/  IMAD.MOV.U32 R92, RZ, RZ, R50 ;  /* 0x000000ffff5c7224 */ /* 0x008fe400078e0032 */
[----:B------:R-:W-:Y:S01]  /*7a740*/  IMAD.MOV.U32 R85, RZ, RZ, R43 ;  /* 0x000000ffff557224 */ /* 0x000fe200078e002b */
[----:B------:R-:W-:Y:S02]  /*7a750*/  MOV R84, R42 ;  /* 0x0000002a00547202 */ /* 0x000fe40000000f00 */
[----:B------:R-:W2:Y:S04]  /*7a760*/  LDL.LU R42, [R1+0x6604] ;  /* 0x00660400012a7983 */ /* 0x000ea80000300800 */
[----:B------:R-:W2:Y:S01]  /*7a770*/  LDL.LU R43, [R1+0x6600] ;  /* 0x00660000012b7983 */ /* 0x000ea20000300800 */
[----:B----4-:R-:W-:-:S03]  /*7a780*/  IMAD.MOV.U32 R86, RZ, RZ, R46 ;  /* 0x000000ffff567224 */ /* 0x010fc600078e002e */
[----:B------:R-:W3:Y:S01]  /*7a790*/  LDL.LU R46, [R1+0x65fc] ;  /* 0x0065fc00012e7983 */ /* 0x000ee20000300800 */
[----:B------:R-:W-:-:S03]  /*7a7a0*/  MOV R87, R47 ;  /* 0x0000002f00577202 */ /* 0x000fc60000000f00 */
        /* <DEDUP_REMOVED lines=12> */
[----:B------:R-:W3:Y:S01]  /*7a870*/  LDL.LU R187, [R1+0x65c8] ;  /* 0x0065c80001bb7983 */ /* 0x000ee20000300800 */
[----:B------:R-:W-:Y:S01]  /*7a880*/  IMAD.MOV.U32 R45, RZ, RZ, R8 ;  /* 0x000000ffff2d7224 */ /* 0x000fe200078e0008 */
[----:B-1----:R-:W-:Y:S01]  /*7a890*/  MOV R37, R10 ;  /* 0x0000000a00257202 */ /* 0x002fe20000000f00 */
[----:B------:R-:W-:-:S02]  /*7a8a0*/  IMAD.MOV.U32 R44, RZ, RZ, R9 ;  /* 0x000000ffff2c7224 */ /* 0x000fc400078e0009 */
[----:B------:R-:W-:-:S05]  /*7a8b0*/  IMAD.MOV.U32 R41, RZ, RZ, R11 ;  /* 0x000000ffff297224 */ /* 0x000fca00078e000b */
[----:B------:R1:W-:Y:S04]  /*7a8c0*/  STL [R1+0x64f4], R41 ;  /* 0x0064f42901007387 */ /* 0x0003e80000100800 */
[----:B------:R1:W-:Y:S04]  /*7a8d0*/  STL [R1+0x64f0], R37 ;  /* 0x0064f02501007387 */ /* 0x0003e80000100800 */
[----:B------:R1:W-:Y:S04]  /*7a8e0*/  STL [R1+0x64ec], R45 ;  /* 0x0064ec2d01007387 */ /* 0x0003e80000100800 */
[----:B------:R1:W-:Y:S01]  /*7a8f0*/  STL [R1+0x64e8], R44 ;  /* 0x0064e82c01007387 */ /* 0x0003e20000100800 */
[C---:B--2---:R-:W-:Y:S03]  /*7a900*/  HMMA.1688.F32.TF32 R8, R72.reuse, R190, R80 ;  /* 0x000000be4808723c */ /* 0x044fe60000081050 */
[----:B------:R-:W-:Y:S04]  /*7a910*/  LDS R80, [R4+0xc080] ;  /* 0x00c0800004507984 */ /* 0x000fe80000000800 */
[----:B------:R-:W-:Y:S01]  /*7a920*/  LDS R82, [R4+0xe080] ;  /* 0x00e0800004527984 */ /* 0x000fe20000000800 */
[----:B------:R-:W-:Y:S03]  /*7a930*/  HMMA.1688.F32.TF32 R16, R72, R178, R92 ;  /* 0x000000b24810723c */ /* 0x000fe6000008105c */
[----:B------:R-:W-:Y:S04]  /*7a940*/  LDS R81, [R5+0xc080] ;  /* 0x00c0800005517984 */ /* 0x000fe80000000800 */
[----:B------:R-:W2:Y:S09]  /*7a950*/  LDS R83, [R5+0xe080] ;  /* 0x00e0800005537984 */ /* 0x000eb20000000800 */
[----:B------:R-:W-:Y:S01]  /*7a960*/  IMAD.MOV.U32 R49, RZ, RZ, R8 ;  /* 0x000000ffff317224 */ /* 0x000fe200078e0008 */
[----:B------:R-:W-:Y:S01]  /*7a970*/  MOV R40, R10 ;  /* 0x0000000a00287202 */ /* 0x000fe20000000f00 */
[----:B------:R-:W-:-:S02]  /*7a980*/  IMAD.MOV.U32 R48, RZ, RZ, R9 ;  /* 0x000000ffff307224 */ /* 0x000fc400078e0009 */
[----:B------:R-:W-:Y:S02]  /*7a990*/  IMAD.MOV.U32 R36, RZ, RZ, R11 ;  /* 0x000000ffff247224 */ /* 0x000fe400078e000b */
[C---:B---3--:R-:W-:Y:S03]  /*7a9a0*/  HMMA.1688.F32.TF32 R8, R72.reuse, R186, R88 ;  /* 0x000000ba4808723c */ /* 0x048fe60000081058 */
[----:B------:R3:W-:Y:S11]  /*7a9b0*/  STL [R1+0x6504], R36 ;  /* 0x0065042401007387 */ /* 0x0007f60000100800 */
[----:B------:R-:W-:Y:S10]  /*7a9c0*/  @!UPT UIADD3 URZ, URZ, URZ, URZ ;  /* 0x0000003f3f3ff290 */ /* 0x000ff4000fffe03f */
[----:B-1----:R-:W-:Y:S01]  /*7a9d0*/  IMAD.MOV.U32 R41, RZ, RZ, R8 ;  /* 0x000000ffff297224 */ /* 0x002fe200078e0008 */
[----:B------:R-:W-:Y:S01]  /*7a9e0*/  MOV R37, R9 ;  /* 0x0000000900257202 */ /* 0x000fe20000000f00 */
[----:B------:R-:W-:Y:S02]  /*7a9f0*/  IMAD.MOV.U32 R45, RZ, RZ, R10 ;  /* 0x000000ffff2d7224 */ /* 0x000fe400078e000a */
[----:B------:R-:W-:Y:S02]  /*7aa00*/  IMAD.MOV.U32 R44, RZ, RZ, R11 ;  /* 0x000000ffff2c7224 */ /* 0x000fe400078e000b */
[C---:B------:R-:W-:Y:S01]  /*7aa10*/  HMMA.1688.F32.TF32 R8, R72.reuse, R182, R84 ;  /* 0x000000b64808723c */ /* 0x040fe20000081054 */
[----:B------:R1:W-:Y:S04]  /*7aa20*/  STL [R1+0x6500], R40 ;  /* 0x0065002801007387 */ /* 0x0003e80000100800 */
[----:B------:R-:W-:Y:S03]  /*7aa30*/  STL [R1+0x64fc], R49 ;  /* 0x0064fc3101007387 */ /* 0x000fe60000100800 */
[C---:B------:R-:W-:Y:S01]  /*7aa40*/  HMMA.1688.F32.TF32 R12, R72.reuse, R174, R168 ;  /* 0x000000ae480c723c */ /* 0x040fe200000810a8 */
[----:B------:R1:W-:Y:S11]  /*7aa50*/  STL [R1+0x64f8], R48 ;  /* 0x0064f83001007387 */ /* 0x0003f60000100800 */
[----:B------:R-:W-:Y:S04]  /*7aa60*/  @!UPT UIADD3 URZ, URZ, URZ, URZ ;  /* 0x0000003f3f3ff290 */ /* 0x000fe8000fffe03f */
[----:B---3--:R-:W-:Y:S01]  /*7aa70*/  MOV R36, R8 ;  /* 0x0000000800247202 */ /* 0x008fe20000000f00 */
[----:B-1----:R-:W-:Y:S01]  /*7aa80*/  IMAD.MOV.U32 R40, RZ, RZ, R9 ;  /* 0x000000ffff287224 */ /* 0x002fe200078e0009 */
[----:B------:R-:W-:Y:S01]  /*7aa90*/  MOV R48, R11 ;  /* 0x0000000b00307202 */ /* 0x000fe20000000f00 */
[----:B------:R-:W-:Y:S02]  /*7aaa0*/  IMAD.MOV.U32 R49, RZ, RZ, R10 ;  /* 0x000000ffff317224 */ /* 0x000fe400078e000a */
[C---:B----4-:R-:W-:Y:S01]  /*7aab0*/  HMMA.1688.F32.TF32 R8, R72.reuse, R50, R220 ;  /* 0x000000324808723c */ /* 0x050fe200000810dc */
[----:B------:R-:W-:Y:S04]  /*7aac0*/  STL.64 [R1+0xd10], R16 ;  /* 0x000d101001007387 */ /* 0x000fe80000100a00 */
[----:B------:R1:W-:Y:S04]  /*7aad0*/  STL.64 [R1+0xd18], R18 ;  /* 0x000d181201007387 */ /* 0x0003e80000100a00 */
[----:B------:R-:W-:Y:S04]  /*7aae0*/  STL.64 [R1+0xd00], R12 ;  /* 0x000d000c01007387 */ /* 0x000fe80000100a00 */
[----:B------:R3:W-:Y:S01]  /*7aaf0*/  STL.64 [R1+0xd08], R14 ;  /* 0x000d080e01007387 */ /* 0x0007e20000100a00 */
[C---:B-1----:R-:W-:Y:S09]  /*7ab00*/  HMMA.1688.F32.TF32 R16, R72.reuse, R46, R224 ;  /* 0x0000002e4810723c */ /* 0x042ff200000810e0 */
[----:B------:R-:W-:Y:S01]  /*7ab10*/  STL.64 [R1+0xcf0], R8 ;  /* 0x000cf00801007387 */ /* 0x000fe20000100a00 */
[C---:B---3--:R-:W-:Y:S03]  /*7ab20*/  HMMA.1688.F32.TF32 R12, R72.reuse, R42, R228 ;  /* 0x0000002a480c723c */ /* 0x048fe600000810e4 */
[----:B------:R1:W-:Y:S05]  /*7ab30*/  STL.64 [R1+0xcf8], R10 ;  /* 0x000cf80a01007387 */ /* 0x0003ea0000100a00 */
[----:B-1----:R-:W-:Y:S05]  /*7ab40*/  HMMA.1688.F32.TF32 R8, R72, R38, R232 ;  /* 0x000000264808723c */ /* 0x002fea00000810e8 */
[----:B------:R-:W-:Y:S04]  /*7ab50*/  STL.64 [R1+0xcd0], R16 ;  /* 0x000cd01001007387 */ /* 0x000fe80000100a00 */
[----:B------:R1:W-:Y:S06]  /*7ab60*/  STL.64 [R1+0xcd8], R18 ;  /* 0x000cd81201007387 */ /* 0x0003ec0000100a00 */
[----:B------:R-:W-:Y:S04]  /*7ab70*/  STL.64 [R1+0xc10], R12 ;  /* 0x000c100c01007387 */ /* 0x000fe80000100a00 */
[----:B------:R3:W-:Y:S01]  /*7ab80*/  STL.64 [R1+0xc18], R14 ;  /* 0x000c180e01007387 */ /* 0x0007e20000100a00 */
[C---:B-1----:R-:W-:Y:S03]  /*7ab90*/  HMMA.1688.F32.TF32 R16, R76.reuse, R218, R236 ;  /* 0x000000da4c10723c */ /* 0x042fe600000810ec */
[----:B------:R-:W-:Y:S04]  /*7aba0*/  LDS R72, [R6+0xc080] ;  /* 0x00c0800006487984 */ /* 0x000fe80000000800 */
[----:B------:R-:W-:Y:S01]  /*7abb0*/  LDS R74, [R6+0xe080] ;  /* 0x00e08000064a7984 */ /* 0x000fe20000000800 */
[C---:B---3--:R-:W-:Y:S03]  /*7abc0*/  HMMA.1688.F32.TF32 R12, R76.reuse, R214, R240 ;  /* 0x000000d64c0c723c */ /* 0x048fe600000810f0 */
[----:B------:R-:W-:Y:S04]  /*7abd0*/  STL.64 [R1+0xf0], R8 ;  /* 0x0000f00801007387 */ /* 0x000fe80000100a00 */
[----:B------:R1:W-:Y:S04]  /*7abe0*/  STL.64 [R1+0xf8], R10 ;  /* 0x0000f80a01007387 */ /* 0x0003e80000100a00 */
[----:B------:R-:W-:Y:S04]  /*7abf0*/  LDS R73, [R7+0xc080] ;  /* 0x00c0800007497984 */ /* 0x000fe80000000800 */
[----:B------:R-:W3:Y:S01]  /*7ac00*/  LDS R75, [R7+0xe080] ;  /* 0x00e08000074b7984 */ /* 0x000ee20000000800 */
[C---:B-1----:R-:W-:Y:S03]  /*7ac10*/  HMMA.1688.F32.TF32 R8, R76.reuse, R210, R244 ;  /* 0x000000d24c08723c */ /* 0x042fe600000810f4 */
[----:B------:R-:W-:Y:S04]  /*7ac20*/  STL.64 [R1+0xc00], R16 ;  /* 0x000c001001007387 */ /* 0x000fe80000100a00 */
[----:B------:R-:W-:Y:S04]  /*7ac30*/  STL.64 [R1+0xc08], R18 ;  /* 0x000c081201007387 */ /* 0x000fe80000100a00 */
[----:B------:R-:W-:Y:S04]  /*7ac40*/  STL.64 [R1+0xb00], R12 ;  /* 0x000b000c01007387 */ /* 0x000fe80000100a00 */
[----:B------:R-:W-:Y:S08]  /*7ac50*/  STL.64 [R1+0xb08], R14 ;  /* 0x000b080e01007387 */ /* 0x000ff00000100a00 */
[----:B------:R-:W-:Y:S04]  /*7ac60*/  STL.64 [R1+0xaf0], R8 ;  /* 0x000af00801007387 */ /* 0x000fe80000100a00 */
[----:B------:R1:W-:Y:S04]  /*7ac70*/  STL.64 [R1+0xaf8], R10 ;  /* 0x000af80a01007387 */ /* 0x0003e80000100a00 */
[----:B------:R-:W4:Y:S01]  /*7ac80*/  LDL.LU R244, [R1+0x12f0] ;  /* 0x0012f00001f47983 */ /* 0x000f220000300800 */
[C---:B-1----:R-:W-:Y:S11]  /*7ac90*/  HMMA.1688.F32.TF32 R8, R76.reuse, R206, R248 ;  /* 0x000000ce4c08723c */ /* 0x042ff600000810f8 */
[----:B------:R-:W-:Y:S11]  /*7aca0*/  @!UPT UIADD3 URZ, URZ, URZ, URZ ;  /* 0x0000003f3f3ff290 */ /* 0x000ff6000fffe03f */
[----:B------:R-:W-:Y:S01]  /*7acb0*/  @!UPT UIADD3 URZ, URZ, URZ, URZ ;  /* 0x0000003f3f3ff290 */ /* 0x000fe2000fffe03f */
[----:B------:R-:W-:Y:S04]  /*7acc0*/  STL.64 [R1+0x1c0], R8 ;  /* 0x0001c00801007387 */ /* 0x000fe80000100a00 */
        /* <DEDUP_REMOVED lines=89> */
[C---:B-1----:R-:W-:Y:S11]  /*7b260*/  HMMA.1688.F32.TF32 R8, R76.reuse, R198, R128 ;  /* 0x000000c64c08723c */ /* 0x042ff60000081080 */
[----:B------:R-:W-:Y:S04]  /*7b270*/  @!UPT UIADD3 URZ, URZ, URZ, URZ ;  /* 0x0000003f3f3ff290 */ /* 0x000fe8000fffe03f */
[----:B------:R-:W-:Y:S01]  /*7b280*/  STL.64 [R1+0x1b0], R12 ;  /* 0x0001b00c01007387 */ /* 0x000fe20000100a00 */
[C---:B------:R-:W-:Y:S03]  /*7b290*/  HMMA.1688.F32.TF32 R16, R76.reuse, R194, R124 ;  /* 0x000000c24c10723c */ /* 0x040fe6000008107c */
[----:B------:R1:W-:Y:S05]  /*7b2a0*/  STL.64 [R1+0x1b8], R14 ;  /* 0x0001b80e01007387 */ /* 0x0003ea0000100a00 */
[C---:B-1----:R-:W-:Y:S01]  /*7b2b0*/  HMMA.1688.F32.TF32 R12, R76.reuse, R190, R120 ;  /* 0x000000be4c0c723c */ /* 0x042fe20000081078 */
[----:B------:R-:W-:Y:S04]  /*7b2c0*/  STL.64 [R1+0x1a0], R8 ;  /* 0x0001a00801007387 */ /* 0x000fe80000100a00 */
[----:B------:R1:W-:Y:S03]  /*7b2d0*/  STL.64 [R1+0x1a8], R10 ;  /* 0x0001a80a01007387 */ /* 0x0003e60000100a00 */
[C---:B-1----:R-:W-:Y:S07]  /*7b2e0*/  HMMA.1688.F32.TF32 R8, R76.reuse, R186, R116 ;  /* 0x000000ba4c08723c */ /* 0x042fee0000081074 */
[----:B------:R-:W-:Y:S04]  /*7b2f0*/  STL.64 [R1+0x190], R16 ;  /* 0x0001901001007387 */ /* 0x000fe80000100a00 */
[----:B------:R-:W-:Y:S04]  /*7b300*/  STL.64 [R1+0x198], R18 ;  /* 0x0001981201007387 */ /* 0x000fe80000100a00 */
[----:B------:R-:W-:Y:S04]  /*7b310*/  STL.64 [R1+0x180], R12 ;  /* 0x0001800c01007387 */ /* 0x000fe80000100a00 */
[----:B------:R-:W-:Y:S04]  /*7b320*/  STL.64 [R1+0x188], R14 ;  /* 0x0001880e01007387 */ /* 0x000fe80000100a00 */
[----:B------:R-:W-:Y:S04]  /*7b330*/  STL.64 [R1+0x170], R8 ;  /* 0x0001700801007387 */ /* 0x000fe80000100a00 */
[----:B------:R3:W-:Y:S02]  /*7b340*/  STL.64 [R1+0x178], R10 ;  /* 0x0001780a01007387 */ /* 0x0007e40000100a00 */
[C---:B---3--:R-:W-:Y:S08]  /*7b350*/  HMMA.1688.F32.TF32 R8, R76.reuse, R182, R112 ;  /* 0x000000b64c08723c */ /* 0x048ff00000081070 */
[C---:B------:R-:W-:Y:S08]  /*7b360*/  HMMA.1688.F32.TF32 R16, R76.reuse, R178, R108 ;  /* 0x000000b24c10723c */ /* 0x040ff0000008106c */
[C---:B------:R-:W-:Y:S07]  /*7b370*/  HMMA.1688.F32.TF32 R12, R76.reuse, R174, R104 ;  /* 0x000000ae4c0c723c */ /* 0x040fee0000081068 */
        /* <DEDUP_REMOVED lines=11> */
[----:B-1----:R-:W-:Y:S06]  /*7b430*/  HMMA.1688.F32.TF32 R8, R76, R38, R84 ;  /* 0x000000264c08723c */ /* 0x002fec0000081054 */
        /* <DEDUP_REMOVED lines=10> */
[C---:B-1----:R-:W-:Y:S08]  /*7b4e0*/  HMMA.1688.F32.TF32 R8, R80.reuse, R218, R92 ;  /* 0x000000da5008723c */ /* 0x042ff0000008105c */
[C---:B----4-:R-:W-:Y:S08]  /*7b4f0*/  HMMA.1688.F32.TF32 R16, R80.reuse, R214, R168 ;  /* 0x000000d65010723c */ /* 0x050ff000000810a8 */
        /* <DEDUP_REMOVED lines=10> */
[C---:B---3--:R-:W-:Y:S03]  /*7b5a0*/  HMMA.1688.F32.TF32 R12, R80.reuse, R198, R232 ;  /* 0x000000c6500c723c */ /* 0x048fe600000810e8 */
        /* <DEDUP_REMOVED lines=8> */
[C---:B---3--:R-:W-:Y:S01]  /*7b630*/  HMMA.1688.F32.TF32 R12, R80.reuse, R186, R244 ;  /* 0x000000ba500c723c */ /* 0x048fe200000810f4 */
[----:B------:R1:W-:Y:S07]  /*7b640*/  STL.64 [R1+0xa88], R10 ;  /* 0x000a880a01007387 */ /* 0x0003ee0000100a00 */
        /* <DEDUP_REMOVED lines=73> */
[----:B----4-:R-:W2:Y:S04]  /*7bae0*/  LDL.LU R10, [R1+0x13c8] ;  /* 0x0013c800010a7983 */ /* 0x010ea80000300800 */
[----:B------:R-:W2:Y:S04]  /*7baf0*/  LDL.LU R11, [R1+0x13cc] ;  /* 0x0013cc00010b7983 */ /* 0x000ea80000300800 */
[----:B------:R-:W4:Y:S04]  /*7bb00*/  LDL.LU R16, [R1+0x1380] ;  /* 0x0013800001107983 */ /* 0x000f280000300800 */
[----:B------:R-:W4:Y:S04]  /*7bb10*/  LDL.LU R17, [R1+0x1384] ;  /* 0x0013840001117983 */ /* 0x000f280000300800 */
[----:B------:R-:W4:Y:S04]  /*7bb20*/  LDL.LU R18, [R1+0x1388] ;  /* 0x0013880001127983 */ /* 0x000f280000300800 */
[----:B------:R-:W4:Y:S04]  /*7bb30*/  LDL.LU R19, [R1+0x138c] ;  /* 0x00138c0001137983 */ /* 0x000f280000300800 */
        /* <DEDUP_REMOVED lines=37> */
[C---:B----4-:R-:W-:Y:S08]  /*7bd90*/  HMMA.1688.F32.TF32 R16, R80.reuse, R174, R16 ;  /* 0x000000ae5010723c */ /* 0x050ff00000081010 */
[C---:B---3--:R-:W-:Y:S08]  /*7bda0*/  HMMA.1688.F32.TF32 R20, R80.reuse, R178, R20 ;  /* 0x000000b25014723c */ /* 0x048ff00000081014 */
[C---:B------:R-:W-:Y:S11]  /*7bdb0*/  HMMA.1688.F32.TF32 R12, R80.reuse, R50, R12 ;  /* 0x00000032500c723c */ /* 0x040ff6000008100c */
[----:B------:R-:W-:Y:S04]  /*7bdc0*/  @!UPT UIADD3 URZ, URZ, URZ, URZ ;  /* 0x0000003f3f3ff290 */ /* 0x000fe8000fffe03f */
        /* <DEDUP_REMOVED lines=9> */
[----:B--2---:R-:W-:Y:S03]  /*7be60*/  HMMA.1688.F32.TF32 R12, R80, R38, R132 ;  /* 0x00000026500c723c */ /* 0x004fe60000081084 */
[----:B------:R-:W-:Y:S04]  /*7be70*/  LDS R80, [R4+0xc180] ;  /* 0x00c1800004507984 */ /* 0x000fe80000000800 */
[----:B------:R-:W-:Y:S01]  /*7be80*/  LDS R82, [R4+0xe180] ;  /* 0x00e1800004527984 */ /* 0x000fe20000000800 */
[C---:B-1----:R-:W-:Y:S03]  /*7be90*/  HMMA.1688.F32.TF32 R8, R72.reuse, R218, R128 ;  /* 0x000000da4808723c */ /* 0x042fe60000081080 */
        /* <DEDUP_REMOVED lines=67> */
[C---:B---3--:R-:W-:Y:S11]  /*7c2d0*/  HMMA.1688.F32.TF32 R8, R76.reuse, R202, R248 ;  /* 0x000000ca4c08723c */ /* 0x048ff600000810f8 */
[----:B------:R-:W-:Y:S04]  /*7c2e0*/  @!UPT UIADD3 URZ, URZ, URZ, URZ ;  /* 0x0000003f3f3ff290 */ /* 0x000fe8000fffe03f */
[----:B------:R-:W-:Y:S04]  /*7c2f0*/  STL.64 [R1+0x8f0], R12 ;  /* 0x0008f00c01007387 */ /* 0x000fe80000100a00 */
[----:B------:R-:W-:Y:S04]  /*7c300*/  STL.64 [R1+0x8f8], R14 ;  /* 0x0008f80e01007387 */ /* 0x000fe80000100a00 */
[----:B------:R-:W3:Y:S04]  /*7c310*/  LDL.LU R244, [R1+0x2870] ;  /* 0x0028700001f47983 */ /* 0x000ee80000300800 */
        /* <DEDUP_REMOVED lines=49> */
[----:B------:R-:W2:Y:S04]  /*7c630*/  LDL R124, [R1+0x1880] ;  /* 0x00188000017c7983 */ /* 0x000ea80000100800 */
[----:B------:R-:W2:Y:S04]  /*7c640*/  LDL R125, [R1+0x1884] ;  /* 0x00188400017d7983 */ /* 0x000ea80000100800 */
        /* <DEDUP_REMOVED lines=42> */
[C---:B-1----:R-:W-:Y:S08]  /*7c8f0*/  HMMA.1688.F32.TF32 R8, R76.reuse, R198, R140 ;  /* 0x000000c64c08723c */ /* 0x042ff0000008108c */
[C---:B--2---:R-:W-:Y:S08]  /*7c900*/  HMMA.1688.F32.TF32 R16, R76.reuse, R194, R132 ;  /* 0x000000c24c10723c */ /* 0x044ff00000081084 */
[C---:B---3--:R-:W-:Y:S07]  /*7c910*/  HMMA.1688.F32.TF32 R12, R76.reuse, R190, R128 ;  /* 0x000000be4c0c723c */ /* 0x048fee0000081080 */
        /* <DEDUP_REMOVED lines=9> */
[C---:B----4-:R-:W-:Y:S08]  /*7c9b0*/  HMMA.1688.F32.TF32 R8, R76.reuse, R182, R120 ;  /* 0x000000b64c08723c */ /* 0x050ff00000081078 */
        /* <DEDUP_REMOVED lines=15> */
[----:B------:R1:W-:Y:S05]  /*7cab0*/  STL.64 [R1+0x858], R18 ;  /* 0x0008581201007387 */ /* 0x0003ea0000100a00 */
[----:B------:R-:W-:Y:S04]  /*7cac0*/  STL.64 [R1+0x840], R12 ;  /* 0x0008400c01007387 */ /* 0x000fe80000100a00 */
[----:B------:R2:W-:Y:S01]  /*7cad0*/  STL.64 [R1+0x848], R14 ;  /* 0x0008480e01007387 */ /* 0x0005e20000100a00 */
[C---:B-1----:R-:W-:Y:S03]  /*7cae0*/  HMMA.1688.F32.TF32 R16, R72.reuse, R218, R88 ;  /* 0x000000da4810723c */ /* 0x042fe60000081058 */
[----:B------:R-:W-:Y:S04]  /*7caf0*/  LDS R76, [R6+0xc180] ;  /* 0x00c18000064c7984 */ /* 0x000fe80000000800 */
[----:B------:R-:W-:Y:S01]  /*7cb00*/  LDS R78, [R6+0xe180] ;  /* 0x00e18000064e7984 */ /* 0x000fe20000000800 */
[C---:B--2---:R-:W-:Y:S03]  /*7cb10*/  HMMA.1688.F32.TF32 R12, R72.reuse, R214, R84 ;  /* 0x000000d6480c723c */ /* 0x044fe60000081054 */
[----:B------:R-:W-:Y:S04]  /*7cb20*/  STL.64 [R1+0x260], R8 ;  /* 0x0002600801007387 */ /* 0x000fe80000100a00 */
[----:B------:R1:W-:Y:S04]  /*7cb30*/  STL.64 [R1+0x268], R10 ;  /* 0x0002680a01007387 */ /* 0x0003e80000100a00 */
[----:B------:R-:W-:Y:S04]  /*7cb40*/  LDS R77, [R7+0xc180] ;  /* 0x00c18000074d7984 */ /* 0x000fe80000000800 */
[----:B------:R-:W2:Y:S01]  /*7cb50*/  LDS R79, [R7+0xe180] ;  /* 0x00e18000074f7984 */ /* 0x000ea20000000800 */
[C---:B-1----:R-:W-:Y:S03]  /*7cb60*/  HMMA.1688.F32.TF32 R8, R72.reuse, R210, R92 ;  /* 0x000000d24808723c */ /* 0x042fe6000008105c */
[----:B------:R-:W-:Y:S04]  /*7cb70*/  STL.64 [R1+0x830], R16 ;  /* 0x0008301001007387 */ /* 0x000fe80000100a00 */
[----:B------:R1:W-:Y:S04]  /*7cb80*/  STL.64 [R1+0x838], R18 ;  /* 0x0008381201007387 */ /* 0x0003e80000100a00 */
[----:B------:R-:W-:Y:S04]  /*7cb90*/  STL.64 [R1+0x820], R12 ;  /* 0x0008200c01007387 */ /* 0x000fe80000100a00 */
[----:B------:R3:W-:Y:S01]  /*7cba0*/  STL.64 [R1+0x828], R14 ;  /* 0x0008280e01007387 */ /* 0x0007e20000100a00 */
[C---:B-1----:R-:W-:Y:S07]  /*7cbb0*/  HMMA.1688.F32.TF32 R16, R72.reuse, R206, R168 ;  /* 0x000000ce4810723c */ /* 0x042fee00000810a8 */
[----:B------:R-:W-:Y:S01]  /*7cbc0*/  STL.64 [R1+0x810], R8 ;  /* 0x0008100801007387 */ /* 0x000fe20000100a00 */
[C---:B---3--:R-:W-:Y:S03]  /*7cbd0*/  HMMA.1688.F32.TF32 R12, R72.reuse, R202, R220 ;  /* 0x000000ca480c723c */ /* 0x048fe600000810dc */
[----:B------:R1:W-:Y:S05]  /*7cbe0*/  STL.64 [R1+0x818], R10 ;  /* 0x0008180a01007387 */ /* 0x0003ea0000100a00 */
[C---:B-1----:R-:W-:Y:S07]  /*7cbf0*/  HMMA.1688.F32.TF32 R8, R72.reuse, R198, R224 ;  /* 0x000000c64808723c */ /* 0x042fee00000810e0 */
[----:B------:R-:W-:Y:S04]  /*7cc00*/  STL.64 [R1+0x800], R16 ;  /* 0x0008001001007387 */ /* 0x000fe80000100a00 */
[----:B------:R1:W-:Y:S04]  /*7cc10*/  STL.64 [R1+0x808], R18 ;  /* 0x0008081201007387 */ /* 0x0003e80000100a00 */
        /* <DEDUP_REMOVED lines=133> */
[----:B------:R-:W-:Y:S01]  /*7d470*/  HMMA.1688.F32.TF32 R12, R72, R38, R8 ;  /* 0x00000026480c723c */ /* 0x000fe20000081008 */
[----:B------:R-:W-:Y:S04]  /*7d480*/  STL.64 [R1+0x770], R24 ;  /* 0x0007701801007387 */ /* 0x000fe80000100a00 */
[----:B------:R-:W-:Y:S03]  /*7d490*/  LDS R72, [R4+0xc200] ;  /* 0x00c2000004487984 */ /* 0x000fe60000000800 */
[C---:B------:R-:W-:Y:S01]  /*7d4a0*/  HMMA.1688.F32.TF32 R8, R80.reuse, R218, R140 ;  /* 0x000000da5008723c */ /* 0x040fe2000008108c */
        /* <DEDUP_REMOVED lines=57> */
[C---:B--2---:R-:W-:Y:S03]  /*7d840*/  HMMA.1688.F32.TF32 R16, R76.reuse, R218, R224 ;  /* 0x000000da4c10723c */ /* 0x044fe600000810e0 */
[----:B------:R-:W-:Y:S04]  /*7d850*/  STL.64 [R1+0x240], R8 ;  /* 0x0002400801007387 */ /* 0x000fe80000100a00 */
[----:B------:R2:W-:Y:S01]  /*7d860*/  STL.64 [R1+0x248], R10 ;  /* 0x0002480a01007387 */ /* 0x0005e20000100a00 */
[C---:B---3--:R-:W-:Y:S03]  /*7d870*/  HMMA.1688.F32.TF32 R12, R76.reuse, R214, R228 ;  /* 0x000000d64c0c723c */ /* 0x048fe600000810e4 */
[----:B------:R-:W-:Y:S04]  /*7d880*/  LDS R81, [R7+0xc200] ;  /* 0x00c2000007517984 */ /* 0x000fe80000000800 */
[----:B------:R-:W3:Y:S01]  /*7d890*/  LDS R83, [R7+0xe200] ;  /* 0x00e2000007537984 */ /* 0x000ee20000000800 */
[C---:B--2---:R-:W-:Y:S07]  /*7d8a0*/  HMMA.1688.F32.TF32 R8, R76.reuse, R210, R232 ;  /* 0x000000d24c08723c */ /* 0x044fee00000810e8 */
[----:B------:R-:W-:Y:S04]  /*7d8b0*/  STL.64 [R1+0x650], R16 ;  /* 0x0006501001007387 */ /* 0x000fe80000100a00 */
[----:B------:R-:W-:Y:S04]  /*7d8c0*/  STL.64 [R1+0x658], R18 ;  /* 0x0006581201007387 */ /* 0x000fe80000100a00 */
        /* <DEDUP_REMOVED lines=108> */
[C---:B----4-:R-:W-:Y:S08]  /*7df90*/  HMMA.1688.F32.TF32 R8, R76.reuse, R186, R132 ;  /* 0x000000ba4c08723c */ /* 0x050ff00000081084 */
[C---:B--2---:R-:W-:Y:S11]  /*7dfa0*/  HMMA.1688.F32.TF32 R12, R76.reuse, R190, R140 ;  /* 0x000000be4c0c723c */ /* 0x044ff6000008108c */
[----:B------:R-:W-:Y:S11]  /*7dfb0*/  @!UPT UIADD3 URZ, URZ, URZ, URZ ;  /* 0x0000003f3f3ff290 */ /* 0x000ff6000fffe03f */
[----:B------:R-:W-:Y:S01]  /*7dfc0*/  @!UPT UIADD3 URZ, URZ, URZ, URZ ;  /* 0x0000003f3f3ff290 */ /* 0x000fe2000fffe03f */
        /* <DEDUP_REMOVED lines=18> */
[----:B--2---:R-:W-:Y:S06]  /*7e0f0*/  HMMA.1688.F32.TF32 R8, R76, R38, R104 ;  /* 0x000000264c08723c */ /* 0x004fec0000081068 */
[----:B------:R-:W-:Y:S04]  /*7e100*/  STL.64 [R1+0x580], R16 ;  /* 0x0005801001007387 */ /* 0x000fe80000100a00 */
[----:B------:R-:W-:Y:S05]  /*7e110*/  STL.64 [R1+0x588], R18 ;  /* 0x0005881201007387 */ /* 0x000fea0000100a00 */
[----:B------:R-:W-:Y:S04]  /*7e120*/  STL.64 [R1+0x570], R12 ;  /* 0x0005700c01007387 */ /* 0x000fe80000100a00 */
[----:B------:R1:W-:Y:S04]  /*7e130*/  STL.64 [R1+0x578], R14 ;  /* 0x0005780e01007387 */ /* 0x0003e80000100a00 */
[----:B------:R-:W-:Y:S04]  /*7e140*/  LDS R76, [R4+0xc280] ;  /* 0x00c28000044c7984 */ /* 0x000fe80000000800 */
[----:B------:R-:W-:Y:S04]  /*7e150*/  LDS R78, [R4+0xe280] ;  /* 0x00e28000044e7984 */ /* 0x000fe80000000800 */
[----:B------:R-:W-:Y:S01]  /*7e160*/  STL.64 [R1+0x230], R8 ;  /* 0x0002300801007387 */ /* 0x000fe20000100a00 */
[C---:B-1----:R-:W-:Y:S03]  /*7e170*/  HMMA.1688.F32.TF32 R12, R72.reuse, R218, R100 ;  /* 0x000000da480c723c */ /* 0x042fe60000081064 */
[----:B------:R1:W-:Y:S04]  /*7e180*/  STL.64 [R1+0x238], R10 ;  /* 0x0002380a01007387 */ /* 0x0003e80000100a00 */
[----:B------:R-:W-:Y:S04]  /*7e190*/  LDS R77, [R5+0xc280] ;  /* 0x00c28000054d7984 */ /* 0x000fe80000000800 */
[----:B------:R-:W2:Y:S01]  /*7e1a0*/  LDS R79, [R5+0xe280] ;  /* 0x00e28000054f7984 */ /* 0x000ea20000000800 */
[C---:B-1----:R-:W-:Y:S08]  /*7e1b0*/  HMMA.1688.F32.TF32 R8, R72.reuse, R214, R96 ;  /* 0x000000d64808723c */ /* 0x042ff00000081060 */
[C---:B------:R-:W-:Y:S03]  /*7e1c0*/  HMMA.1688.F32.TF32 R16, R72.reuse, R210, R88 ;  /* 0x000000d24810723c */ /* 0x040fe60000081058 */
[----:B------:R-:W-:Y:S04]  /*7e1d0*/  STL.64 [R1+0x560], R12 ;  /* 0x0005600c01007387 */ /* 0x000fe80000100a00 */
[----:B------:R1:W-:Y:S08]  /*7e1e0*/  STL.64 [R1+0x568], R14 ;  /* 0x0005680e01007387 */ /* 0x0003f00000100a00 */
        /* <DEDUP_REMOVED lines=145> */
[----:B----4-:R-:W-:Y:S08]  /*7eb00*/  HMMA.1688.F32.TF32 R24, R72, R38, R16 ;  /* 0x000000264818723c */ /* 0x010ff00000081010 */
[----:B--2---:R-:W-:Y:S08]  /*7eb10*/  HMMA.1688.F32.TF32 R16, R80, R214, R8 ;  /* 0x000000d65010723c */ /* 0x004ff00000081008 */
[----:B---3--:R-:W-:Y:S01]  /*7eb20*/  HMMA.1688.F32.TF32 R28, R72, R42, R20 ;  /* 0x0000002a481c723c */ /* 0x008fe20000081014 */
[----:B------:R-:W-:Y:S04]  /*7eb30*/  LDS R72, [R6+0xc280] ;  /* 0x00c2800006487984 */ /* 0x000fe80000000800 */
[----:B------:R-:W-:Y:S03]  /*7eb40*/  LDS R74, [R6+0xe280] ;  /* 0x00e28000064a7984 */ /* 0x000fe60000000800 */
[C---:B------:R-:W-:Y:S01]  /*7eb50*/  HMMA.1688.F32.TF32 R8, R80.reuse, R206, R132 ;  /* 0x000000ce5008723c */ /* 0x040fe20000081084 */
[----:B------:R-:W-:Y:S04]  /*7eb60*/  LDS R73, [R7+0xc280] ;  /* 0x00c2800007497984 */ /* 0x000fe80000000800 */
[----:B------:R-:W1:Y:S03]  /*7eb70*/  LDS R75, [R7+0xe280] ;  /* 0x00e28000074b7984 */ /* 0x000e660000000800 */
        /* <DEDUP_REMOVED lines=35> */
[----:B------:R-:W-:Y:S01]  /*7edb0*/  LDS R106, [R4+0xe300] ;  /* 0x00e30000046a7984 */ /* 0x000fe20000000800 */
[C---:B--2---:R-:W-:Y:S03]  /*7edc0*/  HMMA.1688.F32.TF32 R8, R80.reuse, R50, R96 ;  /* 0x000000325008723c */ /* 0x044fe60000081060 */
[----:B------:R-:W-:Y:S04]  /*7edd0*/  LDS R105, [R5+0xc300] ;  /* 0x00c3000005697984 */ /* 0x000fe80000000800 */
[----:B------:R-:W2:Y:S04]  /*7ede0*/  LDS R107, [R5+0xe300] ;  /* 0x00e30000056b7984 */ /* 0x000ea80000000800 */
        /* <DEDUP_REMOVED lines=8> */
[----:B---3--:R-:W-:Y:S07]  /*7ee70*/  HMMA.1688.F32.TF32 R8, R80, R38, R92 ;  /* 0x000000265008723c */ /* 0x008fee000008105c */
        /* <DEDUP_REMOVED lines=8> */
[C---:B---3--:R-:W-:Y:S07]  /*7ef00*/  HMMA.1688.F32.TF32 R8, R76.reuse, R210, R224 ;  /* 0x000000d24c08723c */ /* 0x048fee00000810e0 */
[----:B------:R-:W-:Y:S04]  /*7ef10*/  STL.64 [R1+0x380], R16 ;  /* 0x0003801001007387 */ /* 0x000fe80000100a00 */
[----:B------:R-:W-:Y:S04]  /*7ef20*/  STL.64 [R1+0x388], R18 ;  /* 0x0003881201007387 */ /* 0x000fe80000100a00 */
[----:B------:R-:W-:Y:S04]  /*7ef30*/  STL.64 [R1+0x370], R12 ;  /* 0x0003700c01007387 */ /* 0x000fe80000100a00 */
[----:B------:R-:W-:Y:S04]  /*7ef40*/  STL.64 [R1+0x378], R14 ;  /* 0x0003780e01007387 */ /* 0x000fe80000100a00 */
[----:B------:R-:W-:Y:S04]  /*7ef50*/  STL.64 [R1+0x360], R8 ;  /* 0x0003600801007387 */ /* 0x000fe80000100a00 */
[----:B------:R3:W-:Y:S02]  /*7ef60*/  STL.64 [R1+0x368], R10 ;  /* 0x0003680a01007387 */ /* 0x0007e40000100a00 */
[C---:B---3--:R-:W-:Y:S08]  /*7ef70*/  HMMA.1688.F32.TF32 R8, R76.reuse, R206, R228 ;  /* 0x000000ce4c08723c */ /* 0x048ff000000810e4 */
[C---:B------:R-:W-:Y:S11]  /*7ef80*/  HMMA.1688.F32.TF32 R12, R76.reuse, R202, R232 ;  /* 0x000000ca4c0c723c */ /* 0x040ff600000810e8 */
[----:B------:R-:W-:Y:S04]  /*7ef90*/  @!UPT UIADD3 URZ, URZ, URZ, URZ ;  /* 0x0000003f3f3ff290 */ /* 0x000fe8000fffe03f */
[----:B------:R-:W-:Y:S04]  /*7efa0*/  STL.64 [R1+0x350], R8 ;  /* 0x0003500801007387 */ /* 0x000fe80000100a00 */
[----:B------:R3:W-:Y:S02]  /*7efb0*/  STL.64 [R1+0x358], R10 ;  /* 0x0003580a01007387 */ /* 0x0007e40000100a00 */
[C---:B---3--:R-:W-:Y:S02]  /*7efc0*/  HMMA.1688.F32.TF32 R8, R76.reuse, R198, R236 ;  /* 0x000000c64c08723c */ /* 0x048fe400000810ec */
[----:B------:R-:W-:Y:S04]  /*7efd0*/  STL.64 [R1+0x340], R12 ;  /* 0x0003400c01007387 */ /* 0x000fe80000100a00 */
[----:B------:R3:W-:Y:S02]  /*7efe0*/  STL.64 [R1+0x348], R14 ;  /* 0x0003480e01007387 */ /* 0x0007e40000100a00 */
[C---:B------:R-:W-:Y:S08]  /*7eff0*/  HMMA.1688.F32.TF32 R16, R76.reuse, R194, R240 ;  /* 0x000000c24c10723c */ /* 0x040ff000000810f0 */
[C---:B---3--:R-:W-:Y:S07]  /*7f000*/  HMMA.1688.F32.TF32 R12, R76.reuse, R190, R244 ;  /* 0x000000be4c0c723c */ /* 0x048fee00000810f4 */
[----:B------:R-:W-:Y:S04]  /*7f010*/  STL.64 [R1+0x330], R8 ;  /* 0x0003300801007387 */ /* 0x000fe80000100a00 */
[----:B------:R3:W-:Y:S02]  /*7f020*/  STL.64 [R1+0x338], R10 ;  /* 0x0003380a01007387 */ /* 0x0007e40000100a00 */
[C---:B---3--:R-:W-:Y:S02]  /*7f030*/  HMMA.1688.F32.TF32 R8, R76.reuse, R186, R248 ;  /* 0x000000ba4c08723c */ /* 0x048fe400000810f8 */
        /* <DEDUP_REMOVED lines=150> */
[----:B------:R2:W-:Y:S08]  /*7f9a0*/  STL.64 [R1+0xb8], R18 ;  /* 0x0000b81201007387 */ /* 0x0005f00000100a00 */
        /* <DEDUP_REMOVED lines=23> */
[----:B--2---:R-:W-:Y:S08]  /*7fb20*/  HMMA.1688.F32.TF32 R12, R72, R38, R240 ;  /* 0x00000026480c723c */ /* 0x004ff000000810f0 */
[C---:B---3--:R-:W-:Y:S03]  /*7fb30*/  HMMA.1688.F32.TF32 R8, R104.reuse, R218, R244 ;  /* 0x000000da6808723c */ /* 0x048fe600000810f4 */
[----:B------:R-:W-:Y:S04]  /*7fb40*/  STL.64 [R1+0x20], R16 ;  /* 0x0000201001007387 */ /* 0x000fe80000100a00 */
[----:B------:R-:W-:Y:S08]  /*7fb50*/  STL.64 [R1+0x28], R18 ;  /* 0x0000281201007387 */ /* 0x000ff00000100a00 */
[----:B------:R-:W-:Y:S04]  /*7fb60*/  STL.64 [R1+0x10], R12 ;  /* 0x0000100c01007387 */ /* 0x000fe80000100a00 */
[----:B------:R-:W-:Y:S04]  /*7fb70*/  STL.64 [R1+0x18], R14 ;  /* 0x0000180e01007387 */ /* 0x000fe80000100a00 */
[----:B------:R-:W2:Y:S04]  /*7fb80*/  LDL.LU R220, [R1+0x2110] ;  /* 0x0021100001dc7983 */ /* 0x000ea80000300800 */
[----:B------:R3:W-:Y:S04]  /*7fb90*/  STL.64 [R1], R8 ;  /* 0x0000000801007387 */ /* 0x0007e80000100a00 */
        /* <DEDUP_REMOVED lines=42> */
[----:B------:R-:W-:Y:S01]  /*7fe40*/  STL [R1+0x6330], R251 ;  /* 0x006330fb01007387 */ /* 0x000fe20000100800 */
[C---:B--2---:R-:W-:Y:S08]  /*7fe50*/  HMMA.1688.F32.TF32 R244, R104.reuse, R210, R244 ;  /* 0x000000d268f4723c */ /* 0x044ff000000810f4 */
[C---:B---3--:R-:W-:Y:S08]  /*7fe60*/  HMMA.1688.F32.TF32 R240, R104.reuse, R206, R240 ;  /* 0x000000ce68f0723c */ /* 0x048ff000000810f0 */
[C---:B------:R-:W-:Y:S08]  /*7fe70*/  HMMA.1688.F32.TF32 R80, R104.reuse, R182, R220 ;  /* 0x000000b66850723c */ /* 0x040ff000000810dc */
[C---:B----4-:R-:W-:Y:S01]  /*7fe80*/  HMMA.1688.F32.TF32 R232, R104.reuse, R198, R232 ;  /* 0x000000c668e8723c */ /* 0x050fe200000810e8 */
[----:B------:R-:W-:Y:S07]  /*7fe90*/  STL [R1+0x634c], R244 ;  /* 0x00634cf401007387 */ /* 0x000fee0000100800 */
[C---:B------:R-:W-:Y:S01]  /*7fea0*/  HMMA.1688.F32.TF32 R236, R104.reuse, R202, R236 ;  /* 0x000000ca68ec723c */ /* 0x040fe200000810ec */
[----:B------:R-:W-:Y:S07]  /*7feb0*/  STL [R1+0x6348], R245 ;  /* 0x006348f501007387 */ /* 0x000fee0000100800 */
[C---:B------:R-:W-:Y:S01]  /*7fec0*/  HMMA.1688.F32.TF32 R228, R104.reuse, R194, R228 ;  /* 0x000000c268e4723c */ /* 0x040fe200000810e4 */
[----:B------:R-:W-:Y:S07]  /*7fed0*/  STL [R1+0x6344], R246 ;  /* 0x006344f601007387 */ /* 0x000fee0000100800 */
[C---:B------:R-:W-:Y:S01]  /*7fee0*/  HMMA.1688.F32.TF32 R72, R104.reuse, R190, R84 ;  /* 0x000000be6848723c */ /* 0x040fe20000081054 */
[----:B------:R-:W-:Y:S04]  /*7fef0*/  STL [R1+0x6340], R247 ;  /* 0x006340f701007387 */ /* 0x000fe80000100800 */
[----:B------:R2:W-:Y:S03]  /*7ff00*/  STL [R1+0x635c], R240 ;  /* 0x00635cf001007387 */ /* 0x0005e60000100800 */
[C---:B------:R-:W-:Y:S01]  /*7ff10*/  HMMA.1688.F32.TF32 R76, R104.reuse, R186, R92 ;  /* 0x000000ba684c723c */ /* 0x040fe2000008105c */
[----:B------:R3:W-:Y:S04]  /*7ff20*/  STL [R1+0x6358], R241 ;  /* 0x006358f101007387 */ /* 0x0007e80000100800 */
[----:B------:R-:W-:Y:S04]  /*7ff30*/  STL [R1+0x6354], R242 ;  /* 0x006354f201007387 */ /* 0x000fe80000100800 */
[----:B------:R4:W-:Y:S04]  /*7ff40*/  STL [R1+0x6350], R243 ;  /* 0x006350f301007387 */ /* 0x0009e80000100800 */
        /* <DEDUP_REMOVED lines=47> */
[----:B------:R-:W4:Y:S04]  /*80240*/  LDL.LU R120, [R1+0x20b0] ;  /* 0x0020b00001787983 */ /* 0x000f280000300800 */
[----:B------:R-:W4:Y:S04]  /*80250*/  LDL.LU R121, [R1+0x20b4] ;  /* 0x0020b40001797983 */ /* 0x000f280000300800 */
[----:B------:R-:W4:Y:S04]  /*80260*/  LDL.LU R122, [R1+0x20b8] ;  /* 0x0020b800017a7983 */ /* 0x000f280000300800 */
[----:B------:R-:W4:Y:S01]  /*80270*/  LDL.LU R123, [R1+0x20bc] ;  /* 0x0020bc00017b7983 */ /* 0x000f220000300800 */
[----:B--2---:R-:W-:Y:S03]  /*80280*/  HMMA.1688.F32.TF32 R88, R104, R174, R224 ;  /* 0x000000ae6858723c */ /* 0x004fe600000810e0 */
[----:B------:R-:W2:Y:S04]  /*80290*/  LDL.LU R224, [R1+0x20a0] ;  /* 0x0020a00001e07983 */ /* 0x000ea80000300800 */
[----:B------:R-:W2:Y:S04]  /*802a0*/  LDL.LU R225, [R1+0x20a4] ;  /* 0x0020a40001e17983 */ /* 0x000ea80000300800 */
[----:B------:R-:W2:Y:S04]  /*802b0*/  LDL.LU R226, [R1+0x20a8] ;  /* 0x0020a80001e27983 */ /* 0x000ea80000300800 */
[----:B------:R-:W2:Y:S01]  /*802c0*/  LDL.LU R227, [R1+0x20ac] ;  /* 0x0020ac0001e37983 */ /* 0x000ea20000300800 */
[----:B-1----:R-:W-:Y:S08]  /*802d0*/  HMMA.1688.F32.TF32 R108, R168, R218, R108 ;  /* 0x000000daa86c723c */ /* 0x002ff0000008106c */
[C---:B---3--:R-:W-:Y:S08]  /*802e0*/  HMMA.1688.F32.TF32 R92, R104.reuse, R50, R92 ;  /* 0x00000032685c723c */ /* 0x048ff0000008105c */
[C---:B----4-:R-:W-:Y:S08]  /*802f0*/  HMMA.1688.F32.TF32 R96, R104.reuse, R46, R96 ;  /* 0x0000002e6860723c */ /* 0x050ff00000081060 */
[C---:B------:R-:W-:Y:S01]  /*80300*/  HMMA.1688.F32.TF32 R100, R104.reuse, R42, R100 ;  /* 0x0000002a6864723c */ /* 0x040fe20000081064 */
[----:B------:R-:W-:Y:S07]  /*80310*/  STL.64 [R1+0x63d8], R90 ;  /* 0x0063d85a01007387 */ /* 0x000fee0000100a00 */
[----:B------:R-:W-:Y:S01]  /*80320*/  HMMA.1688.F32.TF32 R104, R104, R38, R116 ;  /* 0x000000266868723c */ /* 0x000fe20000081074 */
[----:B------:R-:W-:Y:S07]  /*80330*/  STL.64 [R1+0x63d0], R88 ;  /* 0x0063d05801007387 */ /* 0x000fee0000100a00 */
[C---:B------:R-:W-:Y:S01]  /*80340*/  HMMA.1688.F32.TF32 R112, R168.reuse, R214, R112 ;  /* 0x000000d6a870723c */ /* 0x040fe20000081070 */
[----:B------:R-:W-:Y:S07]  /*80350*/  STL.64 [R1+0x63e8], R94 ;  /* 0x0063e85e01007387 */ /* 0x000fee0000100a00 */
[C---:B------:R-:W-:Y:S01]  /*80360*/  HMMA.1688.F32.TF32 R116, R168.reuse, R210, R220 ;  /* 0x000000d2a874723c */ /* 0x040fe200000810dc */
        /* <DEDUP_REMOVED lines=20> */
[----:B------:R-:W-:Y:S04]  /*804b0*/  LDS R220, [R4+0xc380] ;  /* 0x00c3800004dc7984 */ /* 0x000fe80000000800 */
[----:B------:R-:W-:Y:S04]  /*804c0*/  LDS R222, [R4+0xe380] ;  /* 0x00e3800004de7984 */ /* 0x000fe80000000800 */
[----:B------:R-:W-:Y:S04]  /*804d0*/  LDS R221, [R5+0xc380] ;  /* 0x00c3800005dd7984 */ /* 0x000fe80000000800 */
[----:B------:R-:W-:Y:S01]  /*804e0*/  LDS R223, [R5+0xe380] ;  /* 0x00e3800005df7984 */ /* 0x000fe20000000800 */
[C---:B--2---:R-:W-:Y:S03]  /*804f0*/  HMMA.1688.F32.TF32 R124, R168.reuse, R202, R224 ;  /* 0x000000caa87c723c */ /* 0x044fe600000810e0 */
        /* <DEDUP_REMOVED lines=42> */
[C---:B----4-:R-:W-:Y:S08]  /*807a0*/  HMMA.1688.F32.TF32 R132, R168.reuse, R194, R132 ;  /* 0x000000c2a884723c */ /* 0x050ff00000081084 */
[C---:B--2---:R-:W-:Y:S08]  /*807b0*/  HMMA.1688.F32.TF32 R128, R168.reuse, R198, R128 ;  /* 0x000000c6a880723c */ /* 0x044ff00000081080 */
[C---:B---3--:R-:W-:Y:S11]  /*807c0*/  HMMA.1688.F32.TF32 R52, R168.reuse, R190, R32 ;  /* 0x000000bea834723c */ /* 0x048ff60000081020 */
[----:B------:R-:W-:Y:S04]  /*807d0*/  @!UPT UIADD3 URZ, URZ, URZ, URZ ;  /* 0x0000003f3f3ff290 */ /* 0x000fe8000fffe03f */
[----:B------:R-:W-:Y:S04]  /*807e0*/  STL.64 [R1+0x6478], R130 ;  /* 0x0064788201007387 */ /* 0x000fe80000100a00 */
[----:B------:R-:W-:Y:S04]  /*807f0*/  STL.64 [R1+0x6470], R128 ;  /* 0x0064708001007387 */ /* 0x000fe80000100a00 */
[----:B------:R-:W-:Y:S04]  /*80800*/  STL.64 [R1+0x6488], R134 ;  /* 0x0064888601007387 */ /* 0x000fe80000100a00 */
[----:B------:R-:W-:Y:S01]  /*80810*/  STL.64 [R1+0x6480], R132 ;  /* 0x0064808401007387 */ /* 0x000fe20000100a00 */
[C---:B------:R-:W-:Y:S03]  /*80820*/  HMMA.1688.F32.TF32 R24, R168.reuse, R178, R24 ;  /* 0x000000b2a818723c */ /* 0x040fe60000081018 */
[----:B------:R-:W-:Y:S11]  /*80830*/  STL.64 [R1+0xb10], R52 ;  /* 0x000b103401007387 */ /* 0x000ff60000100a00 */
[----:B------:R-:W-:Y:S10]  /*80840*/  @!UPT UIADD3 URZ, URZ, URZ, URZ ;  /* 0x0000003f3f3ff290 */ /* 0x000ff4000fffe03f */
[----:B------:R-:W-:Y:S01]  /*80850*/  MOV R240, R24 ;  /* 0x0000001800f07202 */ /* 0x000fe20000000f00 */
[----:B------:R-:W-:Y:S01]  /*80860*/  IMAD.MOV.U32 R241, RZ, RZ, R25 ;  /* 0x000000fffff17224 */ /* 0x000fe200078e0019 */
[----:B------:R-:W-:Y:S01]  /*80870*/  MOV R243, R27 ;  /* 0x0000001b00f37202 */ /* 0x000fe20000000f00 */
[----:B------:R-:W-:Y:S02]  /*80880*/  IMAD.MOV.U32 R242, RZ, RZ, R26 ;  /* 0x000000fffff27224 */ /* 0x000fe400078e001a */
[C---:B------:R-:W-:Y:S08]  /*80890*/  HMMA.1688.F32.TF32 R24, R168.reuse, R174, R20 ;  /* 0x000000aea818723c */ /* 0x040ff00000081014 */
[C---:B------:R-:W-:Y:S08]  /*808a0*/  HMMA.1688.F32.TF32 R20, R168.reuse, R50, R16 ;  /* 0x00000032a814723c */ /* 0x040ff00000081010 */
[C---:B------:R-:W-:Y:S08]  /*808b0*/  HMMA.1688.F32.TF32 R16, R168.reuse, R46, R12 ;  /* 0x0000002ea810723c */ /* 0x040ff0000008100c */
[C---:B------:R-:W-:Y:S08]  /*808c0*/  HMMA.1688.F32.TF32 R12, R168.reuse, R42, R8 ;  /* 0x0000002aa80c723c */ /* 0x040ff00000081008 */
        /* <DEDUP_REMOVED lines=8> */
[----:B------:R-:W-:Y:S01]  /*80950*/  STL.64 [R1+0xb78], R18 ;  /* 0x000b781201007387 */ /* 0x000fe20000100a00 */
[----:B------:R-:W-:Y:S03]  /*80960*/  HMMA.1688.F32.TF32 R32, R168, R186, R224 ;  /* 0x000000baa820723c */ /* 0x000fe600000810e0 */
        /* <DEDUP_REMOVED lines=8> */
[----:B-1----:R-:W4:Y:S04]  /*809f0*/  LDL.LU R8, [R1+0x1e50] ;  /* 0x001e500001087983 */ /* 0x002f280000300800 */
[----:B------:R-:W4:Y:S04]  /*80a00*/  LDL.LU R9, [R1+0x1e54] ;  /* 0x001e540001097983 */ /* 0x000f280000300800 */
[----:B---3--:R-:W4:Y:S04]  /*80a10*/  LDL.LU R10, [R1+0x1e58] ;  /* 0x001e5800010a7983 */ /* 0x008f280000300800 */
        /* <DEDUP_REMOVED lines=128> */
[----:B------:R-:W3:Y:S04]  /*81220*/  LDS R227, [R7+0xe380] ;  /* 0x00e3800007e37984 */ /* 0x000ee80000000800 */
[----:B------:R-:W-:Y:S04]  /*81230*/  LDS R168, [R4+0xc400] ;  /* 0x00c4000004a87984 */ /* 0x000fe80000000800 */
[----:B------:R-:W-:Y:S04]  /*81240*/  LDS R170, [R4+0xe400] ;  /* 0x00e4000004aa7984 */ /* 0x000fe80000000800 */
[----:B------:R-:W-:Y:S04]  /*81250*/  LDS R169, [R5+0xc400] ;  /* 0x00c4000005a97984 */ /* 0x000fe80000000800 */
[----:B------:R-:W1:Y:S01]  /*81260*/  LDS R171, [R5+0xe400] ;  /* 0x00e4000005ab7984 */ /* 0x000e620000000800 */
[----:B---3--:R-:W-:Y:S08]  /*81270*/  HMMA.1688.F32.TF32 R12, R224, R50, R12 ;  /* 0x00000032e00c723c */ /* 0x008ff0000008100c */
[C---:B--2---:R-:W-:Y:S11]  /*81280*/  HMMA.1688.F32.TF32 R132, R220.reuse, R218, R132 ;  /* 0x000000dadc84723c */ /* 0x044ff60000081084 */
        /* <DEDUP_REMOVED lines=22> */
[----:B------:R-:W-:Y:S04]  /*813f0*/  STL.64 [R1+0xbd8], R126 ;  /* 0x000bd87e01007387 */ /* 0x000fe80000100a00 */
[----:B------:R-:W-:Y:S03]  /*81400*/  STL.64 [R1+0xbe0], R120 ;  /* 0x000be07801007387 */ /* 0x000fe60000100a00 */
[C---:B------:R-:W-:Y:S01]  /*81410*/  HMMA.1688.F32.TF32 R80, R220.reuse, R42, R76 ;  /* 0x0000002adc50723c */ /* 0x040fe2000008104c */
[----:B------:R-:W-:Y:S04]  /*81420*/  STL.64 [R1+0xbe8], R122 ;  /* 0x000be87a01007387 */ /* 0x000fe80000100a00 */
[----:B------:R-:W-:Y:S03]  /*81430*/  STL.64 [R1+0xbf0], R116 ;  /* 0x000bf07401007387 */ /* 0x000fe60000100a00 */
[----:B------:R-:W-:Y:S01]  /*81440*/  HMMA.1688.F32.TF32 R76, R220, R38, R72 ;  /* 0x00000026dc4c723c */ /* 0x000fe20000081048 */
[----:B------:R-:W-:Y:S04]  /*81450*/  STL.64 [R1+0xbf8], R118 ;  /* 0x000bf87601007387 */ /* 0x000fe80000100a00 */
[----:B------:R-:W-:Y:S03]  /*81460*/  STL.64 [R1+0xc20], R112 ;  /* 0x000c207001007387 */ /* 0x000fe60000100a00 */
        /* <DEDUP_REMOVED lines=28> */
[----:B------:R-:W2:Y:S01]  /*81630*/  LDS R223, [R7+0xe400] ;  /* 0x00e4000007df7984 */ /* 0x000ea20000000800 */
        /* <DEDUP_REMOVED lines=34> */
[----:B---3--:R-:W1:Y:S04]  /*81860*/  LDL.LU R12, [R1+0x1d20] ;  /* 0x001d2000010c7983 */ /* 0x008e680000300800 */
[----:B------:R3:W-:Y:S04]  /*81870*/  STL.64 [R1+0x2310], R16 ;  /* 0x0023101001007387 */ /* 0x0007e80000100a00 */
[----:B------:R2:W-:Y:S04]  /*81880*/  STL.64 [R1+0x2318], R18 ;  /* 0x0023181201007387 */ /* 0x0005e80000100a00 */
[----:B------:R2:W-:Y:S04]  /*81890*/  STL.64 [R1+0x2300], R8 ;  /* 0x0023000801007387 */ /* 0x0005e80000100a00 */
[----:B------:R2:W-:Y:S04]  /*818a0*/  STL.64 [R1+0x2308], R10 ;  /* 0x0023080a01007387 */ /* 0x0005e80000100a00 */
[----:B------:R-:W1:Y:S04]  /*818b0*/  LDL.LU R13, [R1+0x1d24] ;  /* 0x001d2400010d7983 */ /* 0x000e680000300800 */
[----:B----4-:R-:W1:Y:S04]  /*818c0*/  LDL.LU R14, [R1+0x1d28] ;  /* 0x001d2800010e7983 */ /* 0x010e680000300800 */
[----:B------:R-:W1:Y:S04]  /*818d0*/  LDL.LU R15, [R1+0x1d2c] ;  /* 0x001d2c00010f7983 */ /* 0x000e680000300800 */
[----:B---3--:R-:W3:Y:S04]  /*818e0*/  LDL.LU R16, [R1+0x1d40] ;  /* 0x001d400001107983 */ /* 0x008ee80000300800 */
[----:B------:R-:W3:Y:S04]  /*818f0*/  LDL.LU R17, [R1+0x1d44] ;  /* 0x001d440001117983 */ /* 0x000ee80000300800 */
[----:B--2---:R-:W3:Y:S04]  /*81900*/  LDL.LU R18, [R1+0x1d48] ;  /* 0x001d480001127983 */ /* 0x004ee80000300800 */
[----:B------:R-:W3:Y:S04]  /*81910*/  LDL.LU R19, [R1+0x1d4c] ;  /* 0x001d4c0001137983 */ /* 0x000ee80000300800 */
        /* <DEDUP_REMOVED lines=69> */
[C---:B---3--:R-:W-:Y:S08]  /*81d70*/  HMMA.1688.F32.TF32 R16, R168.reuse, R42, R16 ;  /* 0x0000002aa810723c */ /* 0x048ff00000081010 */
[C---:B--2---:R-:W-:Y:S08]  /*81d80*/  HMMA.1688.F32.TF32 R24, R168.reuse, R50, R24 ;  /* 0x00000032a818723c */ /* 0x044ff00000081018 */
[C---:B----4-:R-:W-:Y:S08]  /*81d90*/  HMMA.1688.F32.TF32 R28, R168.reuse, R174, R28 ;  /* 0x000000aea81c723c */ /* 0x050ff0000008101c */
[C---:B------:R-:W-:Y:S08]  /*81da0*/  HMMA.1688.F32.TF32 R56, R168.reuse, R186, R56 ;  /* 0x000000baa838723c */ /* 0x040ff00000081038 */
[C---:B------:R-:W-:Y:S08]  /*81db0*/  HMMA.1688.F32.TF32 R72, R168.reuse, R210, R72 ;  /* 0x000000d2a848723c */ /* 0x040ff00000081048 */
[----:B------:R-:W-:Y:S08]  /*81dc0*/  HMMA.1688.F32.TF32 R80, R168, R218, R80 ;  /* 0x000000daa850723c */ /* 0x000ff00000081050 */
[----:B------:R-:W-:Y:S01]  /*81dd0*/  HMMA.1688.F32.TF32 R84, R224, R38, R84 ;  /* 0x00000026e054723c */ /* 0x000fe20000081054 */
[----:B------:R-:W-:Y:S04]  /*81de0*/  LDS R224, [R4+0xc480] ;  /* 0x00c4800004e07984 */ /* 0x000fe80000000800 */
[----:B------:R-:W-:Y:S03]  /*81df0*/  LDS R226, [R4+0xe480] ;  /* 0x00e4800004e27984 */ /* 0x000fe60000000800 */
[C---:B------:R-:W-:Y:S01]  /*81e00*/  HMMA.1688.F32.TF32 R64, R168.reuse, R194, R64 ;  /* 0x000000c2a840723c */ /* 0x040fe20000081040 */
[----:B------:R-:W-:Y:S04]  /*81e10*/  LDS R225, [R5+0xc480] ;  /* 0x00c4800005e17984 */ /* 0x000fe80000000800 */
[----:B------:R-:W1:Y:S03]  /*81e20*/  LDS R227, [R5+0xe480] ;  /* 0x00e4800005e37984 */ /* 0x000e660000000800 */
        /* <DEDUP_REMOVED lines=13> */
[----:B------:R2:W-:Y:S01]  /*81f00*/  STL.64 [R1+0x22c8], R74 ;  /* 0x0022c84a01007387 */ /* 0x0005e20000100a00 */
[C---:B------:R-:W-:Y:S08]  /*81f10*/  HMMA.1688.F32.TF32 R52, R168.reuse, R182, R52 ;  /* 0x000000b6a834723c */ /* 0x040ff00000081034 */
[C---:B--2---:R-:W-:Y:S08]  /*81f20*/  HMMA.1688.F32.TF32 R72, R168.reuse, R198, R236 ;  /* 0x000000c6a848723c */ /* 0x044ff000000810ec */
[C---:B------:R-:W-:Y:S01]  /*81f30*/  HMMA.1688.F32.TF32 R32, R168.reuse, R178, R32 ;  /* 0x000000b2a820723c */ /* 0x040fe20000081020 */
[----:B------:R-:W-:Y:S07]  /*81f40*/  STL.64 [R1+0x22b0], R76 ;  /* 0x0022b04c01007387 */ /* 0x000fee0000100a00 */
[----:B------:R-:W-:Y:S01]  /*81f50*/  HMMA.1688.F32.TF32 R20, R168, R46, R20 ;  /* 0x0000002ea814723c */ /* 0x000fe20000081014 */
[----:B------:R-:W-:Y:S04]  /*81f60*/  STL.64 [R1+0x22b8], R78 ;  /* 0x0022b84e01007387 */ /* 0x000fe80000100a00 */
[----:B------:R-:W-:Y:S04]  /*81f70*/  LDS R168, [R6+0xc480] ;  /* 0x00c4800006a87984 */ /* 0x000fe80000000800 */
        /* <DEDUP_REMOVED lines=23> */
[----:B------:R-:W2:Y:S04]  /*820f0*/  LDL.LU R8, [R1+0x1b20] ;  /* 0x001b200001087983 */ /* 0x000ea80000300800 */
[----:B------:R-:W-:Y:S01]  /*82100*/  LDS R170, [R6+0xe480] ;  /* 0x00e4800006aa7984 */ /* 0x000fe20000000800 */
[C---:B---3--:R-:W-:Y:S03]  /*82110*/  HMMA.1688.F32.TF32 R12, R220.reuse, R214, R140 ;  /* 0x000000d6dc0c723c */ /* 0x048fe6000008108c */
[----:B------:R-:W-:Y:S04]  /*82120*/  LDS R169, [R7+0xc480] ;  /* 0x00c4800007a97984 */ /* 0x000fe80000000800 */
[----:B------:R-:W3:Y:S08]  /*82130*/  LDS R171, [R7+0xe480] ;  /* 0x00e4800007ab7984 */ /* 0x000ef00000000800 */
[----:B------:R-:W-:Y:S04]  /*82140*/  STL.64 [R1+0x2200], R16 ;  /* 0x0022001001007387 */ /* 0x000fe80000100a00 */
[----:B------:R-:W-:Y:S04]  /*82150*/  STL.64 [R1+0x2208], R18 ;  /* 0x0022081201007387 */ /* 0x000fe80000100a00 */
[----:B------:R4:W-:Y:S04]  /*82160*/  STL.64 [R1+0x21f0], R12 ;  /* 0x0021f00c01007387 */ /* 0x0009e80000100a00 */
        /* <DEDUP_REMOVED lines=125> */
[C---:B---3--:R-:W-:Y:S11]  /*82940*/  HMMA.1688.F32.TF32 R132, R220.reuse, R210, R132 ;  /* 0x000000d2dc84723c */ /* 0x048ff60000081084 */
[----:B------:R-:W-:Y:S11]  /*82950*/  @!UPT UIADD3 URZ, URZ, URZ, URZ ;  /* 0x0000003f3f3ff290 */ /* 0x000ff6000fffe03f */
[----:B------:R-:W-:Y:S01]  /*82960*/  @!UPT UIADD3 URZ, URZ, URZ, URZ ;  /* 0x0000003f3f3ff290 */ /* 0x000fe2000fffe03f */
[----:B------:R-:W-:Y:S04]  /*82970*/  STL.64 [R1+0x21e0], R132 ;  /* 0x0021e08401007387 */ /* 0x000fe80000100a00 */
[----:B------:R4:W-:Y:S04]  /*82980*/  STL.64 [R1+0x21e8], R134 ;  /* 0x0021e88601007387 */ /* 0x0009e80000100a00 */
[----:B------:R-:W-:Y:S04]  /*82990*/  STL.64 [R1+0x21d0], R128 ;  /* 0x0021d08001007387 */ /* 0x000fe80000100a00 */
[----:B------:R1:W-:Y:S01]  /*829a0*/  STL.64 [R1+0x21d8], R130 ;  /* 0x0021d88201007387 */ /* 0x0003e20000100a00 */
[C---:B----4-:R-:W-:Y:S08]  /*829b0*/  HMMA.1688.F32.TF32 R132, R220.reuse, R202, R124 ;  /* 0x000000cadc84723c */ /* 0x050ff0000008107c */
[C---:B-1----:R-:W-:Y:S08]  /*829c0*/  HMMA.1688.F32.TF32 R128, R220.reuse, R198, R120 ;  /* 0x000000c6dc80723c */ /* 0x042ff00000081078 */
        /* <DEDUP_REMOVED lines=13> */
[----:B------:R-:W-:Y:S01]  /*82aa0*/  HMMA.1688.F32.TF32 R88, R220, R38, R80 ;  /* 0x00000026dc58723c */ /* 0x000fe20000081050 */
[----:B------:R-:W-:Y:S07]  /*82ab0*/  STL.64 [R1+0x21a0], R124 ;  /* 0x0021a07c01007387 */ /* 0x000fee0000100a00 */
[C---:B------:R-:W-:Y:S01]  /*82ac0*/  HMMA.1688.F32.TF32 R84, R224.reuse, R218, R76 ;  /* 0x000000dae054723c */ /* 0x040fe2000008104c */
[----:B------:R-:W-:Y:S04]  /*82ad0*/  STL.64 [R1+0x21a8], R126 ;  /* 0x0021a87e01007387 */ /* 0x000fe80000100a00 */
[----:B------:R-:W-:Y:S03]  /*82ae0*/  STL.64 [R1+0x2190], R120 ;  /* 0x0021907801007387 */ /* 0x000fe60000100a00 */
        /* <DEDUP_REMOVED lines=88> */
[----:B------:R-:W3:Y:S04]  /*83070*/  LDL R33, [R1+0x1a54] ;  /* 0x001a540001217983 */ /* 0x000ee80000100800 */
        /* <DEDUP_REMOVED lines=50> */
[----:B------:R-:W1:Y:S04]  /*833a0*/  LDL R16, [R1+0x1a10] ;  /* 0x001a100001107983 */ /* 0x000e680000100800 */
[----:B------:R-:W1:Y:S04]  /*833b0*/  LDL R17, [R1+0x1a14] ;  /* 0x001a140001117983 */ /* 0x000e680000100800 */
[----:B------:R-:W1:Y:S04]  /*833c0*/  LDL.LU R18, [R1+0x1a18] ;  /* 0x001a180001127983 */ /* 0x000e680000300800 */
[----:B------:R-:W1:Y:S04]  /*833d0*/  LDL.LU R19, [R1+0x1a1c] ;  /* 0x001a1c0001137983 */ /* 0x000e680000300800 */
[----:B------:R-:W3:Y:S04]  /*833e0*/  LDL.LU R140, [R1+0x19e0] ;  /* 0x0019e000018c7983 */ /* 0x000ee80000300800 */
[----:B------:R-:W3:Y:S04]  /*833f0*/  LDL.LU R141, [R1+0x19e4] ;  /* 0x0019e400018d7983 */ /* 0x000ee80000300800 */
[----:B------:R-:W3:Y:S04]  /*83400*/  LDL.LU R142, [R1+0x19e8] ;  /* 0x0019e800018e7983 */ /* 0x000ee80000300800 */
[----:B------:R-:W3:Y:S04]  /*83410*/  LDL.LU R143, [R1+0x19ec] ;  /* 0x0019ec00018f7983 */ /* 0x000ee80000300800 */
[----:B------:R-:W-:Y:S04]  /*83420*/  LDS R224, [R6+0xc500] ;  /* 0x00c5000006e07984 */ /* 0x000fe80000000800 */
[----:B------:R-:W-:Y:S04]  /*83430*/  LDS R226, [R6+0xe500] ;  /* 0x00e5000006e27984 */ /* 0x000fe80000000800 */
[----:B------:R-:W-:Y:S04]  /*83440*/  LDS R225, [R7+0xc500] ;  /* 0x00c5000007e17984 */ /* 0x000fe80000000800 */
[----:B------:R-:W1:Y:S01]  /*83450*/  LDS R227, [R7+0xe500] ;  /* 0x00e5000007e37984 */ /* 0x000e620000000800 */
[C---:B----4-:R-:W-:Y:S08]  /*83460*/  HMMA.1688.F32.TF32 R24, R168.reuse, R42, R24 ;  /* 0x0000002aa818723c */ /* 0x050ff00000081018 */
[C---:B--2---:R-:W-:Y:S08]  /*83470*/  HMMA.1688.F32.TF32 R28, R168.reuse, R46, R28 ;  /* 0x0000002ea81c723c */ /* 0x044ff0000008101c */
[C---:B---3--:R-:W-:Y:S08]  /*83480*/  HMMA.1688.F32.TF32 R32, R168.reuse, R50, R32 ;  /* 0x00000032a820723c */ /* 0x048ff00000081020 */
        /* <DEDUP_REMOVED lines=18> */
[C---:B------:R-:W-:Y:S01]  /*835b0*/  HMMA.1688.F32.TF32 R52, R168.reuse, R174, R52 ;  /* 0x000000aea834723c */ /* 0x040fe20000081034 */
[----:B------:R-:W-:Y:S07]  /*835c0*/  STL.64 [R1+0x1fd0], R80 ;  /* 0x001fd05001007387 */ /* 0x000fee0000100a00 */
        /* <DEDUP_REMOVED lines=28> */
[C---:B------:R-:W-:Y:S08]  /*83790*/  HMMA.1688.F32.TF32 R16, R220.reuse, R210, R8 ;  /* 0x000000d2dc10723c */ /* 0x040ff00000081008 */
[C---:B------:R-:W-:Y:S01]  /*837a0*/  HMMA.1688.F32.TF32 R12, R220.reuse, R206, R140 ;  /* 0x000000cedc0c723c */ /* 0x040fe2000008108c */
        /* <DEDUP_REMOVED lines=141> */
[----:B------:R-:W2:Y:S04]  /*84080*/  LDL.LU.64 R64, [R1+0x65b8] ;  /* 0x0065b80001407983 */ /* 0x000ea80000300a00 */
[----:B------:R-:W-:Y:S04]  /*84090*/  STL.64 [R1+0x1ee0], R60 ;  /* 0x001ee03c01007387 */ /* 0x000fe80000100a00 */
[----:B------:R3:W-:Y:S04]  /*840a0*/  STL.64 [R1+0x1ee8], R62 ;  /* 0x001ee83e01007387 */ /* 0x0007e80000100a00 */
[----:B---3--:R-:W3:Y:S04]  /*840b0*/  LDL.LU.64 R62, [R1+0x65b0] ;  /* 0x0065b000013e7983 */ /* 0x008ee80000300a00 */
[----:B------:R-:W3:Y:S04]  /*840c0*/  LDL.LU.64 R60, [R1+0x65a8] ;  /* 0x0065a800013c7983 */ /* 0x000ee80000300a00 */
[----:B------:R-:W-:Y:S04]  /*840d0*/  STL.64 [R1+0x1ed0], R56 ;  /* 0x001ed03801007387 */ /* 0x000fe80000100a00 */
[----:B------:R4:W-:Y:S04]  /*840e0*/  STL.64 [R1+0x1ed8], R58 ;  /* 0x001ed83a01007387 */ /* 0x0009e80000100a00 */
[----:B----4-:R-:W4:Y:S04]  /*840f0*/  LDL.LU.64 R58, [R1+0x65a0] ;  /* 0x0065a000013a7983 */ /* 0x010f280000300a00 */
[----:B------:R-:W4:Y:S04]  /*84100*/  LDL.LU.64 R56, [R1+0x6598] ;  /* 0x0065980001387983 */ /* 0x000f280000300a00 */
[----:B------:R-:W-:Y:S04]  /*84110*/  STL.64 [R1+0x1ec0], R52 ;  /* 0x001ec03401007387 */ /* 0x000fe80000100a00 */
[----:B------:R1:W-:Y:S04]  /*84120*/  STL.64 [R1+0x1ec8], R54 ;  /* 0x001ec83601007387 */ /* 0x0003e80000100a00 */
[----:B-1----:R-:W2:Y:S04]  /*84130*/  LDL.LU.64 R54, [R1+0x6590] ;  /* 0x0065900001367983 */ /* 0x002ea80000300a00 */
[----:B------:R-:W2:Y:S04]  /*84140*/  LDL.LU.64 R52, [R1+0x6588] ;  /* 0x0065880001347983 */ /* 0x000ea80000300a00 */
        /* <DEDUP_REMOVED lines=8> */
[----:B------:R-:W-:Y:S01]  /*841d0*/  HMMA.1688.F32.TF32 R108, R220, R38, R104 ;  /* 0x00000026dc6c723c */ /* 0x000fe20000081068 */
[----:B------:R-:W-:Y:S04]  /*841e0*/  STL.64 [R1+0x1ea0], R132 ;  /* 0x001ea08401007387 */ /* 0x000fe80000100a00 */
[----:B------:R-:W-:Y:S03]  /*841f0*/  LDS R220, [R4+0xc600] ;  /* 0x00c6000004dc7984 */ /* 0x000fe60000000800 */
[C---:B------:R-:W-:Y:S01]  /*84200*/  HMMA.1688.F32.TF32 R104, R224.reuse, R218, R100 ;  /* 0x000000dae068723c */ /* 0x040fe20000081064 */
[----:B------:R-:W-:Y:S04]  /*84210*/  LDS R222, [R4+0xe600] ;  /* 0x00e6000004de7984 */ /* 0x000fe80000000800 */
[----:B------:R-:W-:Y:S03]  /*84220*/  LDS R221, [R5+0xc600] ;  /* 0x00c6000005dd7984 */ /* 0x000fe60000000800 */
[C---:B------:R-:W-:Y:S01]  /*84230*/  HMMA.1688.F32.TF32 R100, R224.reuse, R214, R96 ;  /* 0x000000d6e064723c */ /* 0x040fe20000081060 */
[----:B------:R-:W-:Y:S04]  /*84240*/  STL.64 [R1+0x1ea8], R134 ;  /* 0x001ea88601007387 */ /* 0x000fe80000100a00 */
[----:B------:R-:W-:Y:S03]  /*84250*/  LDS R223, [R5+0xe600] ;  /* 0x00e6000005df7984 */ /* 0x000fe60000000800 */
        /* <DEDUP_REMOVED lines=39> */
[C---:B-1----:R-:W-:Y:S08]  /*844d0*/  HMMA.1688.F32.TF32 R72, R224.reuse, R174, R32 ;  /* 0x000000aee048723c */ /* 0x042ff00000081020 */
[C---:B------:R-:W-:Y:S08]  /*844e0*/  HMMA.1688.F32.TF32 R32, R224.reuse, R50, R28 ;  /* 0x00000032e020723c */ /* 0x040ff0000008101c */
[C---:B------:R-:W-:Y:S08]  /*844f0*/  HMMA.1688.F32.TF32 R28, R224.reuse, R46, R24 ;  /* 0x0000002ee01c723c */ /* 0x040ff00000081018 */
[C---:B------:R-:W-:Y:S08]  /*84500*/  HMMA.1688.F32.TF32 R24, R224.reuse, R42, R20 ;  /* 0x0000002ae018723c */ /* 0x040ff00000081014 */
[----:B------:R-:W-:Y:S01]  /*84510*/  HMMA.1688.F32.TF32 R20, R224, R38, R16 ;  /* 0x00000026e014723c */ /* 0x000fe20000081010 */
[----:B------:R-:W-:Y:S04]  /*84520*/  STL.64 [R1+0x1db0], R80 ;  /* 0x001db05001007387 */ /* 0x000fe80000100a00 */
[----:B------:R-:W-:Y:S03]  /*84530*/  LDS R224, [R6+0xc580] ;  /* 0x00c5800006e07984 */ /* 0x000fe60000000800 */
[C---:B------:R-:W-:Y:S01]  /*84540*/  HMMA.1688.F32.TF32 R16, R168.reuse, R218, R12 ;  /* 0x000000daa810723c */ /* 0x040fe2000008100c */
[----:B------:R-:W-:Y:S04]  /*84550*/  STL.64 [R1+0x1db8], R82 ;  /* 0x001db85201007387 */ /* 0x000fe80000100a00 */
[----:B------:R-:W-:Y:S03]  /*84560*/  LDS R226, [R6+0xe580] ;  /* 0x00e5800006e27984 */ /* 0x000fe60000000800 */
[C---:B------:R-:W-:Y:S01]  /*84570*/  HMMA.1688.F32.TF32 R12, R168.reuse, R214, R8 ;  /* 0x000000d6a80c723c */ /* 0x040fe20000081008 */
[----:B------:R-:W-:Y:S04]  /*84580*/  STL.64 [R1+0x1da0], R76 ;  /* 0x001da04c01007387 */ /* 0x000fe80000100a00 */
[----:B------:R-:W-:Y:S03]  /*84590*/  LDS R225, [R7+0xc580] ;  /* 0x00c5800007e17984 */ /* 0x000fe60000000800 */
        /* <DEDUP_REMOVED lines=102> */
[----:B------:R-:W1:Y:S01]  /*84c00*/  LDS R227, [R7+0xe580] ;  /* 0x00e5800007e37984 */ /* 0x000e620000000800 */
        /* <DEDUP_REMOVED lines=46> */
[C---:B------:R-:W-:Y:S08]  /*84ef0*/  HMMA.1688.F32.TF32 R28, R224.reuse, R206, R20 ;  /* 0x000000cee01c723c */ /* 0x040ff00000081014 */
[C---:B------:R-:W-:Y:S08]  /*84f00*/  HMMA.1688.F32.TF32 R24, R224.reuse, R202, R16 ;  /* 0x000000cae018723c */ /* 0x040ff00000081010 */
        /* <DEDUP_REMOVED lines=129> */
[C---:B------:R-:W-:Y:S08]  /*85720*/  HMMA.1688.F32.TF32 R84, R220.reuse, R186, R84 ;  /* 0x000000badc54723c */ /* 0x040ff00000081054 */
[C---:B----4-:R-:W-:Y:S08]  /*85730*/  HMMA.1688.F32.TF32 R100, R220.reuse, R202, R100 ;  /* 0x000000cadc64723c */ /* 0x050ff00000081064 */
[C---:B------:R-:W-:Y:S08]  /*85740*/  HMMA.1688.F32.TF32 R104, R220.reuse, R206, R104 ;  /* 0x000000cedc68723c */ /* 0x040ff00000081068 */
[C---:B------:R-:W-:Y:S08]  /*85750*/  HMMA.1688.F32.TF32 R112, R220.reuse, R214, R112 ;  /* 0x000000d6dc70723c */ /* 0x040ff00000081070 */
[----:B------:R-:W-:Y:S08]  /*85760*/  HMMA.1688.F32.TF32 R116, R220, R218, R116 ;  /* 0x000000dadc74723c */ /* 0x000ff00000081074 */
        /* <DEDUP_REMOVED lines=11> */
[----:B------:R-:W-:Y:S04]  /*85820*/  LDS R224, [R4+0xc680] ;  /* 0x00c6800004e07984 */ /* 0x000fe80000000800 */
[----:B------:R-:W-:Y:S04]  /*85830*/  LDS R226, [R4+0xe680] ;  /* 0x00e6800004e27984 */ /* 0x000fe80000000800 */
[----:B-1----:R-:W2:Y:S04]  /*85840*/  LDL.LU.64 R34, [R1+0x6580] ;  /* 0x0065800001227983 */ /* 0x002ea80000300a00 */
[----:B------:R-:W2:Y:S01]  /*85850*/  LDL.LU.64 R32, [R1+0x6578] ;  /* 0x0065780001207983 */ /* 0x000ea20000300a00 */
[C---:B------:R-:W-:Y:S03]  /*85860*/  HMMA.1688.F32.TF32 R108, R220.reuse, R210, R108 ;  /* 0x000000d2dc6c723c */ /* 0x040fe6000008106c */
[----:B------:R-:W-:Y:S04]  /*85870*/  STL.64 [R1+0x1bd0], R28 ;  /* 0x001bd01c01007387 */ /* 0x000fe80000100a00 */
[----:B------:R1:W-:Y:S01]  /*85880*/  STL.64 [R1+0x1bd8], R30 ;  /* 0x001bd81e01007387 */ /* 0x0003e20000100a00 */
[C---:B------:R-:W-:Y:S03]  /*85890*/  HMMA.1688.F32.TF32 R80, R220.reuse, R182, R80 ;  /* 0x000000b6dc50723c */ /* 0x040fe60000081050 */
[----:B------:R-:W-:Y:S04]  /*858a0*/  LDS R225, [R5+0xc680] ;  /* 0x00c6800005e17984 */ /* 0x000fe80000000800 */
[----:B------:R-:W3:Y:S04]  /*858b0*/  LDS R227, [R5+0xe680] ;  /* 0x00e6800005e37984 */ /* 0x000ee80000000800 */
[----:B-1----:R-:W4:Y:S04]  /*858c0*/  LDL.LU.64 R30, [R1+0x6570] ;  /* 0x00657000011e7983 */ /* 0x002f280000300a00 */
[----:B------:R-:W4:Y:S04]  /*858d0*/  LDL.LU.64 R28, [R1+0x6568] ;  /* 0x00656800011c7983 */ /* 0x000f280000300a00 */
[----:B------:R-:W-:Y:S04]  /*858e0*/  STL.64 [R1+0x1bc0], R24 ;  /* 0x001bc01801007387 */ /* 0x000fe80000100a00 */
[----:B------:R1:W-:Y:S01]  /*858f0*/  STL.64 [R1+0x1bc8], R26 ;  /* 0x001bc81a01007387 */ /* 0x0003e20000100a00 */
[C---:B------:R-:W-:Y:S03]  /*85900*/  HMMA.1688.F32.TF32 R92, R220.reuse, R194, R92 ;  /* 0x000000c2dc5c723c */ /* 0x040fe6000008105c */
        /* <DEDUP_REMOVED lines=42> */
[C---:B------:R-:W-:Y:S08]  /*85bb0*/  HMMA.1688.F32.TF32 R16, R220.reuse, R38, R16 ;  /* 0x00000026dc10723c */ /* 0x040ff00000081010 */
[----:B-1----:R-:W-:Y:S01]  /*85bc0*/  HMMA.1688.F32.TF32 R72, R220, R42, R236 ;  /* 0x0000002adc48723c */ /* 0x002fe200000810ec */
[----:B------:R-:W-:Y:S04]  /*85bd0*/  STL.64 [R1+0x1ab0], R80 ;  /* 0x001ab05001007387 */ /* 0x000fe80000100a00 */
[----:B------:R-:W-:Y:S04]  /*85be0*/  STL.64 [R1+0x1ab8], R82 ;  /* 0x001ab85201007387 */ /* 0x000fe80000100a00 */
[----:B------:R-:W-:Y:S04]  /*85bf0*/  STL.64 [R1+0x1aa0], R76 ;  /* 0x001aa04c01007387 */ /* 0x000fe80000100a00 */
[----:B------:R-:W-:Y:S03]  /*85c00*/  STL.64 [R1+0x1aa8], R78 ;  /* 0x001aa84e01007387 */ /* 0x000fe60000100a00 */
[----:B------:R-:W-:Y:S01]  /*85c10*/  IMAD.MOV.U32 R200, RZ, RZ, R16 ;  /* 0x000000ffffc87224 */ /* 0x000fe200078e0010 */
[----:B------:R-:W-:Y:S01]  /*85c20*/  LDS R220, [R6+0xc680] ;  /* 0x00c6800006dc7984 */ /* 0x000fe20000000800 */
[----:B------:R-:W-:-:S03]  /*85c30*/  IMAD.MOV.U32 R201, RZ, RZ, R17 ;  /* 0x000000ffffc97224 */ /* 0x000fc600078e0011 */
[----:B------:R-:W-:Y:S04]  /*85c40*/  LDS R222, [R6+0xe680] ;  /* 0x00e6800006de7984 */ /* 0x000fe80000000800 */
[----:B------:R-:W-:Y:S04]  /*85c50*/  STL.64 [R1+0x1a90], R72 ;  /* 0x001a904801007387 */ /* 0x000fe80000100a00 */
[----:B------:R-:W-:Y:S04]  /*85c60*/  STL.64 [R1+0x1a98], R74 ;  /* 0x001a984a01007387 */ /* 0x000fe80000100a00 */
[----:B------:R1:W-:Y:S04]  /*85c70*/  STL.64 [R1+0xce8], R18 ;  /* 0x000ce81201007387 */ /* 0x0003e80000100a00 */
[----:B------:R-:W-:Y:S04]  /*85c80*/  LDS R221, [R7+0xc680] ;  /* 0x00c6800007dd7984 */ /* 0x000fe80000000800 */
[----:B------:R-:W3:Y:S01]  /*85c90*/  LDS R223, [R7+0xe680] ;  /* 0x00e6800007df7984 */ /* 0x000ee20000000800 */
[C---:B-1----:R-:W-:Y:S08]  /*85ca0*/  HMMA.1688.F32.TF32 R16, R168.reuse, R218, R12 ;  /* 0x000000daa810723c */ /* 0x042ff0000008100c */
[C---:B------:R-:W-:Y:S08]  /*85cb0*/  HMMA.1688.F32.TF32 R12, R168.reuse, R214, R8 ;  /* 0x000000d6a80c723c */ /* 0x040ff00000081008 */
[C---:B------:R-:W-:Y:S01]  /*85cc0*/  HMMA.1688.F32.TF32 R8, R168.reuse, R210, R140 ;  /* 0x000000d2a808723c */ /* 0x040fe2000008108c */
[----:B------:R-:W-:Y:S04]  /*85cd0*/  STL [R1+0x631c], R201 ;  /* 0x00631cc901007387 */ /* 0x000fe80000100800 */
[----:B------:R-:W-:Y:S04]  /*85ce0*/  STL [R1+0x6318], R200 ;  /* 0x006318c801007387 */ /* 0x000fe80000100800 */
        /* <DEDUP_REMOVED lines=57> */
[----:B------:R-:W-:Y:S01]  /*86080*/  HMMA.1688.F32.TF32 R84, R168, R198, R84 ;  /* 0x000000c6a854723c */ /* 0x000fe20000081054 */
[----:B------:R1:W-:Y:S01]  /*86090*/  STL [R1+0x1a50], R12 ;  /* 0x001a500c01007387 */ /* 0x0003e20000100800 */
[----:B------:R-:W-:Y:S01]  /*860a0*/  IMAD.MOV.U32 R200, RZ, RZ, R14 ;  /* 0x000000ffffc87224 */ /* 0x000fe200078e000e */
[----:B------:R-:W-:-:S02]  /*860b0*/  MOV R201, R13 ;  /* 0x0000000d00c97202 */ /* 0x000fc40000000f00 */
[----:B------:R2:W-:Y:S04]  /*860c0*/  STL [R1+0x1a5c], R15 ;  /* 0x001a5c0f01007387 */ /* 0x0005e80000100800 */
[----:B-1----:R-:W3:Y:S04]  /*860d0*/  LDL.LU R12, [R1+0x11a0] ;  /* 0x0011a000010c7983 */ /* 0x002ee80000300800 */
[----:B------:R-:W3:Y:S01]  /*860e0*/  LDL.LU R13, [R1+0x11a4] ;  /* 0x0011a400010d7983 */ /* 0x000ee20000300800 */
[C---:B------:R-:W-:Y:S03]  /*860f0*/  HMMA.1688.F32.TF32 R80, R168.reuse, R194, R80 ;  /* 0x000000c2a850723c */ /* 0x040fe60000081050 */
[----:B------:R-:W3:Y:S04]  /*86100*/  LDL.LU R14, [R1+0x11a8] ;  /* 0x0011a800010e7983 */ /* 0x000ee80000300800 */
[----:B--2---:R-:W3:Y:S01]  /*86110*/  LDL.LU R15, [R1+0x11ac] ;  /* 0x0011ac00010f7983 */ /* 0x004ee20000300800 */
[----:B------:R-:W-:Y:S03]  /*86120*/  HMMA.1688.F32.TF32 R72, R168, R186, R72 ;  /* 0x000000baa848723c */ /* 0x000fe60000081048 */
[----:B------:R1:W-:Y:S04]  /*86130*/  STL [R1+0x6324], R200 ;  /* 0x006324c801007387 */ /* 0x0003e80000100800 */
[----:B------:R2:W-:Y:S04]  /*86140*/  STL [R1+0x6320], R201 ;  /* 0x006320c901007387 */ /* 0x0005e80000100800 */
[----:B------:R-:W-:Y:S01]  /*86150*/  STL.64 [R1+0x1a40], R88 ;  /* 0x001a405801007387 */ /* 0x000fe20000100a00 */
[----:B-1----:R-:W-:-:S03]  /*86160*/  IMAD.MOV.U32 R200, RZ, RZ, R86 ;  /* 0x000000ffffc87224 */ /* 0x002fc600078e0056 */
[----:B------:R-:W-:Y:S01]  /*86170*/  STL.64 [R1+0x1a48], R90 ;  /* 0x001a485a01007387 */ /* 0x000fe20000100a00 */
[----:B--2---:R-:W-:-:S03]  /*86180*/  MOV R201, R87 ;  /* 0x0000005700c97202 */ /* 0x004fc60000000f00 */
[----:B------:R-:W-:Y:S04]  /*86190*/  STL.64 [R1+0x1a30], R84 ;  /* 0x001a305401007387 */ /* 0x000fe80000100a00 */
[----:B------:R1:W-:Y:S04]  /*861a0*/  STL [R1+0x632c], R200 ;  /* 0x00632cc801007387 */ /* 0x0003e80000100800 */
[----:B------:R2:W-:Y:S04]  /*861b0*/  STL [R1+0x6328], R201 ;  /* 0x006328c901007387 */ /* 0x0005e80000100800 */
[----:B------:R-:W-:Y:S01]  /*861c0*/  STL.64 [R1+0x1a20], R80 ;  /* 0x001a205001007387 */ /* 0x000fe20000100a00 */
[----:B-1----:R-:W-:-:S03]  /*861d0*/  IMAD.MOV.U32 R200, RZ, RZ, R76 ;  /* 0x000000ffffc87224 */ /* 0x002fc600078e004c */
[----:B------:R-:W-:Y:S01]  /*861e0*/  STL.64 [R1+0x1a28], R82 ;  /* 0x001a285201007387 */ /* 0x000fe20000100a00 */
[----:B--2---:R-:W-:-:S03]  /*861f0*/  IMAD.MOV.U32 R201, RZ, RZ, R77 ;  /* 0x000000ffffc97224 */ /* 0x004fc600078e004d */
        /* <DEDUP_REMOVED lines=9> */
[----:B------:R2:W-:Y:S01]  /*86290*/  STL.64 [R1+0x19e8], R74 ;  /* 0x0019e84a01007387 */ /* 0x0005e20000100a00 */
[C---:B-1----:R-:W-:Y:S08]  /*862a0*/  HMMA.1688.F32.TF32 R76, R168.reuse, R50, R16 ;  /* 0x00000032a84c723c */ /* 0x042ff00000081010 */
[C---:B--2---:R-:W-:Y:S08]  /*862b0*/  HMMA.1688.F32.TF32 R72, R168.reuse, R46, R8 ;  /* 0x0000002ea848723c */ /* 0x044ff00000081008 */
        /* <DEDUP_REMOVED lines=8> */
[----:B------:R-:W-:Y:S04]  /*86340*/  STL.64 [R1+0x19a0], R16 ;  /* 0x0019a01001007387 */ /* 0x000fe80000100a00 */
[----:B------:R3:W-:Y:S04]  /*86350*/  STL.64 [R1+0x19a8], R18 ;  /* 0x0019a81201007387 */ /* 0x0007e80000100a00 */
[----:B------:R-:W2:Y:S04]  /*86360*/  LDL.LU R9, [R1+0x1194] ;  /* 0x0011940001097983 */ /* 0x000ea80000300800 */
[----:B------:R-:W2:Y:S04]  /*86370*/  LDL.LU R10, [R1+0x1198] ;  /* 0x00119800010a7983 */ /* 0x000ea80000300800 */
[----:B------:R-:W2:Y:S04]  /*86380*/  LDL.LU R11, [R1+0x119c] ;  /* 0x00119c00010b7983 */ /* 0x000ea80000300800 */
[----:B------:R-:W4:Y:S04]  /*86390*/  LDL.LU R140, [R1+0x1180] ;  /* 0x00118000018c7983 */ /* 0x000f280000300800 */
[----:B------:R-:W4:Y:S04]  /*863a0*/  LDL.LU R141, [R1+0x1184] ;  /* 0x00118400018d7983 */ /* 0x000f280000300800 */
[----:B------:R-:W4:Y:S04]  /*863b0*/  LDL.LU R142, [R1+0x1188] ;  /* 0x00118800018e7983 */ /* 0x000f280000300800 */
[----:B------:R-:W4:Y:S01]  /*863c0*/  LDL.LU R143, [R1+0x118c] ;  /* 0x00118c00018f7983 */ /* 0x000f220000300800 */
[----:B---3--:R-:W-:Y:S03]  /*863d0*/  HMMA.1688.F32.TF32 R16, R168, R38, R12 ;  /* 0x00000026a810723c */ /* 0x008fe6000008100c */
[----:B------:R-:W3:Y:S04]  /*863e0*/  LDL.LU R12, [R1+0x1100] ;  /* 0x00110000010c7983 */ /* 0x000ee80000300800 */
[----:B------:R-:W-:Y:S04]  /*863f0*/  LDS R168, [R4+0xc700] ;  /* 0x00c7000004a87984 */ /* 0x000fe80000000800 */
[----:B------:R-:W-:Y:S04]  /*86400*/  LDS R170, [R4+0xe700] ;  /* 0x00e7000004aa7984 */ /* 0x000fe80000000800 */
[----:B------:R-:W-:Y:S04]  /*86410*/  LDS R169, [R5+0xc700] ;  /* 0x00c7000005a97984 */ /* 0x000fe80000000800 */
[----:B------:R-:W1:Y:S04]  /*86420*/  LDS R171, [R5+0xe700] ;  /* 0x00e7000005ab7984 */ /* 0x000e680000000800 */
        /* <DEDUP_REMOVED lines=25> */
[C---:B--2---:R-:W-:Y:S03]  /*865c0*/  HMMA.1688.F32.TF32 R84, R224.reuse, R218, R8 ;  /* 0x000000dae054723c */ /* 0x044fe60000081008 */
[----:B------:R-:W2:Y:S05]  /*865d0*/  LDL.LU R8, [R1+0x10d0] ;  /* 0x0010d00001087983 */ /* 0x000eaa0000300800 */
[C---:B----4-:R-:W-:Y:S11]  /*865e0*/  HMMA.1688.F32.TF32 R16, R224.reuse, R214, R140 ;  /* 0x000000d6e010723c */ /* 0x050ff6000008108c */
[----:B------:R-:W-:Y:S04]  /*865f0*/  @!UPT UIADD3 URZ, URZ, URZ, URZ ;  /* 0x0000003f3f3ff290 */ /* 0x000fe8000fffe03f */
        /* <DEDUP_REMOVED lines=14> */
[----:B------:R-:W4:Y:S01]  /*866e0*/  LDL.LU R19, [R1+0x109c] ;  /* 0x00109c0001137983 */ /* 0x000f220000300800 */
[----:B------:R-:W-:Y:S01]  /*866f0*/  MOV R140, R252 ;  /* 0x000000fc008c7202 */ /* 0x000fe20000000f00 */
[----:B------:R-:W-:Y:S01]  /*86700*/  IMAD.MOV.U32 R141, RZ, RZ, R3 ;  /* 0x000000ffff8d7224 */ /* 0x000fe200078e0003 */
[----:B------:R-:W-:Y:S01]  /*86710*/  MOV R143, R0 ;  /* 0x00000000008f7202 */ /* 0x000fe20000000f00 */
[----:B------:R-:W-:Y:S01]  /*86720*/  IMAD.MOV.U32 R142, RZ, RZ, R2 ;  /* 0x000000ffff8e7224 */ /* 0x000fe200078e0002 */
[C---:B---3--:R-:W-:Y:S08]  /*86730*/  HMMA.1688.F32.TF32 R12, R224.reuse, R190, R12 ;  /* 0x000000bee00c723c */ /* 0x048ff0000008100c */
[C---:B------:R-:W-:Y:S08]  /*86740*/  HMMA.1688.F32.TF32 R80, R224.reuse, R210, R80 ;  /* 0x000000d2e050723c */ /* 0x040ff00000081050 */
[C---:B------:R-:W-:Y:S11]  /*86750*/  HMMA.1688.F32.TF32 R84, R224.reuse, R206, R76 ;  /* 0x000000cee054723c */ /* 0x040ff6000008104c */
[----:B------:R-:W-:Y:S05]  /*86760*/  @!UPT UIADD3 URZ, URZ, URZ, URZ ;  /* 0x0000003f3f3ff290 */ /* 0x000fea000fffe03f */
[----:B------:R-:W-:Y:S01]  /*86770*/  IMAD.MOV.U32 R252, RZ, RZ, R80 ;  /* 0x000000fffffc7224 */ /* 0x000fe200078e0050 */
[----:B------:R-:W-:Y:S01]  /*86780*/  MOV R2, R82 ;  /* 0x0000005200027202 */ /* 0x000fe20000000f00 */
[----:B------:R-:W-:Y:S02]  /*86790*/  IMAD.MOV.U32 R3, RZ, RZ, R81 ;  /* 0x000000ffff037224 */ /* 0x000fe400078e0051 */
[----:B------:R-:W-:Y:S02]  /*867a0*/  IMAD.MOV.U32 R0, RZ, RZ, R83 ;  /* 0x000000ffff007224 */ /* 0x000fe400078e0053 */
        /* <DEDUP_REMOVED lines=11> */
[----:B------:R-:W-:Y:S01]  /*86860*/  IMAD.MOV.U32 R172, RZ, RZ, R12 ;  /* 0x000000ffffac7224 */ /* 0x000fe200078e000c */
[----:B------:R-:W-:-:S02]  /*86870*/  MOV R173, R13 ;  /* 0x0000000d00ad7202 */ /* 0x000fc40000000f00 */
[----:B------:R1:W-:Y:S04]  /*86880*/  STL.64 [R1+0x1928], R14 ;  /* 0x0019280e01007387 */ /* 0x0003e80000100a00 */
[----:B------:R-:W3:Y:S04]  /*86890*/  LDL.LU R12, [R1+0x1040] ;  /* 0x00104000010c7983 */ /* 0x000ee80000300800 */
[----:B------:R-:W3:Y:S04]  /*868a0*/  LDL.LU R13, [R1+0x1044] ;  /* 0x00104400010d7983 */ /* 0x000ee80000300800 */
[----:B-1----:R-:W3:Y:S04]  /*868b0*/  LDL.LU R14, [R1+0x1048] ;  /* 0x00104800010e7983 */ /* 0x002ee80000300800 */
[----:B------:R-:W3:Y:S04]  /*868c0*/  LDL.LU R15, [R1+0x104c] ;  /* 0x00104c00010f7983 */ /* 0x000ee80000300800 */
[----:B------:R-:W-:Y:S04]  /*868d0*/  STL [R1+0x6314], R173 ;  /* 0x006314ad01007387 */ /* 0x000fe80000100800 */
[----:B------:R-:W-:Y:S01]  /*868e0*/  STL [R1+0x6310], R172 ;  /* 0x006310ac01007387 */ /* 0x000fe20000100800 */
[C---:B--2---:R-:W-:Y:S08]  /*868f0*/  HMMA.1688.F32.TF32 R8, R224.reuse, R186, R8 ;  /* 0x000000bae008723c */ /* 0x044ff00000081008 */
[C---:B------:R-:W-:Y:S08]  /*86900*/  HMMA.1688.F32.TF32 R72, R224.reuse, R182, R236 ;  /* 0x000000b6e048723c */ /* 0x040ff000000810ec */
[----:B----4-:R-:W-:Y:S08]  /*86910*/  HMMA.1688.F32.TF32 R16, R224, R178, R16 ;  /* 0x000000b2e010723c */ /* 0x010ff00000081010 */
[----:B------:R-:W-:Y:S01]  /*86920*/  IMAD.MOV.U32 R176, RZ, RZ, R8 ;  /* 0x000000ffffb07224 */ /* 0x000fe200078e0008 */
[----:B------:R1:W-:Y:S01]  /*86930*/  STL.64 [R1+0x1918], R10 ;  /* 0x0019180a01007387 */ /* 0x0003e20000100a00 */
[----:B------:R-:W-:-:S03]  /*86940*/  IMAD.MOV.U32 R177, RZ, RZ, R9 ;  /* 0x000000ffffb17224 */ /* 0x000fc600078e0009 */
[----:B------:R-:W2:Y:S04]  /*86950*/  LDL.LU R8, [R1+0x1030] ;  /* 0x0010300001087983 */ /* 0x000ea80000300800 */
[----:B------:R-:W2:Y:S04]  /*86960*/  LDL.LU R9, [R1+0x1034] ;  /* 0x0010340001097983 */ /* 0x000ea80000300800 */
[----:B-1----:R-:W2:Y:S04]  /*86970*/  LDL.LU R10, [R1+0x1038] ;  /* 0x00103800010a7983 */ /* 0x002ea80000300800 */
[----:B------:R-:W2:Y:S04]  /*86980*/  LDL.LU R11, [R1+0x103c] ;  /* 0x00103c00010b7983 */ /* 0x000ea80000300800 */
[----:B------:R-:W-:Y:S01]  /*86990*/  STL.64 [R1+0x1908], R74 ;  /* 0x0019084a01007387 */ /* 0x000fe20000100a00 */
[----:B------:R-:W-:Y:S01]  /*869a0*/  IMAD.MOV.U32 R184, RZ, RZ, R16 ;  /* 0x000000ffffb87224 */ /* 0x000fe200078e0010 */
[----:B------:R-:W-:-:S02]  /*869b0*/  MOV R185, R17 ;  /* 0x0000001100b97202 */ /* 0x000fc40000000f00 */
[----:B------:R1:W-:Y:S02]  /*869c0*/  STL.64 [R1+0x18f8], R18 ;  /* 0x0018f81201007387 */ /* 0x0003e40000100a00 */
[----:B-1----:R-:W-:Y:S01]  /*869d0*/  HMMA.1688.F32.TF32 R16, R224, R174, R140 ;  /* 0x000000aee010723c */ /* 0x002fe2000008108c */
[----:B------:R-:W-:Y:S01]  /*869e0*/  MOV R180, R72 ;  /* 0x0000004800b47202 */ /* 0x000fe20000000f00 */
[----:B------:R-:W-:Y:S11]  /*869f0*/  IMAD.MOV.U32 R181, RZ, RZ, R73 ;  /* 0x000000ffffb57224 */ /* 0x000ff600078e0049 */
[----:B------:R-:W-:Y:S10]  /*86a00*/  @!UPT UIADD3 URZ, URZ, URZ, URZ ;  /* 0x0000003f3f3ff290 */ /* 0x000ff4000fffe03f */
        /* <DEDUP_REMOVED lines=18> */
[----:B------:R-:W-:-:S02]  /*86b30*/  IMAD.MOV.U32 R188, RZ, RZ, R16 ;  /* 0x000000ffffbc7224 */ /* 0x000fc400078e0010 */
[----:B------:R-:W-:Y:S01]  /*86b40*/  IMAD.MOV.U32 R189, RZ, RZ, R17 ;  /* 0x000000ffffbd7224 */ /* 0x000fe200078e0011 */
[C---:B---3--:R-:W-:Y:S11]  /*86b50*/  HMMA.1688.F32.TF32 R12, R224.reuse, R50, R12 ;  /* 0x00000032e00c723c */ /* 0x048ff6000008100c */
[----:B------:R-:W-:Y:S11]  /*86b60*/  @!UPT UIADD3 URZ, URZ, URZ, URZ ;  /* 0x0000003f3f3ff290 */ /* 0x000ff6000fffe03f */
[----:B------:R-:W-:Y:S02]  /*86b70*/  @!UPT UIADD3 URZ, URZ, URZ, URZ ;  /* 0x0000003f3f3ff290 */ /* 0x000fe4000fffe03f */
[----:B------:R-:W-:Y:S01]  /*86b80*/  MOV R192, R12 ;  /* 0x0000000c00c07202 */ /* 0x000fe20000000f00 */
[----:B------:R-:W-:Y:S01]  /*86b90*/  IMAD.MOV.U32 R193, RZ, RZ, R13 ;  /* 0x000000ffffc17224 */ /* 0x000fe200078e000d */
[----:B------:R-:W-:Y:S01]  /*86ba0*/  MOV R172, R15 ;  /* 0x0000000f00ac7202 */ /* 0x000fe20000000f00 */
[----:B------:R-:W-:Y:S01]  /*86bb0*/  IMAD.MOV.U32 R173, RZ, RZ, R14 ;  /* 0x000000ffffad7224 */ /* 0x000fe200078e000e */
[C---:B--2---:R-:W-:Y:S11]  /*86bc0*/  HMMA.1688.F32.TF32 R8, R224.reuse, R46, R8 ;  /* 0x0000002ee008723c */ /* 0x044ff60000081008 */
[----:B------:R-:W-:Y:S11]  /*86bd0*/  @!UPT UIADD3 URZ, URZ, URZ, URZ ;  /* 0x0000003f3f3ff290 */ /* 0x000ff6000fffe03f */
[----:B------:R-:W-:Y:S01]  /*86be0*/  @!UPT UIADD3 URZ, URZ, URZ, URZ ;  /* 0x0000003f3f3ff290 */ /* 0x000fe2000fffe03f */
[----:B------:R2:W-:Y:S04]  /*86bf0*/  STL.64 [R1+0x18c0], R8 ;  /* 0x0018c00801007387 */ /* 0x0005e80000100a00 */
[----:B------:R3:W-:Y:S04]  /*86c00*/  STL.64 [R1+0x18c8], R10 ;  /* 0x0018c80a01007387 */ /* 0x0007e80000100a00 */
        /* <DEDUP_REMOVED lines=9> */
[----:B---3--:R-:W2:Y:S04]  /*86ca0*/  LDL.LU R10, [R1+0xfa8] ;  /* 0x000fa800010a7983 */ /* 0x008ea80000300800 */
[----:B------:R-:W2:Y:S01]  /*86cb0*/  LDL.LU R11, [R1+0xfac] ;  /* 0x000fac00010b7983 */ /* 0x000ea20000300800 */
[C---:B------:R-:W-:Y:S03]  /*86cc0*/  HMMA.1688.F32.TF32 R72, R224.reuse, R42, R72 ;  /* 0x0000002ae048723c */ /* 0x040fe60000081048 */
[----:B------:R-:W3:Y:S04]  /*86cd0*/  LDL.LU R12, [R1+0xfb0] ;  /* 0x000fb000010c7983 */ /* 0x000ee80000300800 */
[----:B------:R-:W3:Y:S04]  /*86ce0*/  LDL.LU R13, [R1+0xfb4] ;  /* 0x000fb400010d7983 */ /* 0x000ee80000300800 */
[----:B------:R-:W3:Y:S04]  /*86cf0*/  LDL.LU R14, [R1+0xfb8] ;  /* 0x000fb800010e7983 */ /* 0x000ee80000300800 */
[----:B------:R-:W3:Y:S01]  /*86d00*/  LDL.LU R15, [R1+0xfbc] ;  /* 0x000fbc00010f7983 */ /* 0x000ee20000300800 */
[----:B------:R-:W-:Y:S03]  /*86d10*/  HMMA.1688.F32.TF32 R76, R224, R38, R228 ;  /* 0x00000026e04c723c */ /* 0x000fe600000810e4 */
[----:B------:R-:W-:Y:S04]  /*86d20*/  LDS R224, [R6+0xc700] ;  /* 0x00c7000006e07984 */ /* 0x000fe80000000800 */
[----:B------:R-:W-:Y:S01]  /*86d30*/  LDS R226, [R6+0xe700] ;  /* 0x00e7000006e27984 */ /* 0x000fe20000000800 */
[----:B------:R-:W-:-:S03]  /*86d40*/  IMAD.MOV.U32 R196, RZ, RZ, R72 ;  /* 0x000000ffffc47224 */ /* 0x000fc600078e0048 */
[----:B------:R1:W-:Y:S01]  /*86d50*/  STL.64 [R1+0x18b8], R74 ;  /* 0x0018b84a01007387 */ /* 0x0003e20000100a00 */
[----:B------:R-:W-:-:S03]  /*86d60*/  IMAD.MOV.U32 R197, RZ, RZ, R73 ;  /* 0x000000ffffc57224 */ /* 0x000fc600078e0049 */
[----:B------:R-:W-:Y:S04]  /*86d70*/  LDS R225, [R7+0xc700] ;  /* 0x00c7000007e17984 */ /* 0x000fe80000000800 */
[----:B------:R-:W2:Y:S01]  /*86d80*/  LDS R227, [R7+0xe700] ;  /* 0x00e7000007e37984 */ /* 0x000ea20000000800 */
[----:B-1----:R-:W-:Y:S03]  /*86d90*/  HMMA.1688.F32.TF32 R72, R220, R218, R232 ;  /* 0x000000dadc48723c */ /* 0x002fe600000810e8 */
[----:B------:R-:W-:Y:S04]  /*86da0*/  STL [R1+0x62a8], R197 ;  /* 0x0062a8c501007387 */ /* 0x000fe80000100800 */
[----:B------:R-:W-:Y:S04]  /*86db0*/  STL [R1+0x62a4], R196 ;  /* 0x0062a4c401007387 */ /* 0x000fe80000100800 */
[----:B------:R-:W-:Y:S04]  /*86dc0*/  STL.64 [R1+0xca0], R76 ;  /* 0x000ca04c01007387 */ /* 0x000fe80000100a00 */
[----:B------:R-:W-:Y:S08]  /*86dd0*/  STL.64 [R1+0xca8], R78 ;  /* 0x000ca84e01007387 */ /* 0x000ff00000100a00 */
[----:B------:R1:W-:Y:S01]  /*86de0*/  STL.64 [R1+0x18a8], R74 ;  /* 0x0018a84a01007387 */ /* 0x0003e20000100a00 */
[----:B------:R-:W-:Y:S01]  /*86df0*/  MOV R204, R72 ;  /* 0x0000004800cc7202 */ /* 0x000fe20000000f00 */
[----:B------:R-:W-:-:S02]  /*86e00*/  IMAD.MOV.U32 R205, RZ, RZ, R73 ;  /* 0x000000ffffcd7224 */ /* 0x000fc400078e0049 */
[----:B-1----:R-:W-:Y:S03]  /*86e10*/  HMMA.1688.F32.TF32 R72, R220, R214, R140 ;  /* 0x000000d6dc48723c */ /* 0x002fe6000008108c */
[----:B------:R-:W-:Y:S04]  /*86e20*/  STL [R1+0x62ac], R205 ;  /* 0x0062accd01007387 */ /* 0x000fe80000100800 */
[----:B------:R-:W-:Y:S11]  /*86e30*/  STL [R1+0x62a0], R204 ;  /* 0x0062a0cc01007387 */ /* 0x000ff60000100800 */
[----:B------:R-:W-:Y:S05]  /*86e40*/  @!UPT UIADD3 URZ, URZ, URZ, URZ ;  /* 0x0000003f3f3ff290 */ /* 0x000fea000fffe03f */
[----:B------:R4:W-:Y:S04]  /*86e50*/  STL.64 [R1+0x1898], R74 ;  /* 0x0018984a01007387 */ /* 0x0009e80000100a00 */
[----:B------:R-:W3:Y:S04]  /*86e60*/  LDL.LU R140, [R1+0xf90] ;  /* 0x000f9000018c7983 */ /* 0x000ee80000300800 */
[----:B------:R-:W3:Y:S04]  /*86e70*/  LDL.LU R141, [R1+0xf94] ;  /* 0x000f9400018d7983 */ /* 0x000ee80000300800 */
[----:B------:R-:W3:Y:S04]  /*86e80*/  LDL.LU R142, [R1+0xf98] ;  /* 0x000f9800018e7983 */ /* 0x000ee80000300800 */
[----:B------:R-:W3:Y:S01]  /*86e90*/  LDL.LU R143, [R1+0xf9c] ;  /* 0x000f9c00018f7983 */ /* 0x000ee20000300800 */
[----:B------:R-:W-:Y:S01]  /*86ea0*/  IMAD.MOV.U32 R208, RZ, RZ, R72 ;  /* 0x000000ffffd07224 */ /* 0x000fe200078e0048 */
[----:B------:R-:W-:-:S05]  /*86eb0*/  MOV R209, R73 ;  /* 0x0000004900d17202 */ /* 0x000fca0000000f00 */
[----:B------:R-:W-:Y:S04]  /*86ec0*/  STL [R1+0x629c], R209 ;  /* 0x00629cd101007387 */ /* 0x000fe80000100800 */
[----:B------:R1:W-:Y:S01]  /*86ed0*/  STL [R1+0x6298], R208 ;  /* 0x006298d001007387 */ /* 0x0003e20000100800 */
[C---:B----4-:R-:W-:Y:S08]  /*86ee0*/  HMMA.1688.F32.TF32 R72, R220.reuse, R210, R236 ;  /* 0x000000d2dc48723c */ /* 0x050ff000000810ec */
[C---:B------:R-:W-:Y:S11]  /*86ef0*/  HMMA.1688.F32.TF32 R16, R220.reuse, R206, R16 ;  /* 0x000000cedc10723c */ /* 0x040ff60000081010 */
[----:B------:R-:W-:Y:S05]  /*86f00*/  @!UPT UIADD3 URZ, URZ, URZ, URZ ;  /* 0x0000003f3f3ff290 */ /* 0x000fea000fffe03f */
[----:B------:R-:W-:Y:S02]  /*86f10*/  IMAD.MOV.U32 R213, RZ, RZ, R73 ;  /* 0x000000ffffd57224 */ /* 0x000fe400078e0049 */
[----:B------:R-:W-:Y:S01]  /*86f20*/  IMAD.MOV.U32 R212, RZ, RZ, R72 ;  /* 0x000000ffffd47224 */ /* 0x000fe200078e0048 */
[C---:B--2---:R-:W-:Y:S08]  /*86f30*/  HMMA.1688.F32.TF32 R8, R220.reuse, R198, R8 ;  /* 0x000000c6dc08723c */ /* 0x044ff00000081008 */
[----:B---3--:R-:W-:Y:S01]  /*86f40*/  HMMA.1688.F32.TF32 R12, R220, R202, R12 ;  /* 0x000000cadc0c723c */ /* 0x008fe2000008100c */
[----:B-1----:R-:W-:Y:S01]  /*86f50*/  IMAD.MOV.U32 R208, RZ, RZ, R17 ;  /* 0x000000ffffd07224 */ /* 0x002fe200078e0011 */
[----:B------:R-:W-:Y:S01]  /*86f60*/  STL.64 [R1+0x1888], R74 ;  /* 0x0018884a01007387 */ /* 0x000fe20000100a00 */
[----:B------:R-:W-:-:S03]  /*86f70*/  MOV R209, R16 ;  /* 0x0000001000d17202 */ /* 0x000fc60000000f00 */
[----:B------:R-:W-:Y:S04]  /*86f80*/  STL [R1+0x62b4], R213 ;  /* 0x0062b4d501007387 */ /* 0x000fe80000100800 */
[----:B------:R-:W-:Y:S04]  /*86f90*/  STL [R1+0x62b0], R212 ;  /* 0x0062b0d401007387 */ /* 0x000fe80000100800 */
[----:B------:R1:W-:Y:S04]  /*86fa0*/  STL.64 [R1+0x1878], R18 ;  /* 0x0018781201007387 */ /* 0x0003e80000100a00 */
[----:B------:R-:W-:Y:S04]  /*86fb0*/  STL [R1+0x62bc], R208 ;  /* 0x0062bcd001007387 */ /* 0x000fe80000100800 */
[----:B------:R-:W-:Y:S04]  /*86fc0*/  STL [R1+0x62b8], R209 ;  /* 0x0062b8d101007387 */ /* 0x000fe80000100800 */
[----:B------:R2:W-:Y:S04]  /*86fd0*/  STL.64 [R1+0x1860], R12 ;  /* 0x0018600c01007387 */ /* 0x0005e80000100a00 */
[----:B------:R3:W-:Y:S04]  /*86fe0*/  STL.64 [R1+0x1868], R14 ;  /* 0x0018680e01007387 */ /* 0x0007e80000100a00 */
[----:B------:R-:W4:Y:S04]  /*86ff0*/  LDL.LU R232, [R1+0xf80] ;  /* 0x000f800001e87983 */ /* 0x000f280000300800 */
[----:B------:R-:W4:Y:S04]  /*87000*/  LDL.LU R233, [R1+0xf84] ;  /* 0x000f840001e97983 */ /* 0x000f280000300800 */
[----:B------:R-:W4:Y:S04]  /*87010*/  LDL.LU R234, [R1+0xf88] ;  /* 0x000f880001ea7983 */ /* 0x000f280000300800 */
[----:B------:R-:W4:Y:S01]  /*87020*/  LDL.LU R235, [R1+0xf8c] ;  /* 0x000f8c0001eb7983 */ /* 0x000f220000300800 */
[----:B------:R-:W-:-:S03]  /*87030*/  IMAD.MOV.U32 R204, RZ, RZ, R11 ;  /* 0x000000ffffcc7224 */ /* 0x000fc600078e000b */
[----:B------:R-:W4:Y:S01]  /*87040*/  LDL.LU R16, [R1+0xf60] ;  /* 0x000f600001107983 */ /* 0x000f220000300800 */
[----:B------:R-:W-:-:S03]  /*87050*/  IMAD.MOV.U32 R196, RZ, RZ, R10 ;  /* 0x000000ffffc47224 */ /* 0x000fc600078e000a */
[----:B------:R-:W4:Y:S01]  /*87060*/  LDL.LU R17, [R1+0xf64] ;  /* 0x000f640001117983 */ /* 0x000f220000300800 */
[----:B------:R-:W-:-:S03]  /*87070*/  IMAD.MOV.U32 R205, RZ, RZ, R8 ;  /* 0x000000ffffcd7224 */ /* 0x000fc600078e0008 */
[----:B-1----:R-:W4:Y:S01]  /*87080*/  LDL.LU R18, [R1+0xf68] ;  /* 0x000f680001127983 */ /* 0x002f220000300800 */
[----:B------:R-:W-:-:S03]  /*87090*/  MOV R197, R9 ;  /* 0x0000000900c57202 */ /* 0x000fc60000000f00 */
[----:B------:R-:W4:Y:S04]  /*870a0*/  LDL.LU R19, [R1+0xf6c] ;  /* 0x000f6c0001137983 */ /* 0x000f280000300800 */
[----:B------:R-:W4:Y:S04]  /*870b0*/  LDL.LU R236, [R1+0xf70] ;  /* 0x000f700001ec7983 */ /* 0x000f280000300800 */
[----:B------:R-:W4:Y:S04]  /*870c0*/  LDL.LU R237, [R1+0xf74] ;  /* 0x000f740001ed7983 */ /* 0x000f280000300800 */
[----:B------:R-:W4:Y:S04]  /*870d0*/  LDL.LU R238, [R1+0xf78] ;  /* 0x000f780001ee7983 */ /* 0x000f280000300800 */
[----:B------:R-:W4:Y:S04]  /*870e0*/  LDL.LU R239, [R1+0xf7c] ;  /* 0x000f7c0001ef7983 */ /* 0x000f280000300800 */
[----:B------:R1:W-:Y:S04]  /*870f0*/  STL [R1+0x62cc], R204 ;  /* 0x0062cccc01007387 */ /* 0x0003e80000100800 */
[----:B------:R-:W-:Y:S04]  /*87100*/  STL [R1+0x62c8], R196 ;  /* 0x0062c8c401007387 */ /* 0x000fe80000100800 */
[----:B------:R1:W-:Y:S04]  /*87110*/  STL [R1+0x62c4], R205 ;  /* 0x0062c4cd01007387 */ /* 0x0003e80000100800 */
[----:B------:R1:W-:Y:S01]  /*87120*/  STL [R1+0x62c0], R197 ;  /* 0x0062c0c501007387 */ /* 0x0003e20000100800 */
[----:B------:R-:W-:Y:S03]  /*87130*/  HMMA.1688.F32.TF32 R8, R220, R194, R140 ;  /* 0x000000c2dc08723c */ /* 0x000fe6000008108c */
[----:B--2---:R-:W2:Y:S04]  /*87140*/  LDL.LU R12, [R1+0xf50] ;  /* 0x000f5000010c7983 */ /* 0x004ea80000300800 */
[----:B------:R-:W2:Y:S04]  /*87150*/  LDL.LU R13, [R1+0xf54] ;  /* 0x000f5400010d7983 */ /* 0x000ea80000300800 */
[----:B---3--:R-:W2:Y:S04]  /*87160*/  LDL.LU R14, [R1+0xf58] ;  /* 0x000f5800010e7983 */ /* 0x008ea80000300800 */
[----:B------:R-:W2:Y:S04]  /*87170*/  LDL.LU R15, [R1+0xf5c] ;  /* 0x000f5c00010f7983 */ /* 0x000ea80000300800 */
[----:B------:R-:W3:Y:S04]  /*87180*/  LDL.LU R140, [R1+0xf30] ;  /* 0x000f3000018c7983 */ /* 0x000ee80000300800 */
[----:B------:R-:W3:Y:S01]  /*87190*/  LDL.LU R141, [R1+0xf34] ;  /* 0x000f3400018d7983 */ /* 0x000ee20000300800 */
[----:B------:R-:W-:-:S03]  /*871a0*/  MOV R208, R8 ;  /* 0x0000000800d07202 */ /* 0x000fc60000000f00 */
[----:B------:R-:W3:Y:S01]  /*871b0*/  LDL.LU R142, [R1+0xf38] ;  /* 0x000f3800018e7983 */ /* 0x000ee20000300800 */
[----:B------:R-:W-:-:S03]  /*871c0*/  IMAD.MOV.U32 R209, RZ, RZ, R9 ;  /* 0x000000ffffd17224 */ /* 0x000fc600078e0009 */
[----:B------:R-:W3:Y:S01]  /*871d0*/  LDL.LU R143, [R1+0xf3c] ;  /* 0x000f3c00018f7983 */ /* 0x000ee20000300800 */
[----:B------:R-:W-:Y:S01]  /*871e0*/  IMAD.MOV.U32 R213, RZ, RZ, R10 ;  /* 0x000000ffffd57224 */ /* 0x000fe200078e000a */
[----:B------:R-:W-:Y:S02]  /*871f0*/  MOV R212, R11 ;  /* 0x0000000b00d47202 */ /* 0x000fe40000000f00 */
[----:B------:R-:W3:Y:S04]  /*87200*/  LDL.LU R8, [R1+0xf40] ;  /* 0x000f400001087983 */ /* 0x000ee80000300800 */
[----:B------:R-:W3:Y:S04]  /*87210*/  LDL.LU R9, [R1+0xf44] ;  /* 0x000f440001097983 */ /* 0x000ee80000300800 */
[----:B------:R-:W3:Y:S04]  /*87220*/  LDL.LU R10, [R1+0xf48] ;  /* 0x000f4800010a7983 */ /* 0x000ee80000300800 */
[----:B------:R-:W3:Y:S04]  /*87230*/  LDL.LU R11, [R1+0xf4c] ;  /* 0x000f4c00010b7983 */ /* 0x000ee80000300800 */
[----:B------:R-:W-:Y:S04]  /*87240*/  STL [R1+0x62dc], R212 ;  /* 0x0062dcd401007387 */ /* 0x000fe80000100800 */
[----:B------:R-:W-:Y:S04]  /*87250*/  STL [R1+0x62d8], R213 ;  /* 0x0062d8d501007387 */ /* 0x000fe80000100800 */
[----:B------:R-:W-:Y:S04]  /*87260*/  STL [R1+0x62d4], R208 ;  /* 0x0062d4d001007387 */ /* 0x000fe80000100800 */
[----:B------:R1:W-:Y:S01]  /*87270*/  STL [R1+0x62d0], R209 ;  /* 0x0062d0d101007387 */ /* 0x0003e20000100800 */
[C---:B----4-:R-:W-:Y:S08]  /*87280*/  HMMA.1688.F32.TF32 R72, R220.reuse, R190, R232 ;  /* 0x000000bedc48723c */ /* 0x050ff000000810e8 */
[C---:B------:R-:W-:Y:S11]  /*87290*/  HMMA.1688.F32.TF32 R16, R220.reuse, R182, R16 ;  /* 0x000000b6dc10723c */ /* 0x040ff60000081010 */
[----:B------:R-:W-:Y:S05]  /*872a0*/  @!UPT UIADD3 URZ, URZ, URZ, URZ ;  /* 0x0000003f3f3ff290 */ /* 0x000fea000fffe03f */
[----:B-1----:R-:W-:Y:S01]  /*872b0*/  IMAD.MOV.U32 R204, RZ, RZ, R72 ;  /* 0x000000ffffcc7224 */ /* 0x002fe200078e0048 */
[----:B------:R-:W-:Y:S01]  /*872c0*/  MOV R205, R74 ;  /* 0x0000004a00cd7202 */ /* 0x000fe20000000f00 */
[----:B------:R-:W-:Y:S02]  /*872d0*/  IMAD.MOV.U32 R196, RZ, RZ, R73 ;  /* 0x000000ffffc47224 */ /* 0x000fe400078e0049 */
[----:B------:R-:W-:Y:S02]  /*872e0*/  IMAD.MOV.U32 R197, RZ, RZ, R75 ;  /* 0x000000ffffc57224 */ /* 0x000fe400078e004b */
[C---:B------:R-:W-:Y:S03]  /*872f0*/  HMMA.1688.F32.TF32 R72, R220.reuse, R186, R236 ;  /* 0x000000badc48723c */ /* 0x040fe600000810ec */
[----:B------:R1:W-:Y:S04]  /*87300*/  STL [R1+0x62ec], R197 ;  /* 0x0062ecc501007387 */ /* 0x0003e80000100800 */
[----:B------:R4:W-:Y:S04]  /*87310*/  STL [R1+0x62e8], R205 ;  /* 0x0062e8cd01007387 */ /* 0x0009e80000100800 */
[----:B------:R-:W-:Y:S01]  /*87320*/  STL [R1+0x62e4], R204 ;  /* 0x0062e4cc01007387 */ /* 0x000fe20000100800 */
[----:B--2---:R-:W-:Y:S03]  /*87330*/  HMMA.1688.F32.TF32 R12, R220, R178, R12 ;  /* 0x000000b2dc0c723c */ /* 0x004fe6000008100c */
[----:B------:R2:W-:Y:S01]  /*87340*/  STL [R1+0x62e0], R196 ;  /* 0x0062e0c401007387 */ /* 0x0005e20000100800 */
[----:B------:R-:W-:-:S02]  /*87350*/  IMAD.MOV.U32 R209, RZ, RZ, R19 ;  /* 0x000000ffffd17224 */ /* 0x000fc400078e0013 */
[----:B------:R-:W-:-:S05]  /*87360*/  IMAD.MOV.U32 R208, RZ, RZ, R18 ;  /* 0x000000ffffd07224 */ /* 0x000fca00078e0012 */
[----:B------:R-:W-:Y:S01]  /*87370*/  STL.64 [R1+0x1820], R72 ;  /* 0x0018204801007387 */ /* 0x000fe20000100a00 */
[----:B------:R-:W-:Y:S01]  /*87380*/  IMAD.MOV.U32 R212, RZ, RZ, R16 ;  /* 0x000000ffffd47224 */ /* 0x000fe200078e0010 */
[----:B------:R-:W-:Y:S02]  /*87390*/  MOV R213, R17 ;  /* 0x0000001100d57202 */ /* 0x000fe40000000f00 */
[----:B------:R-:W-:Y:S09]  /*873a0*/  STL.64 [R1+0x1828], R74 ;  /* 0x0018284a01007387 */ /* 0x000ff20000100a00 */
[----:B-1----:R-:W-:Y:S01]  /*873b0*/  MOV R197, R12 ;  /* 0x0000000c00c57202 */ /* 0x002fe20000000f00 */
[----:B----4-:R-:W-:Y:S01]  /*873c0*/  IMAD.MOV.U32 R205, RZ, RZ, R13 ;  /* 0x000000ffffcd7224 */ /* 0x010fe200078e000d */
[----:B--2---:R-:W-:Y:S01]  /*873d0*/  MOV R196, R15 ;  /* 0x0000000f00c47202 */ /* 0x004fe20000000f00 */
[----:B------:R-:W-:-:S02]  /*873e0*/  IMAD.MOV.U32 R204, RZ, RZ, R14 ;  /* 0x000000ffffcc7224 */ /* 0x000fc400078e000e */
[C---:B---3--:R-:W-:Y:S08]  /*873f0*/  HMMA.1688.F32.TF32 R12, R220.reuse, R50, R140 ;  /* 0x00000032dc0c723c */ /* 0x048ff0000008108c */
[----:B------:R-:W-:Y:S01]  /*87400*/  HMMA.1688.F32.TF32 R8, R220, R174, R8 ;  /* 0x000000aedc08723c */ /* 0x000fe20000081008 */
[----:B------:R1:W-:Y:S04]  /*87410*/  STL [R1+0x62fc], R209 ;  /* 0x0062fcd101007387 */ /* 0x0003e80000100800 */
[----:B------:R2:W-:Y:S04]  /*87420*/  STL [R1+0x62f8], R208 ;  /* 0x0062f8d001007387 */ /* 0x0005e80000100800 */
[----:B------:R3:W-:Y:S04]  /*87430*/  STL [R1+0x62f4], R212 ;  /* 0x0062f4d401007387 */ /* 0x0007e80000100800 */
[----:B------:R4:W-:Y:S04]  /*87440*/  STL [R1+0x62f0], R213 ;  /* 0x0062f0d501007387 */ /* 0x0009e80000100800 */
[----:B------:R-:W-:Y:S04]  /*87450*/  STL [R1+0x630c], R196 ;  /* 0x00630cc401007387 */ /* 0x000fe80000100800 */
[----:B------:R-:W-:Y:S03]  /*87460*/  STL [R1+0x6308], R204 ;  /* 0x006308cc01007387 */ /* 0x000fe60000100800 */
[----:B-1----:R-:W-:Y:S01]  /*87470*/  IMAD.MOV.U32 R209, RZ, RZ, R8 ;  /* 0x000000ffffd17224 */ /* 0x002fe200078e0008 */
[----:B------:R-:W-:Y:S01]  /*87480*/  STL [R1+0x6304], R197 ;  /* 0x006304c501007387 */ /* 0x000fe20000100800 */
[----:B--2---:R-:W-:-:S03]  /*87490*/  IMAD.MOV.U32 R208, RZ, RZ, R9 ;  /* 0x000000ffffd07224 */ /* 0x004fc600078e0009 */
[----:B------:R-:W-:Y:S01]  /*874a0*/  STL [R1+0x6300], R205 ;  /* 0x006300cd01007387 */ /* 0x000fe20000100800 */
[----:B---3--:R-:W-:-:S03]  /*874b0*/  MOV R212, R10 ;  /* 0x0000000a00d47202 */ /* 0x008fc60000000f00 */
[----:B------:R-:W2:Y:S01]  /*874c0*/  LDL.LU R8, [R1+0xe50] ;  /* 0x000e500001087983 */ /* 0x000ea20000300800 */
[----:B----4-:R-:W-:-:S03]  /*874d0*/  IMAD.MOV.U32 R213, RZ, RZ, R11 ;  /* 0x000000ffffd57224 */ /* 0x010fc600078e000b */
[----:B------:R1:W-:Y:S04]  /*874e0*/  STL.64 [R1+0x17e0], R12 ;  /* 0x0017e00c01007387 */ /* 0x0003e80000100a00 */
[----:B------:R3:W-:Y:S04]  /*874f0*/  STL.64 [R1+0x17e8], R14 ;  /* 0x0017e80e01007387 */ /* 0x0007e80000100a00 */
        /* <DEDUP_REMOVED lines=41> */
[----:B---3--:R-:W3:Y:S04]  /*87790*/  LDL.LU R14, [R1+0xe68] ;  /* 0x000e6800010e7983 */ /* 0x008ee80000300800 */
[----:B------:R-:W3:Y:S01]  /*877a0*/  LDL.LU R15, [R1+0xe6c] ;  /* 0x000e6c00010f7983 */ /* 0x000ee20000300800 */
[C---:B--2---:R-:W-:Y:S03]  /*877b0*/  HMMA.1688.F32.TF32 R88, R220.reuse, R46, R140 ;  /* 0x0000002edc58723c */ /* 0x044fe6000008108c */
[----:B------:R-:W2:Y:S04]  /*877c0*/  LDL.LU R140, [R1+0xe40] ;  /* 0x000e4000018c7983 */ /* 0x000ea80000300800 */
[----:B------:R-:W2:Y:S04]  /*877d0*/  LDL.LU R141, [R1+0xe44] ;  /* 0x000e4400018d7983 */ /* 0x000ea80000300800 */
[----:B------:R-:W2:Y:S04]  /*877e0*/  LDL.LU R142, [R1+0xe48] ;  /* 0x000e4800018e7983 */ /* 0x000ea80000300800 */
[----:B------:R-:W2:Y:S01]  /*877f0*/  LDL.LU R143, [R1+0xe4c] ;  /* 0x000e4c00018f7983 */ /* 0x000ea20000300800 */
[C---:B----4-:R-:W-:Y:S08]  /*87800*/  HMMA.1688.F32.TF32 R84, R220.reuse, R42, R84 ;  /* 0x0000002adc54723c */ /* 0x050ff00000081054 */
[----:B------:R-:W-:Y:S08]  /*87810*/  HMMA.1688.F32.TF32 R80, R220, R38, R80 ;  /* 0x00000026dc50723c */ /* 0x000ff00000081050 */
[C---:B------:R-:W-:Y:S07]  /*87820*/  HMMA.1688.F32.TF32 R8, R168.reuse, R190, R8 ;  /* 0x000000bea808723c */ /* 0x040fee0000081008 */
[----:B------:R-:W-:Y:S04]  /*87830*/  STL.64 [R1+0x17c0], R84 ;  /* 0x0017c05401007387 */ /* 0x000fe80000100a00 */
[----:B------:R-:W-:Y:S01]  /*87840*/  STL.64 [R1+0x17c8], R86 ;  /* 0x0017c85601007387 */ /* 0x000fe20000100a00 */
[----:B------:R-:W-:Y:S04]  /*87850*/  HMMA.1688.F32.TF32 R16, R168, R198, R16 ;  /* 0x000000c6a810723c */ /* 0x000fe80000081010 */
[----:B------:R-:W-:Y:S01]  /*87860*/  MOV R216, R80 ;  /* 0x0000005000d87202 */ /* 0x000fe20000000f00 */
[----:B------:R1:W-:Y:S01]  /*87870*/  STL.64 [R1+0xcc8], R82 ;  /* 0x000cc85201007387 */ /* 0x0003e20000100a00 */
[----:B------:R-:W-:-:S02]  /*87880*/  IMAD.MOV.U32 R217, RZ, RZ, R81 ;  /* 0x000000ffffd97224 */ /* 0x000fc400078e0051 */
[C---:B---3--:R-:W-:Y:S01]  /*87890*/  HMMA.1688.F32.TF32 R12, R168.reuse, R194, R12 ;  /* 0x000000c2a80c723c */ /* 0x048fe2000008100c */
[----:B------:R-:W-:Y:S01]  /*878a0*/  IMAD.MOV.U32 R196, RZ, RZ, R88 ;  /* 0x000000ffffc47224 */ /* 0x000fe200078e0058 */
[----:B------:R-:W-:Y:S01]  /*878b0*/  MOV R204, R89 ;  /* 0x0000005900cc7202 */ /* 0x000fe20000000f00 */
[----:B------:R-:W-:Y:S01]  /*878c0*/  IMAD.MOV.U32 R197, RZ, RZ, R90 ;  /* 0x000000ffffc57224 */ /* 0x000fe200078e005a */
[----:B------:R-:W-:Y:S04]  /*878d0*/  LDS R220, [R4+0xc780] ;  /* 0x00c7800004dc7984 */ /* 0x000fe80000000800 */
[C---:B-1----:R-:W-:Y:S01]  /*878e0*/  HMMA.1688.F32.TF32 R80, R168.reuse, R218, R76 ;  /* 0x000000daa850723c */ /* 0x042fe2000008104c */
[----:B------:R-:W-:Y:S01]  /*878f0*/  IMAD.MOV.U32 R205, RZ, RZ, R91 ;  /* 0x000000ffffcd7224 */ /* 0x000fe200078e005b */
[----:B------:R-:W-:Y:S04]  /*87900*/  LDS R222, [R4+0xe780] ;  /* 0x00e7800004de7984 */ /* 0x000fe80000000800 */
[----:B------:R-:W-:Y:S02]  /*87910*/  LDS R221, [R5+0xc780] ;  /* 0x00c7800005dd7984 */ /* 0x000fe40000000800 */
[C---:B------:R-:W-:Y:S02]  /*87920*/  HMMA.1688.F32.TF32 R76, R168.reuse, R214, R72 ;  /* 0x000000d6a84c723c */ /* 0x040fe40000081048 */
[----:B------:R-:W1:Y:S06]  /*87930*/  LDS R223, [R5+0xe780] ;  /* 0x00e7800005df7984 */ /* 0x000e6c0000000800 */
[C---:B------:R-:W-:Y:S01]  /*87940*/  HMMA.1688.F32.TF32 R72, R168.reuse, R210, R228 ;  /* 0x000000d2a848723c */ /* 0x040fe200000810e4 */
[----:B------:R-:W-:Y:S04]  /*87950*/  STL [R1+0x6264], R217 ;  /* 0x006264d901007387 */ /* 0x000fe80000100800 */
[----:B------:R-:W-:Y:S04]  /*87960*/  STL [R1+0x6260], R216 ;  /* 0x006260d801007387 */ /* 0x000fe80000100800 */
[----:B------:R-:W-:Y:S04]  /*87970*/  STL.64 [R1+0x17b0], R80 ;  /* 0x0017b05001007387 */ /* 0x000fe80000100a00 */
[----:B------:R-:W-:Y:S04]  /*87980*/  STL.64 [R1+0x17b8], R82 ;  /* 0x0017b85201007387 */ /* 0x000fe80000100a00 */
[----:B------:R-:W-:Y:S04]  /*87990*/  STL.64 [R1+0x17a0], R76 ;  /* 0x0017a04c01007387 */ /* 0x000fe80000100a00 */
[----:B------:R-:W-:Y:S04]  /*879a0*/  STL.64 [R1+0x17a8], R78 ;  /* 0x0017a84e01007387 */ /* 0x000fe80000100a00 */
[----:B------:R-:W-:Y:S04]  /*879b0*/  STL.64 [R1+0x1790], R72 ;  /* 0x0017904801007387 */ /* 0x000fe80000100a00 */
[----:B------:R3:W-:Y:S02]  /*879c0*/  STL.64 [R1+0x1798], R74 ;  /* 0x0017984a01007387 */ /* 0x0007e40000100a00 */
[C---:B---3--:R-:W-:Y:S11]  /*879d0*/  HMMA.1688.F32.TF32 R72, R168.reuse, R206, R232 ;  /* 0x000000cea848723c */ /* 0x048ff600000810e8 */
[----:B------:R-:W-:Y:S11]  /*879e0*/  @!UPT UIADD3 URZ, URZ, URZ, URZ ;  /* 0x0000003f3f3ff290 */ /* 0x000ff6000fffe03f */
[----:B------:R-:W-:Y:S01]  /*879f0*/  @!UPT UIADD3 URZ, URZ, URZ, URZ ;  /* 0x0000003f3f3ff290 */ /* 0x000fe2000fffe03f */
[----:B------:R-:W-:Y:S01]  /*87a00*/  STL [R1+0x1780], R72 ;  /* 0x0017804801007387 */ /* 0x000fe20000100800 */
[----:B------:R-:W-:Y:S01]  /*87a10*/  IMAD.MOV.U32 R217, RZ, RZ, R73 ;  /* 0x000000ffffd97224 */ /* 0x000fe200078e0049 */
[----:B------:R-:W-:Y:S02]  /*87a20*/  MOV R216, R74 ;  /* 0x0000004a00d87202 */ /* 0x000fe40000000f00 */
[----:B------:R3:W-:Y:S02]  /*87a30*/  STL [R1+0x178c], R75 ;  /* 0x00178c4b01007387 */ /* 0x0007e40000100800 */
[----:B---3--:R-:W-:Y:S02]  /*87a40*/  HMMA.1688.F32.TF32 R72, R168, R202, R236 ;  /* 0x000000caa848723c */ /* 0x008fe400000810ec */
[----:B------:R3:W-:Y:S04]  /*87a50*/  STL [R1+0x626c], R216 ;  /* 0x00626cd801007387 */ /* 0x0007e80000100800 */
[----:B------:R4:W-:Y:S01]  /*87a60*/  STL [R1+0x6268], R217 ;  /* 0x006268d901007387 */ /* 0x0009e20000100800 */
[----:B---3--:R-:W-:-:S02]  /*87a70*/  IMAD.MOV.U32 R216, RZ, RZ, R18 ;  /* 0x000000ffffd87224 */ /* 0x008fc400078e0012 */
[----:B----4-:R-:W-:Y:S11]  /*87a80*/  IMAD.MOV.U32 R217, RZ, RZ, R19 ;  /* 0x000000ffffd97224 */ /* 0x010ff600078e0013 */
[----:B------:R-:W-:Y:S03]  /*87a90*/  @!UPT UIADD3 URZ, URZ, URZ, URZ ;  /* 0x0000003f3f3ff290 */ /* 0x000fe6000fffe03f */
[----:B------:R-:W-:Y:S04]  /*87aa0*/  STL.64 [R1+0x1770], R72 ;  /* 0x0017704801007387 */ /* 0x000fe80000100a00 */
[----:B------:R-:W-:Y:S04]  /*87ab0*/  STL.64 [R1+0x1778], R74 ;  /* 0x0017784a01007387 */ /* 0x000fe80000100a00 */
[----:B------:R-:W-:Y:S04]  /*87ac0*/  STL.64 [R1+0x1760], R16 ;  /* 0x0017601001007387 */ /* 0x000fe80000100a00 */
[----:B------:R3:W-:Y:S04]  /*87ad0*/  STL [R1+0x6274], R216 ;  /* 0x006274d801007387 */ /* 0x0007e80000100800 */
[----:B------:R4:W-:Y:S04]  /*87ae0*/  STL [R1+0x6270], R217 ;  /* 0x006270d901007387 */ /* 0x0009e80000100800 */
[----:B------:R-:W-:Y:S01]  /*87af0*/  STL.64 [R1+0x1750], R12 ;  /* 0x0017500c01007387 */ /* 0x000fe20000100a00 */
[----:B---3--:R-:W-:-:S03]  /*87b00*/  MOV R216, R8 ;  /* 0x0000000800d87202 */ /* 0x008fc60000000f00 */
[----:B------:R-:W-:Y:S01]  /*87b10*/  STL.64 [R1+0x1758], R14 ;  /* 0x0017580e01007387 */ /* 0x000fe20000100a00 */
[----:B----4-:R-:W-:-:S03]  /*87b20*/  IMAD.MOV.U32 R217, RZ, RZ, R9 ;  /* 0x000000ffffd97224 */ /* 0x010fc600078e0009 */
[----:B------:R2:W-:Y:S04]  /*87b30*/  STL.64 [R1+0x16d8], R10 ;  /* 0x0016d80a01007387 */ /* 0x0005e80000100a00 */
[----:B------:R-:W-:Y:S04]  /*87b40*/  STL [R1+0x627c], R216 ;  /* 0x00627cd801007387 */ /* 0x000fe80000100800 */
[----:B------:R-:W-:Y:S01]  /*87b50*/  STL [R1+0x6278], R217 ;  /* 0x006278d901007387 */ /* 0x000fe20000100800 */
[C---:B--2---:R-:W-:Y:S03]  /*87b60*/  HMMA.1688.F32.TF32 R8, R168.reuse, R186, R140 ;  /* 0x000000baa808723c */ /* 0x044fe6000008108c */
[----:B------:R-:W2:Y:S11]  /*87b70*/  LDL.LU R140, [R1+0x29f0] ;  /* 0x0029f000018c7983 */ /* 0x000eb60000300800 */
[----:B------:R-:W-:Y:S09]  /*87b80*/  @!UPT UIADD3 URZ, URZ, URZ, URZ ;  /* 0x0000003f3f3ff290 */ /* 0x000ff2000fffe03f */
        /* <DEDUP_REMOVED lines=53> */
[----:B------:R-:W-:Y:S01]  /*87ee0*/  IMAD.MOV.U32 R216, RZ, RZ, R90 ;  /* 0x000000ffffd87224 */ /* 0x000fe200078e005a */
[----:B------:R-:W-:Y:S01]  /*87ef0*/  MOV R217, R91 ;  /* 0x0000005b00d97202 */ /* 0x000fe20000000f00 */
[----:B------:R-:W-:Y:S01]  /*87f00*/  HMMA.1688.F32.TF32 R76, R168, R50, R76 ;  /* 0x00000032a84c723c */ /* 0x000fe2000008104c */
[----:B------:R-:W-:Y:S04]  /*87f10*/  STL.64 [R1+0x16a0], R88 ;  /* 0x0016a05801007387 */ /* 0x000fe80000100a00 */
[----:B------:R2:W-:Y:S04]  /*87f20*/  STL [R1+0x6284], R216 ;  /* 0x006284d801007387 */ /* 0x0005e80000100800 */
[----:B------:R3:W-:Y:S04]  /*87f30*/  STL [R1+0x6280], R217 ;  /* 0x006280d901007387 */ /* 0x0007e80000100800 */
[----:B------:R-:W-:Y:S01]  /*87f40*/  STL.64 [R1+0x1680], R84 ;  /* 0x0016805401007387 */ /* 0x000fe20000100a00 */
[----:B--2---:R-:W-:-:S03]  /*87f50*/  IMAD.MOV.U32 R216, RZ, RZ, R80 ;  /* 0x000000ffffd87224 */ /* 0x004fc600078e0050 */
[----:B------:R-:W-:Y:S01]  /*87f60*/  STL.64 [R1+0x1688], R86 ;  /* 0x0016885601007387 */ /* 0x000fe20000100a00 */
[----:B---3--:R-:W-:-:S03]  /*87f70*/  IMAD.MOV.U32 R217, RZ, RZ, R81 ;  /* 0x000000ffffd97224 */ /* 0x008fc600078e0051 */
[----:B------:R-:W-:Y:S04]  /*87f80*/  STL.64 [R1+0x1648], R82 ;  /* 0x0016485201007387 */ /* 0x000fe80000100a00 */
[----:B------:R2:W-:Y:S04]  /*87f90*/  STL [R1+0x628c], R216 ;  /* 0x00628cd801007387 */ /* 0x0005e80000100800 */
[----:B------:R3:W-:Y:S04]  /*87fa0*/  STL [R1+0x6288], R217 ;  /* 0x006288d901007387 */ /* 0x0007e80000100800 */
[----:B------:R-:W-:Y:S01]  /*87fb0*/  STL.64 [R1+0x1530], R76 ;  /* 0x0015304c01007387 */ /* 0x000fe20000100a00 */
[----:B--2---:R-:W-:-:S03]  /*87fc0*/  MOV R216, R74 ;  /* 0x0000004a00d87202 */ /* 0x004fc60000000f00 */
[----:B------:R2:W-:Y:S01]  /*87fd0*/  STL.64 [R1+0x1538], R78 ;  /* 0x0015384e01007387 */ /* 0x0005e20000100a00 */
[----:B---3--:R-:W-:-:S03]  /*87fe0*/  IMAD.MOV.U32 R217, RZ, RZ, R75 ;  /* 0x000000ffffd97224 */ /* 0x008fc600078e004b */
[----:B------:R3:W-:Y:S01]  /*87ff0*/  STL.64 [R1+0xff0], R72 ;  /* 0x000ff04801007387 */ /* 0x0007e20000100a00 */
[C---:B--2---:R-:W-:Y:S08]  /*88000*/  HMMA.1688.F32.TF32 R76, R168.reuse, R42, R228 ;  /* 0x0000002aa84c723c */ /* 0x044ff000000810e4 */
[----:B---3--:R-:W-:Y:S01]  /*88010*/  HMMA.1688.F32.TF32 R72, R168, R38, R232 ;  /* 0x00000026a848723c */ /* 0x008fe200000810e8 */
[----:B------:R2:W-:Y:S04]  /*88020*/  STL [R1+0x6294], R216 ;  /* 0x006294d801007387 */ /* 0x0005e80000100800 */
[----:B------:R3:W-:Y:S04]  /*88030*/  STL [R1+0x6290], R217 ;  /* 0x006290d901007387 */ /* 0x0007e80000100800 */
[----:B------:R-:W-:Y:S04]  /*88040*/  LDS R168, [R6+0xc780] ;  /* 0x00c7800006a87984 */ /* 0x000fe80000000800 */
[----:B------:R-:W-:Y:S04]  /*88050*/  LDS R170, [R6+0xe780] ;  /* 0x00e7800006aa7984 */ /* 0x000fe80000000800 */
[----:B------:R-:W-:Y:S04]  /*88060*/  STL.64 [R1+0xfd0], R76 ;  /* 0x000fd04c01007387 */ /* 0x000fe80000100a00 */
[----:B------:R4:W-:Y:S03]  /*88070*/  STL.64 [R1+0xfd8], R78 ;  /* 0x000fd84e01007387 */ /* 0x0009e60000100a00 */
[----:B--2---:R-:W-:Y:S01]  /*88080*/  IMAD.MOV.U32 R216, RZ, RZ, R72 ;  /* 0x000000ffffd87224 */ /* 0x004fe200078e0048 */
[----:B------:R2:W-:Y:S01]  /*88090*/  STL.64 [R1+0xd78], R74 ;  /* 0x000d784a01007387 */ /* 0x0005e20000100a00 */
[----:B---3--:R-:W-:-:S03]  /*880a0*/  MOV R217, R73 ;  /* 0x0000004900d97202 */ /* 0x008fc60000000f00 */
[----:B------:R-:W-:Y:S01]  /*880b0*/  LDS R169, [R7+0xc780] ;  /* 0x00c7800007a97984 */ /* 0x000fe20000000800 */
[C---:B----4-:R-:W-:Y:S03]  /*880c0*/  HMMA.1688.F32.TF32 R76, R224.reuse, R218, R236 ;  /* 0x000000dae04c723c */ /* 0x050fe600000810ec */
[----:B------:R-:W3:Y:S05]  /*880d0*/  LDS R171, [R7+0xe780] ;  /* 0x00e7800007ab7984 */ /* 0x000eea0000000800 */
[C---:B--2---:R-:W-:Y:S08]  /*880e0*/  HMMA.1688.F32.TF32 R72, R224.reuse, R214, R16 ;  /* 0x000000d6e048723c */ /* 0x044ff00000081010 */
[C---:B------:R-:W-:Y:S08]  /*880f0*/  HMMA.1688.F32.TF32 R16, R224.reuse, R210, R12 ;  /* 0x000000d2e010723c */ /* 0x040ff0000008100c */
[C---:B------:R-:W-:Y:S08]  /*88100*/  HMMA.1688.F32.TF32 R12, R224.reuse, R206, R8 ;  /* 0x000000cee00c723c */ /* 0x040ff00000081008 */
[C---:B------:R-:W-:Y:S01]  /*88110*/  HMMA.1688.F32.TF32 R8, R224.reuse, R202, R140 ;  /* 0x000000cae008723c */ /* 0x040fe2000008108c */
[----:B------:R-:W-:Y:S04]  /*88120*/  STL.64 [R1+0xeb0], R76 ;  /* 0x000eb04c01007387 */ /* 0x000fe80000100a00 */
[----:B------:R-:W-:Y:S04]  /*88130*/  STL.64 [R1+0xeb8], R78 ;  /* 0x000eb84e01007387 */ /* 0x000fe80000100a00 */
[----:B------:R2:W-:Y:S04]  /*88140*/  STL.64 [R1+0x2460], R72 ;  /* 0x0024604801007387 */ /* 0x0005e80000100a00 */
[----:B------:R4:W-:Y:S04]  /*88150*/  STL.64 [R1+0x2468], R74 ;  /* 0x0024684a01007387 */ /* 0x0009e80000100a00 */
[----:B------:R-:W-:Y:S04]  /*88160*/  STL.64 [R1+0x2480], R16 ;  /* 0x0024801001007387 */ /* 0x000fe80000100a00 */
[----:B------:R-:W-:Y:S04]  /*88170*/  STL.64 [R1+0x2488], R18 ;  /* 0x0024881201007387 */ /* 0x000fe80000100a00 */
[----:B------:R-:W3:Y:S04]  /*88180*/  LDL.LU R228, [R1+0x29c0] ;  /* 0x0029c00001e47983 */ /* 0x000ee80000300800 */
[----:B------:R1:W-:Y:S04]  /*88190*/  STL.64 [R1+0x24b0], R12 ;  /* 0x0024b00c01007387 */ /* 0x0003e80000100a00 */
[----:B------:R1:W-:Y:S04]  /*881a0*/  STL.64 [R1+0x24b8], R14 ;  /* 0x0024b80e01007387 */ /* 0x0003e80000100a00 */
[----:B------:R1:W-:Y:S04]  /*881b0*/  STL.64 [R1+0x24d0], R8 ;  /* 0x0024d00801007387 */ /* 0x0003e80000100a00 */
[----:B------:R1:W-:Y:S04]  /*881c0*/  STL.64 [R1+0x24d8], R10 ;  /* 0x0024d80a01007387 */ /* 0x0003e80000100a00 */
        /* <DEDUP_REMOVED lines=51> */
[----:B-1----:R-:W3:Y:S04]  /*88500*/  LDL.LU R12, [R1+0x2a30] ;  /* 0x002a3000010c7983 */ /* 0x002ee80000300800 */
        /* <DEDUP_REMOVED lines=59> */
[----:B------:R-:W2:Y:S01]  /*888c0*/  LDL.LU.64 R140, [R1+0x6508] ;  /* 0x00650800018c7983 */ /* 0x000ea20000300a00 */
        /* <DEDUP_REMOVED lines=24> */
[----:B------:R1:W-:Y:S03]  /*88a50*/  STL [R1+0x625c], R224 ;  /* 0x00625ce001007387 */ /* 0x0003e60000100800 */
[C---:B------:R-:W-:Y:S01]  /*88a60*/  HMMA.1688.F32.TF32 R80, R220.reuse, R190, R76 ;  /* 0x000000bedc50723c */ /* 0x040fe2000008104c */
[----:B------:R-:W-:Y:S07]  /*88a70*/  STL.64 [R1+0x2a10], R112 ;  /* 0x002a107001007387 */ /* 0x000fee0000100a00 */
[C---:B------:R-:W-:Y:S01]  /*88a80*/  HMMA.1688.F32.TF32 R76, R220.reuse, R186, R72 ;  /* 0x000000badc4c723c */ /* 0x040fe20000081048 */
[----:B------:R-:W-:Y:S07]  /*88a90*/  STL.64 [R1+0x2a18], R114 ;  /* 0x002a187201007387 */ /* 0x000fee0000100a00 */
[----:B------:R-:W-:Y:S01]  /*88aa0*/  HMMA.1688.F32.TF32 R72, R220, R182, R228 ;  /* 0x000000b6dc48723c */ /* 0x000fe200000810e4 */
[----:B------:R1:W-:Y:S04]  /*88ab0*/  STL [R1+0x6258], R225 ;  /* 0x006258e101007387 */ /* 0x0003e80000100800 */
[----:B------:R1:W-:Y:S04]  /*88ac0*/  STL [R1+0x6254], R226 ;  /* 0x006254e201007387 */ /* 0x0003e80000100800 */
        /* <DEDUP_REMOVED lines=15> */
[----:B-1----:R-:W-:-:S03]  /*88bc0*/  IMAD.MOV.U32 R224, RZ, RZ, R72 ;  /* 0x000000ffffe07224 */ /* 0x002fc600078e0048 */
[----:B------:R-:W-:Y:S01]  /*88bd0*/  STL.64 [R1+0x2a80], R80 ;  /* 0x002a805001007387 */ /* 0x000fe20000100a00 */
[----:B------:R-:W-:Y:S01]  /*88be0*/  IMAD.MOV.U32 R225, RZ, RZ, R73 ;  /* 0x000000ffffe17224 */ /* 0x000fe200078e0049 */
[----:B------:R-:W-:Y:S02]  /*88bf0*/  MOV R226, R74 ;  /* 0x0000004a00e27202 */ /* 0x000fe40000000f00 */
[----:B------:R1:W-:Y:S01]  /*88c00*/  STL.64 [R1+0x2a88], R82 ;  /* 0x002a885201007387 */ /* 0x0003e20000100a00 */
[----:B------:R-:W-:Y:S02]  /*88c10*/  IMAD.MOV.U32 R227, RZ, RZ, R75 ;  /* 0x000000ffffe37224 */ /* 0x000fe400078e004b */
[C---:B------:R-:W-:Y:S01]  /*88c20*/  HMMA.1688.F32.TF32 R72, R220.reuse, R174, R236 ;  /* 0x000000aedc48723c */ /* 0x040fe200000810ec */
[----:B------:R-:W-:Y:S04]  /*88c30*/  STL.64 [R1+0x2a70], R76 ;  /* 0x002a704c01007387 */ /* 0x000fe80000100a00 */
[----:B------:R2:W-:Y:S03]  /*88c40*/  STL.64 [R1+0x2a78], R78 ;  /* 0x002a784e01007387 */ /* 0x0005e60000100a00 */
[C---:B-1----:R-:W-:Y:S11]  /*88c50*/  HMMA.1688.F32.TF32 R80, R220.reuse, R178, R232 ;  /* 0x000000b2dc50723c */ /* 0x042ff600000810e8 */
[----:B------:R-:W-:Y:S11]  /*88c60*/  @!UPT UIADD3 URZ, URZ, URZ, URZ ;  /* 0x0000003f3f3ff290 */ /* 0x000ff6000fffe03f */
[----:B------:R-:W-:Y:S01]  /*88c70*/  @!UPT UIADD3 URZ, URZ, URZ, URZ ;  /* 0x0000003f3f3ff290 */ /* 0x000fe2000fffe03f */
[----:B------:R-:W-:Y:S04]  /*88c80*/  STL.64 [R1+0x2a50], R80 ;  /* 0x002a505001007387 */ /* 0x000fe80000100a00 */
[----:B------:R-:W-:Y:S04]  /*88c90*/  STL.64 [R1+0x2a58], R82 ;  /* 0x002a585201007387 */ /* 0x000fe80000100a00 */
[----:B------:R-:W-:Y:S04]  /*88ca0*/  STL.64 [R1+0x2a40], R72 ;  /* 0x002a404801007387 */ /* 0x000fe80000100a00 */
[----:B------:R3:W-:Y:S01]  /*88cb0*/  STL.64 [R1+0x2a48], R74 ;  /* 0x002a484a01007387 */ /* 0x0007e20000100a00 */
[C---:B----4-:R-:W-:Y:S08]  /*88cc0*/  HMMA.1688.F32.TF32 R8, R220.reuse, R46, R8 ;  /* 0x0000002edc08723c */ /* 0x050ff00000081008 */
[----:B--2---:R-:W-:Y:S01]  /*88cd0*/  HMMA.1688.F32.TF32 R76, R220, R50, R140 ;  /* 0x00000032dc4c723c */ /* 0x004fe2000008108c */
[----:B------:R-:W-:Y:S01]  /*88ce0*/  IMAD.MOV.U32 R236, RZ, RZ, R36 ;  /* 0x000000ffffec7224 */ /* 0x000fe200078e0024 */
[----:B------:R-:W-:Y:S01]  /*88cf0*/  MOV R237, R40 ;  /* 0x0000002800ed7202 */ /* 0x000fe20000000f00 */
[----:B------:R-:W-:-:S02]  /*88d00*/  IMAD.MOV.U32 R238, RZ, RZ, R49 ;  /* 0x000000ffffee7224 */ /* 0x000fc400078e0031 */
[----:B------:R-:W-:Y:S01]  /*88d10*/  IMAD.MOV.U32 R239, RZ, RZ, R48 ;  /* 0x000000ffffef7224 */ /* 0x000fe200078e0030 */
[----:B------:R-:W-:Y:S01]  /*88d20*/  MOV R232, R41 ;  /* 0x0000002900e87202 */ /* 0x000fe20000000f00 */
[----:B------:R-:W-:Y:S01]  /*88d30*/  IMAD.MOV.U32 R233, RZ, RZ, R37 ;  /* 0x000000ffffe97224 */ /* 0x000fe200078e0025 */
[C---:B---3--:R-:W-:Y:S01]  /*88d40*/  HMMA.1688.F32.TF32 R72, R220.reuse, R42, R12 ;  /* 0x0000002adc48723c */ /* 0x048fe2000008100c */
[----:B------:R-:W-:Y:S01]  /*88d50*/  IMAD.MOV.U32 R234, RZ, RZ, R45 ;  /* 0x000000ffffea7224 */ /* 0x000fe200078e002d */
[----:B------:R-:W-:Y:S01]  /*88d60*/  MOV R235, R44 ;  /* 0x0000002c00eb7202 */ /* 0x000fe20000000f00 */
[----:B------:R-:W-:Y:S04]  /*88d70*/  LDS R140, [R6+0x10000] ;  /* 0x01000000068c7984 */ /* 0x000fe80000000800 */
[----:B------:R-:W-:Y:S01]  /*88d80*/  LDS R142, [R6+0x12000] ;  /* 0x01200000068e7984 */ /* 0x000fe20000000800 */
[----:B------:R-:W-:Y:S03]  /*88d90*/  HMMA.1688.F32.TF32 R12, R220, R38, R16 ;  /* 0x00000026dc0c723c */ /* 0x000fe60000081010 */
[----:B------:R-:W-:Y:S04]  /*88da0*/  LDS R141, [R7+0x10000] ;  /* 0x01000000078d7984 */ /* 0x000fe80000000800 */
[----:B------:R-:W-:Y:S04]  /*88db0*/  STL.64 [R1+0x2a30], R76 ;  /* 0x002a304c01007387 */ /* 0x000fe80000100a00 */
[----:B------:R-:W-:Y:S04]  /*88dc0*/  STL.64 [R1+0x2a38], R78 ;  /* 0x002a384e01007387 */ /* 0x000fe80000100a00 */
[----:B------:R-:W-:Y:S04]  /*88dd0*/  STL.64 [R1+0x2a20], R8 ;  /* 0x002a200801007387 */ /* 0x000fe80000100a00 */
[----:B------:R1:W-:Y:S04]  /*88de0*/  STL.64 [R1+0x2a28], R10 ;  /* 0x002a280a01007387 */ /* 0x0003e80000100a00 */
[----:B------:R-:W-:Y:S01]  /*88df0*/  LDS R143, [R7+0x12000] ;  /* 0x01200000078f7984 */ /* 0x000fe20000000800 */
[C---:B-1----:R-:W-:Y:S03]  /*88e00*/  HMMA.1688.F32.TF32 R8, R168.reuse, R218, R20 ;  /* 0x000000daa808723c */ /* 0x042fe60000081014 */
[----:B------:R-:W-:Y:S04]  /*88e10*/  STL.64 [R1+0x2a00], R72 ;  /* 0x002a004801007387 */ /* 0x000fe80000100a00 */
[----:B------:R-:W-:Y:S01]  /*88e20*/  STL.64 [R1+0x2a08], R74 ;  /* 0x002a084a01007387 */ /* 0x000fe20000100a00 */
        /* <DEDUP_REMOVED lines=36> */
[----:B------:R-:W-:Y:S01]  /*89070*/  LDS R139, [R5+0x12000] ;  /* 0x01200000058b7984 */ /* 0x000fe20000000800 */
[C---:B-1----:R-:W-:Y:S03]  /*89080*/  HMMA.1688.F32.TF32 R8, R168.reuse, R50, R152 ;  /* 0x00000032a808723c */ /* 0x042fe60000081098 */
[----:B------:R-:W-:Y:S04]  /*89090*/  STL.64 [R1+0x27c0], R16 ;  /* 0x0027c01001007387 */ /* 0x000fe80000100a00 */
[----:B------:R1:W-:Y:S04]  /*890a0*/  STL.64 [R1+0x27c8], R18 ;  /* 0x0027c81201007387 */ /* 0x0003e80000100a00 */
[----:B------:R-:W-:Y:S04]  /*890b0*/  STL.64 [R1+0x2790], R12 ;  /* 0x0027900c01007387 */ /* 0x000fe80000100a00 */
[----:B------:R2:W-:Y:S01]  /*890c0*/  STL.64 [R1+0x2798], R14 ;  /* 0x0027980e01007387 */ /* 0x0005e20000100a00 */
[C---:B-1----:R-:W-:Y:S07]  /*890d0*/  HMMA.1688.F32.TF32 R16, R168.reuse, R46, R156 ;  /* 0x0000002ea810723c */ /* 0x042fee000008109c */
[----:B------:R-:W-:Y:S01]  /*890e0*/  STL.64 [R1+0x2760], R8 ;  /* 0x0027600801007387 */ /* 0x000fe20000100a00 */
[C---:B--2---:R-:W-:Y:S03]  /*890f0*/  HMMA.1688.F32.TF32 R12, R168.reuse, R42, R160 ;  /* 0x0000002aa80c723c */ /* 0x044fe600000810a0 */
[----:B------:R1:W-:Y:S05]  /*89100*/  STL.64 [R1+0x2768], R10 ;  /* 0x0027680a01007387 */ /* 0x0003ea0000100a00 */
[----:B-1----:R-:W-:Y:S07]  /*89110*/  HMMA.1688.F32.TF32 R8, R168, R38, R164 ;  /* 0x00000026a808723c */ /* 0x002fee00000810a4 */
[----:B------:R-:W-:Y:S04]  /*89120*/  STL.64 [R1+0x2730], R16 ;  /* 0x0027301001007387 */ /* 0x000fe80000100a00 */
[----:B------:R-:W-:Y:S04]  /*89130*/  STL.64 [R1+0x2738], R18 ;  /* 0x0027381201007387 */ /* 0x000fe80000100a00 */
[----:B------:R-:W-:Y:S04]  /*89140*/  STL.64 [R1+0x2700], R12 ;  /* 0x0027000c01007387 */ /* 0x000fe80000100a00 */
[----:B------:R-:W-:Y:S04]  /*89150*/  STL.64 [R1+0x2708], R14 ;  /* 0x0027080e01007387 */ /* 0x000fe80000100a00 */
[----:B------:R-:W2:Y:S04]  /*89160*/  LDL.LU R36, [R1+0x6504] ;  /* 0x0065040001247983 */ /* 0x000ea80000300800 */
[----:B------:R-:W-:Y:S04]  /*89170*/  STL.64 [R1+0x25b0], R8 ;  /* 0x0025b00801007387 */ /* 0x000fe80000100a00 */
[----:B------:R-:W-:Y:S04]  /*89180*/  STL.64 [R1+0x25b8], R10 ;  /* 0x0025b80a01007387 */ /* 0x000fe80000100a00 */
[----:B------:R-:W3:Y:S04]  /*89190*/  LDL.LU R40, [R1+0x6500] ;  /* 0x0065000001287983 */ /* 0x000ee80000300800 */
        /* <DEDUP_REMOVED lines=17> */
[----:B------:R-:W-:Y:S02]  /*892b0*/  MOV R73, R44 ;  /* 0x0000002c00497202 */ /* 0x000fe40000000f00 */
[----:B------:R-:W4:Y:S01]  /*892c0*/  LDL.LU R45, [R1+0x64d4] ;  /* 0x0064d400012d7983 */ /* 0x000f220000300800 */
[----:B------:R-:W-:-:S03]  /*892d0*/  IMAD.MOV.U32 R75, RZ, RZ, R41 ;  /* 0x000000ffff4b7224 */ /* 0x000fc600078e0029 */
[----:B------:R-:W4:Y:S04]  /*892e0*/  LDL.LU R44, [R1+0x64d0] ;  /* 0x0064d000012c7983 */ /* 0x000f280000300800 */
[----:B------:R-:W4:Y:S04]  /*892f0*/  LDL.LU R37, [R1+0x64cc] ;  /* 0x0064cc0001257983 */ /* 0x000f280000300800 */
[----:B------:R-:W4:Y:S01]  /*89300*/  LDL.LU R41, [R1+0x64c8] ;  /* 0x0064c80001297983 */ /* 0x000f220000300800 */
[----:B--2---:R-:W-:Y:S01]  /*89310*/  MOV R79, R49 ;  /* 0x00000031004f7202 */ /* 0x004fe20000000f00 */
[----:B---3--:R-:W-:Y:S01]  /*89320*/  IMAD.MOV.U32 R78, RZ, RZ, R48 ;  /* 0x000000ffff4e7224 */ /* 0x008fe200078e0030 */
[----:B----4-:R-:W-:-:S02]  /*89330*/  MOV R76, R40 ;  /* 0x00000028004c7202 */ /* 0x010fc40000000f00 */
[----:B------:R-:W2:Y:S01]  /*89340*/  LDL.LU R40, [R1+0x64c4] ;  /* 0x0064c40001287983 */ /* 0x000ea20000300800 */
[----:B------:R-:W-:-:S03]  /*89350*/  IMAD.MOV.U32 R77, RZ, RZ, R36 ;  /* 0x000000ffff4d7224 */ /* 0x000fc600078e0024 */
[----:B------:R-:W3:Y:S04]  /*89360*/  LDL.LU R36, [R1+0x64c0] ;  /* 0x0064c00001247983 */ /* 0x000ee80000300800 */
[----:B------:R-:W4:Y:S04]  /*89370*/  LDL.LU R48, [R1+0x64bc] ;  /* 0x0064bc0001307983 */ /* 0x000f280000300800 */
[----:B------:R-:W4:Y:S04]  /*89380*/  LDL.LU R49, [R1+0x64b8] ;  /* 0x0064b80001317983 */ /* 0x000f280000300800 */
[----:B------:R-:W-:Y:S01]  /*89390*/  LDSM.16.M88.4 R16, [R103+0x41080] ;  /* 0x041080006710783b */ /* 0x000fe20000000200 */
[----:B------:R-:W-:-:S03]  /*893a0*/  IMAD.MOV.U32 R80, RZ, RZ, R37 ;  /* 0x000000ffff507224 */ /* 0x000fc600078e0025 */
[----:B------:R-:W4:Y:S01]  /*893b0*/  LDL.LU R37, [R1+0x64b4] ;  /* 0x0064b40001257983 */ /* 0x000f220000300800 */
[----:B------:R-:W-:-:S03]  /*893c0*/  IMAD.MOV.U32 R81, RZ, RZ, R41 ;  /* 0x000000ffff517224 */ /* 0x000fc600078e0029 */
[----:B------:R-:W4:Y:S01]  /*893d0*/  LDL.LU R41, [R1+0x64b0] ;  /* 0x0064b00001297983 */ /* 0x000f220000300800 */
[----:B------:R-:W-:Y:S01]  /*893e0*/  MOV R82, R44 ;  /* 0x0000002c00527202 */ /* 0x000fe20000000f00 */
[----:B------:R-:W-:Y:S02]  /*893f0*/  IMAD.MOV.U32 R83, RZ, RZ, R45 ;  /* 0x000000ffff537224 */ /* 0x000fe400078e002d */
[----:B------:R-:W4:Y:S04]  /*89400*/  LDL.LU R44, [R1+0x64ac] ;  /* 0x0064ac00012c7983 */ /* 0x000f280000300800 */
[----:B------:R-:W4:Y:S04]  /*89410*/  LDL.LU R45, [R1+0x64a8] ;  /* 0x0064a800012d7983 */ /* 0x000f280000300800 */
[----:B------:R-:W1:Y:S04]  /*89420*/  LDSM.16.M88.4 R8, [R103+0x40080] ;  /* 0x040080006708783b */ /* 0x000e680000000200 */
[----:B------:R-:W1:Y:S04]  /*89430*/  LDSM.16.M88.4 R12, [R103+0x40880] ;  /* 0x04088000670c783b */ /* 0x000e680000000200 */
[----:B------:R-:W1:Y:S04]  /*89440*/  LDSM.16.M88.4 R20, [R103+0x41880] ;  /* 0x041880006714783b */ /* 0x000e680000000200 */
[----:B------:R-:W1:Y:S04]  /*89450*/  LDSM.16.M88.4 R24, [R103+0x42080] ;  /* 0x042080006718783b */ /* 0x000e680000000200 */
[----:B------:R-:W1:Y:S04]  /*89460*/  LDSM.16.M88.4 R28, [R103+0x42880] ;  /* 0x04288000671c783b */ /* 0x000e680000000200 */
[----:B------:R-:W1:Y:S04]  /*89470*/  LDSM.16.M88.4 R32, [R103+0x43080] ;  /* 0x043080006720783b */ /* 0x000e680000000200 */
[----:B------:R-:W-:Y:S04]  /*89480*/  LDSM.16.M88.4 R52, [R103+0x45880] ;  /* 0x045880006734783b */ /* 0x000fe80000000200 */
[----:B------:R-:W-:Y:S04]  /*89490*/  LDSM.16.M88.4 R56, [R103+0x46080] ;  /* 0x046080006738783b */ /* 0x000fe80000000200 */
[----:B------:R-:W-:Y:S04]  /*894a0*/  LDSM.16.M88.4 R60, [R103+0x46880] ;  /* 0x04688000673c783b */ /* 0x000fe80000000200 */
[----:B------:R-:W-:Y:S04]  /*894b0*/  LDSM.16.M88.4 R64, [R103+0x47080] ;  /* 0x047080006740783b */ /* 0x000fe80000000200 */
[----:B------:R-:W-:Y:S01]  /*894c0*/  LDSM.16.M88.4 R68, [R103+0x47880] ;  /* 0x047880006744783b */ /* 0x000fe20000000200 */
[----:B--2---:R-:W-:-:S02]  /*894d0*/  IMAD.MOV.U32 R87, RZ, RZ, R40 ;  /* 0x000000ffff577224 */ /* 0x004fc400078e0028 */
[----:B---3--:R-:W-:Y:S02]  /*894e0*/  IMAD.MOV.U32 R86, RZ, RZ, R36 ;  /* 0x000000ffff567224 */ /* 0x008fe400078e0024 */
[----:B----4-:R-:W-:Y:S02]  /*894f0*/  IMAD.MOV.U32 R84, RZ, RZ, R48 ;  /* 0x000000ffff547224 */ /* 0x010fe400078e0030 */
[----:B------:R-:W2:Y:S01]  /*89500*/  LDL.LU R48, [R1+0x64a4] ;  /* 0x0064a40001307983 */ /* 0x000ea20000300800 */
[----:B------:R-:W-:-:S03]  /*89510*/  MOV R85, R49 ;  /* 0x0000003100557202 */ /* 0x000fc60000000f00 */
[----:B------:R-:W3:Y:S04]  /*89520*/  LDL.LU R49, [R1+0x64a0] ;  /* 0x0064a00001317983 */ /* 0x000ee80000300800 */
[----:B------:R-:W4:Y:S01]  /*89530*/  LDL.LU R36, [R1+0x649c] ;  /* 0x00649c0001247983 */ /* 0x000f220000300800 */
[----:B------:R-:W-:-:S03]  /*89540*/  IMAD.MOV.U32 R89, RZ, RZ, R37 ;  /* 0x000000ffff597224 */ /* 0x000fc600078e0025 */
[----:B------:R-:W3:Y:S01]  /*89550*/  LDL.LU R40, [R1+0x6498] ;  /* 0x0064980001287983 */ /* 0x000ee20000300800 */
[----:B------:R-:W-:-:S03]  /*89560*/  MOV R88, R41 ;  /* 0x0000002900587202 */ /* 0x000fc60000000f00 */
[----:B------:R-:W3:Y:S04]  /*89570*/  LDL.LU R41, [R1+0x6494] ;  /* 0x0064940001297983 */ /* 0x000ee80000300800 */
[----:B------:R-:W3:Y:S04]  /*89580*/  LDL.LU R37, [R1+0x6490] ;  /* 0x0064900001257983 */ /* 0x000ee80000300800 */
[----:B------:R-:W3:Y:S04]  /*89590*/  LDL.LU R90, [R1+0x2b78] ;  /* 0x002b7800015a7983 */ /* 0x000ee80000300800 */
[----:B------:R-:W3:Y:S01]  /*895a0*/  LDL.LU R91, [R1+0x2b7c] ;  /* 0x002b7c00015b7983 */ /* 0x000ee20000300800 */
[----:B------:R-:W-:-:S02]  /*895b0*/  IMAD.MOV.U32 R94, RZ, RZ, R45 ;  /* 0x000000ffff5e7224 */ /* 0x000fc400078e002d */
[----:B------:R-:W-:Y:S02]  /*895c0*/  IMAD.MOV.U32 R95, RZ, RZ, R44 ;  /* 0x000000ffff5f7224 */ /* 0x000fe400078e002c */
[----:B------:R-:W-:Y:S04]  /*895d0*/  LDSM.16.M88.4 R44, [R103+0x44880] ;  /* 0x04488000672c783b */ /* 0x000fe80000000200 */
[----:B-1----:R-:W-:Y:S04]  /*895e0*/  STL [R1+0x623c], R10 ;  /* 0x00623c0a01007387 */ /* 0x002fe80000100800 */
        /* <DEDUP_REMOVED lines=12> */
[----:B------:R-:W-:Y:S01]  /*896b0*/  STL [R1+0x6208], R35 ;  /* 0x0062082301007387 */ /* 0x000fe20000100800 */
[----:B--2---:R-:W-:-:S02]  /*896c0*/  MOV R93, R48 ;  /* 0x00000030005d7202 */ /* 0x004fc40000000f00 */
[----:B----4-:R-:W-:Y:S01]  /*896d0*/  MOV R99, R36 ;  /* 0x0000002400637202 */ /* 0x010fe20000000f00 */
[----:B---3--:R-:W-:Y:S01]  /*896e0*/  IMAD.MOV.U32 R97, RZ, RZ, R40 ;  /* 0x000000ffff617224 */ /* 0x008fe200078e0028 */
[----:B------:R-:W-:Y:S02]  /*896f0*/  MOV R96, R41 ;  /* 0x0000002900607202 */ /* 0x000fe40000000f00 */
[----:B------:R-:W-:Y:S01]  /*89700*/  LDSM.16.M88.4 R40, [R103+0x44080] ;  /* 0x044080006728783b */ /* 0x000fe20000000200 */
[----:B------:R-:W-:-:S03]  /*89710*/  IMAD.MOV.U32 R98, RZ, RZ, R37 ;  /* 0x000000ffff627224 */ /* 0x000fc600078e0025 */
[----:B------:R-:W2:Y:S01]  /*89720*/  LDSM.16.M88.4 R36, [R103+0x43880] ;  /* 0x043880006724783b */ /* 0x000ea20000000200 */
[----:B------:R-:W-:-:S03]  /*89730*/  IMAD.MOV.U32 R92, RZ, RZ, R49 ;  /* 0x000000ffff5c7224 */ /* 0x000fc600078e0031 */
[----:B------:R-:W3:Y:S01]  /*89740*/  LDSM.16.M88.4 R48, [R103+0x45080] ;  /* 0x045080006730783b */ /* 0x000ee20000000200 */
[C---:B------:R-:W-:Y:S08]  /*89750*/  HMMA.1688.F32.TF32 R88, R136.reuse, R16, R88 ;  /* 0x000000108858723c */ /* 0x040ff00000081058 */
[C---:B------:R-:W-:Y:S08]  /*89760*/  HMMA.1688.F32.TF32 R96, R136.reuse, R8, R96 ;  /* 0x000000088860723c */ /* 0x040ff00000081060 */
[----:B------:R-:W-:Y:S08]  /*89770*/  HMMA.1688.F32.TF32 R92, R136, R12, R92 ;  /* 0x0000000c885c723c */ /* 0x000ff0000008105c */
[----:B-1----:R-:W-:Y:S01]  /*89780*/  MOV R14, R88 ;  /* 0x00000058000e7202 */ /* 0x002fe20000000f00 */
[----:B------:R-:W-:Y:S01]  /*89790*/  IMAD.MOV.U32 R15, RZ, RZ, R89 ;  /* 0x000000ffff0f7224 */ /* 0x000fe200078e0059 */
[----:B------:R-:W-:Y:S01]  /*897a0*/  MOV R11, R91 ;  /* 0x0000005b000b7202 */ /* 0x000fe20000000f00 */
[----:B------:R-:W-:-:S02]  /*897b0*/  IMAD.MOV.U32 R10, RZ, RZ, R90 ;  /* 0x000000ffff0a7224 */ /* 0x000fc400078e005a */
[C---:B------:R-:W-:Y:S01]  /*897c0*/  HMMA.1688.F32.TF32 R88, R136.reuse, R20, R84 ;  /* 0x000000148858723c */ /* 0x040fe20000081054 */
[----:B--2---:R-:W-:Y:S07]  /*897d0*/  STL [R1+0x6214], R38 ;  /* 0x0062142601007387 */ /* 0x004fee0000100800 */
[C---:B------:R-:W-:Y:S01]  /*897e0*/  HMMA.1688.F32.TF32 R84, R136.reuse, R24, R80 ;  /* 0x000000188854723c */ /* 0x040fe20000081050 */
[----:B------:R-:W-:Y:S04]  /*897f0*/  STL [R1+0x6210], R39 ;  /* 0x0062102701007387 */ /* 0x000fe80000100800 */
[----:B------:R-:W-:Y:S03]  /*89800*/  STL [R1+0x621c], R42 ;  /* 0x00621c2a01007387 */ /* 0x000fe60000100800 */
[C---:B------:R-:W-:Y:S01]  /*89810*/  HMMA.1688.F32.TF32 R80, R136.reuse, R28, R76 ;  /* 0x0000001c8850723c */ /* 0x040fe2000008104c */
[----:B------:R-:W-:Y:S04]  /*89820*/  STL [R1+0x6218], R43 ;  /* 0x0062182b01007387 */ /* 0x000fe80000100800 */
[----:B------:R-:W-:Y:S03]  /*89830*/  STL [R1+0x6224], R46 ;  /* 0x0062242e01007387 */ /* 0x000fe60000100800 */
[C---:B------:R-:W-:Y:S01]  /*89840*/  HMMA.1688.F32.TF32 R76, R136.reuse, R32, R72 ;  /* 0x00000020884c723c */ /* 0x040fe20000081048 */
[----:B------:R-:W-:Y:S04]  /*89850*/  STL [R1+0x6220], R47 ;  /* 0x0062202f01007387 */ /* 0x000fe80000100800 */
[----:B---3--:R-:W-:Y:S03]  /*89860*/  STL [R1+0x622c], R50 ;  /* 0x00622c3201007387 */ /* 0x008fe60000100800 */
[----:B------:R-:W-:Y:S01]  /*89870*/  HMMA.1688.F32.TF32 R72, R136, R36, R228 ;  /* 0x000000248848723c */ /* 0x000fe200000810e4 */
        /* <DEDUP_REMOVED lines=21> */
[----:B--2---:R-:W-:-:S03]  /*899d0*/  IMAD.MOV.U32 R55, RZ, RZ, R75 ;  /* 0x000000ffff377224 */ /* 0x004fc600078e004b */
[----:B------:R-:W-:Y:S04]  /*899e0*/  STL.64 [R1+0x2810], R76 ;  /* 0x0028104c01007387 */ /* 0x000fe80000100a00 */
[----:B------:R-:W-:Y:S04]  /*899f0*/  STL.64 [R1+0x2818], R78 ;  /* 0x0028184e01007387 */ /* 0x000fe80000100a00 */
[----:B------:R1:W-:Y:S02]  /*89a00*/  STL.64 [R1+0x2840], R72 ;  /* 0x0028404801007387 */ /* 0x0003e40000100a00 */
[C---:B-1----:R-:W-:Y:S02]  /*89a10*/  HMMA.1688.F32.TF32 R72, R136.reuse, R40, R232 ;  /* 0x000000288848723c */ /* 0x042fe400000810e8 */
[----:B------:R-:W2:Y:S04]  /*89a20*/  LDL.LU R232, [R1+0x130] ;  /* 0x0001300001e87983 */ /* 0x000ea80000300800 */
[----:B------:R-:W2:Y:S04]  /*89a30*/  LDL.LU R233, [R1+0x134] ;  /* 0x0001340001e97983 */ /* 0x000ea80000300800 */
[----:B------:R-:W2:Y:S04]  /*89a40*/  LDL.LU R234, [R1+0x138] ;  /* 0x0001380001ea7983 */ /* 0x000ea80000300800 */
[----:B------:R-:W2:Y:S04]  /*89a50*/  LDL.LU R235, [R1+0x13c] ;  /* 0x00013c0001eb7983 */ /* 0x000ea80000300800 */
[----:B------:R-:W3:Y:S04]  /*89a60*/  LDL.LU R228, [R1+0x140] ;  /* 0x0001400001e47983 */ /* 0x000ee80000300800 */
[----:B------:R-:W3:Y:S02]  /*89a70*/  LDL.LU R229, [R1+0x144] ;  /* 0x0001440001e57983 */ /* 0x000ee40000300800 */
[----:B------:R-:W-:Y:S01]  /*89a80*/  MOV R50, R72 ;  /* 0x0000004800327202 */ /* 0x000fe20000000f00 */
[----:B------:R-:W-:Y:S01]  /*89a90*/  IMAD.MOV.U32 R51, RZ, RZ, R73 ;  /* 0x000000ffff337224 */ /* 0x000fe200078e0049 */
[----:B------:R-:W-:Y:S01]  /*89aa0*/  MOV R47, R75 ;  /* 0x0000004b002f7202 */ /* 0x000fe20000000f00 */
[----:B------:R-:W-:Y:S01]  /*89ab0*/  IMAD.MOV.U32 R46, RZ, RZ, R74 ;  /* 0x000000ffff2e7224 */ /* 0x000fe200078e004a */
[----:B------:R-:W3:Y:S01]  /*89ac0*/  LDL.LU R230, [R1+0x148] ;  /* 0x0001480001e67983 */ /* 0x000ee20000300800 */
[----:B------:R-:W-:Y:S03]  /*89ad0*/  HMMA.1688.F32.TF32 R72, R136, R44, R236 ;  /* 0x0000002c8848723c */ /* 0x000fe600000810ec */
[----:B------:R-:W3:Y:S01]  /*89ae0*/  LDL.LU R231, [R1+0x14c] ;  /* 0x00014c0001e77983 */ /* 0x000ee20000300800 */
[----:B------:R-:W-:Y:S11]  /*89af0*/  IMAD.MOV.U32 R18, RZ, RZ, R94 ;  /* 0x000000ffff127224 */ /* 0x000ff600078e005e */
[----:B------:R-:W-:Y:S09]  /*89b00*/  @!UPT UIADD3 URZ, URZ, URZ, URZ ;  /* 0x0000003f3f3ff290 */ /* 0x000ff2000fffe03f */
[----:B------:R-:W-:Y:S01]  /*89b10*/  IMAD.MOV.U32 R42, RZ, RZ, R72 ;  /* 0x000000ffff2a7224 */ /* 0x000fe200078e0048 */
[----:B------:R-:W-:Y:S01]  /*89b20*/  MOV R38, R74 ;  /* 0x0000004a00267202 */ /* 0x000fe20000000f00 */
[----:B------:R-:W-:Y:S01]  /*89b30*/  IMAD.MOV.U32 R43, RZ, RZ, R73 ;  /* 0x000000ffff2b7224 */ /* 0x000fe200078e0049 */
        /* <DEDUP_REMOVED lines=71> */
[----:B------:R-:W2:Y:S04]  /*89fb0*/  LDL.LU R236, [R1+0x120] ;  /* 0x0001200001ec7983 */ /* 0x000ea80000300800 */
[----:B------:R-:W2:Y:S04]  /*89fc0*/  LDL.LU R237, [R1+0x124] ;  /* 0x0001240001ed7983 */ /* 0x000ea80000300800 */
[----:B------:R-:W2:Y:S04]  /*89fd0*/  LDL.LU R238, [R1+0x128] ;  /* 0x0001280001ee7983 */ /* 0x000ea80000300800 */
[----:B------:R-:W2:Y:S01]  /*89fe0*/  LDL.LU R239, [R1+0x12c] ;  /* 0x00012c0001ef7983 */ /* 0x000ea20000300800 */
[C---:B---3--:R-:W-:Y:S08]  /*89ff0*/  HMMA.1688.F32.TF32 R120, R136.reuse, R64, R120 ;  /* 0x000000408878723c */ /* 0x048ff00000081078 */
[C---:B------:R-:W-:Y:S08]  /*8a000*/  HMMA.1688.F32.TF32 R116, R136.reuse, R68, R116 ;  /* 0x000000448874723c */ /* 0x040ff00000081074 */
[C---:B----4-:R-:W-:Y:S08]  /*8a010*/  HMMA.1688.F32.TF32 R124, R136.reuse, R60, R124 ;  /* 0x0000003c887c723c */ /* 0x050ff0000008107c */
[----:B------:R-:W-:Y:S11]  /*8a020*/  HMMA.1688.F32.TF32 R128, R136, R56, R128 ;  /* 0x000000388880723c */ /* 0x000ff60000081080 */
[----:B------:R-:W-:Y:S11]  /*8a030*/  @!UPT UIADD3 URZ, URZ, URZ, URZ ;  /* 0x0000003f3f3ff290 */ /* 0x000ff6000fffe03f */
[----:B------:R-:W-:Y:S01]  /*8a040*/  @!UPT UIADD3 URZ, URZ, URZ, URZ ;  /* 0x0000003f3f3ff290 */ /* 0x000fe2000fffe03f */
        /* <DEDUP_REMOVED lines=8> */
[C---:B-1----:R-:W-:Y:S08]  /*8a0d0*/  HMMA.1688.F32.TF32 R120, R140.reuse, R8, R112 ;  /* 0x000000088c78723c */ /* 0x042ff00000081070 */
[C---:B------:R-:W-:Y:S08]  /*8a0e0*/  HMMA.1688.F32.TF32 R112, R140.reuse, R16, R104 ;  /* 0x000000108c70723c */ /* 0x040ff00000081068 */
[C---:B------:R-:W-:Y:S08]  /*8a0f0*/  HMMA.1688.F32.TF32 R104, R140.reuse, R24, R96 ;  /* 0x000000188c68723c */ /* 0x040ff00000081060 */
[C---:B------:R-:W-:Y:S08]  /*8a100*/  HMMA.1688.F32.TF32 R96, R140.reuse, R32, R88 ;  /* 0x000000208c60723c */ /* 0x040ff00000081058 */
        /* <DEDUP_REMOVED lines=9> */
[----:B------:R-:W-:Y:S01]  /*8a1a0*/  STL.64 [R1+0x29e8], R122 ;  /* 0x0029e87a01007387 */ /* 0x000fe20000100a00 */
[----:B------:R-:W-:-:S03]  /*8a1b0*/  IMAD.MOV.U32 R70, RZ, RZ, R72 ;  /* 0x000000ffff467224 */ /* 0x000fc600078e0048 */
[----:B------:R-:W-:Y:S03]  /*8a1c0*/  STL.64 [R1+0x29b0], R116 ;  /* 0x0029b07401007387 */ /* 0x000fe60000100a00 */
[C---:B------:R-:W-:Y:S01]  /*8a1d0*/  HMMA.1688.F32.TF32 R76, R140.reuse, R52, R228 ;  /* 0x000000348c4c723c */ /* 0x040fe200000810e4 */
[----:B------:R-:W-:Y:S01]  /*8a1e0*/  STL.64 [R1+0x29b8], R118 ;  /* 0x0029b87601007387 */ /* 0x000fe20000100a00 */
[----:B------:R-:W-:Y:S01]  /*8a1f0*/  IMAD.MOV.U32 R58, RZ, RZ, R73 ;  /* 0x000000ffff3a7224 */ /* 0x000fe200078e0049 */
[----:B------:R-:W-:Y:S01]  /*8a200*/  MOV R59, R74 ;  /* 0x0000004a003b7202 */ /* 0x000fe20000000f00 */
[----:B------:R-:W-:Y:S01]  /*8a210*/  IMAD.MOV.U32 R62, RZ, RZ, R75 ;  /* 0x000000ffff3e7224 */ /* 0x000fe200078e004b */
        /* <DEDUP_REMOVED lines=19> */
[----:B------:R3:W-:Y:S01]  /*8a350*/  STL.64 [R1+0x27d8], R78 ;  /* 0x0027d84e01007387 */ /* 0x0007e20000100a00 */
[----:B--2---:R-:W-:Y:S03]  /*8a360*/  HMMA.1688.F32.TF32 R72, R140, R60, R236 ;  /* 0x0000003c8c48723c */ /* 0x004fe600000810ec */
[----:B------:R-:W-:Y:S04]  /*8a370*/  STL [R1+0x61dc], R62 ;  /* 0x0061dc3e01007387 */ /* 0x000fe80000100800 */
[----:B------:R-:W-:Y:S04]  /*8a380*/  STL [R1+0x61d8], R59 ;  /* 0x0061d83b01007387 */ /* 0x000fe80000100800 */
[----:B------:R-:W-:Y:S04]  /*8a390*/  STL [R1+0x61d4], R58 ;  /* 0x0061d43a01007387 */ /* 0x000fe80000100800 */
[----:B------:R-:W-:Y:S04]  /*8a3a0*/  STL [R1+0x61d0], R70 ;  /* 0x0061d04601007387 */ /* 0x000fe80000100800 */
[----:B------:R-:W2:Y:S04]  /*8a3b0*/  LDL.LU R236, [R1+0xa30] ;  /* 0x000a300001ec7983 */ /* 0x000ea80000300800 */
        /* <DEDUP_REMOVED lines=15> */
[----:B---3--:R-:W2:Y:S04]  /*8a4b0*/  LDL.LU R78, [R1+0xa78] ;  /* 0x000a7800014e7983 */ /* 0x008ea80000300800 */
        /* <DEDUP_REMOVED lines=37> */
[----:B----4-:R-:W4:Y:S04]  /*8a710*/  LDL.LU R72, [R1+0xa60] ;  /* 0x000a600001487983 */ /* 0x010f280000300800 */
[----:B------:R-:W4:Y:S04]  /*8a720*/  LDL.LU R73, [R1+0xa64] ;  /* 0x000a640001497983 */ /* 0x000f280000300800 */
[----:B------:R-:W4:Y:S04]  /*8a730*/  LDL.LU R74, [R1+0xa68] ;  /* 0x000a6800014a7983 */ /* 0x000f280000300800 */
[----:B------:R-:W4:Y:S01]  /*8a740*/  LDL.LU R75, [R1+0xa6c] ;  /* 0x000a6c00014b7983 */ /* 0x000f220000300800 */
[----:B------:R-:W-:Y:S03]  /*8a750*/  HMMA.1688.F32.TF32 R132, R136, R52, R132 ;  /* 0x000000348884723c */ /* 0x000fe60000081084 */
[----:B------:R-:W-:Y:S04]  /*8a760*/  LDS R136, [R4+0x10080] ;  /* 0x0100800004887984 */ /* 0x000fe80000000800 */
[----:B------:R-:W-:Y:S04]  /*8a770*/  LDS R138, [R4+0x12080] ;  /* 0x01208000048a7984 */ /* 0x000fe80000000800 */
[----:B------:R-:W-:Y:S04]  /*8a780*/  LDS R137, [R5+0x10080] ;  /* 0x0100800005897984 */ /* 0x000fe80000000800 */
[----:B------:R-:W2:Y:S01]  /*8a790*/  LDS R139, [R5+0x12080] ;  /* 0x01208000058b7984 */ /* 0x000ea20000000800 */
[----:B------:R-:W-:Y:S01]  /*8a7a0*/  IMAD.MOV.U32 R34, RZ, RZ, R144 ;  /* 0x000000ffff227224 */ /* 0x000fe200078e0090 */
[----:B------:R-:W-:Y:S01]  /*8a7b0*/  MOV R35, R145 ;  /* 0x0000009100237202 */ /* 0x000fe20000000f00 */
[----:B------:R-:W-:-:S02]  /*8a7c0*/  IMAD.MOV.U32 R22, RZ, RZ, R146 ;  /* 0x000000ffff167224 */ /* 0x000fc400078e0092 */
[----:B------:R-:W-:-:S04]  /*8a7d0*/  IMAD.MOV.U32 R23, RZ, RZ, R147 ;  /* 0x000000ffff177224 */ /* 0x000fc800078e0093 */
[----:B------:R-:W-:Y:S01]  /*8a7e0*/  MOV R30, R132 ;  /* 0x00000084001e7202 */ /* 0x000fe20000000f00 */
[----:B--2---:R-:W-:Y:S08]  /*8a7f0*/  HMMA.1688.F32.TF32 R76, R136, R36, R76 ;  /* 0x00000024884c723c */ /* 0x004ff0000008104c */
[----:B---3--:R-:W-:Y:S08]  /*8a800*/  HMMA.1688.F32.TF32 R112, R140, R64, R112 ;  /* 0x000000408c70723c */ /* 0x008ff00000081070 */
[C---:B------:R-:W-:Y:S08]  /*8a810*/  HMMA.1688.F32.TF32 R80, R136.reuse, R32, R80 ;  /* 0x000000208850723c */ /* 0x040ff00000081050 */
[----:B------:R-:W-:Y:S08]  /*8a820*/  HMMA.1688.F32.TF32 R84, R136, R28, R84 ;  /* 0x0000001c8854723c */ /* 0x000ff00000081054 */
[----:B------:R-:W-:Y:S01]  /*8a830*/  HMMA.1688.F32.TF32 R108, R140, R68, R108 ;  /* 0x000000448c6c723c */ /* 0x000fe2000008106c */
[----:B------:R-:W-:-:S02]  /*8a840*/  IMAD.MOV.U32 R70, RZ, RZ, R115 ;  /* 0x000000ffff467224 */ /* 0x000fc400078e0073 */
[----:B------:R-:W-:-:S05]  /*8a850*/  IMAD.MOV.U32 R58, RZ, RZ, R114 ;  /* 0x000000ffff3a7224 */ /* 0x000fca00078e0072 */
[C---:B------:R-:W-:Y:S01]  /*8a860*/  HMMA.1688.F32.TF32 R92, R136.reuse, R20, R92 ;  /* 0x00000014885c723c */ /* 0x040fe2000008105c */
[----:B------:R-:W-:Y:S01]  /*8a870*/  IMAD.MOV.U32 R62, RZ, RZ, R112 ;  /* 0x000000ffff3e7224 */ /* 0x000fe200078e0070 */
[----:B------:R-:W-:Y:S01]  /*8a880*/  MOV R59, R113 ;  /* 0x00000071003b7202 */ /* 0x000fe20000000f00 */
[----:B------:R-:W-:Y:S04]  /*8a890*/  STL [R1+0x61ec], R70 ;  /* 0x0061ec4601007387 */ /* 0x000fe80000100800 */
[----:B------:R-:W-:Y:S04]  /*8a8a0*/  STL [R1+0x61e8], R58 ;  /* 0x0061e83a01007387 */ /* 0x000fe80000100800 */
[----:B------:R-:W-:Y:S04]  /*8a8b0*/  STL [R1+0x61e4], R62 ;  /* 0x0061e43e01007387 */ /* 0x000fe80000100800 */
[----:B------:R-:W-:Y:S04]  /*8a8c0*/  STL [R1+0x61e0], R59 ;  /* 0x0061e03b01007387 */ /* 0x000fe80000100800 */
[----:B------:R-:W-:Y:S04]  /*8a8d0*/  STL.64 [R1+0x26e0], R108 ;  /* 0x0026e06c01007387 */ /* 0x000fe80000100a00 */
[----:B------:R-:W-:Y:S01]  /*8a8e0*/  STL.64 [R1+0x26e8], R110 ;  /* 0x0026e86e01007387 */ /* 0x000fe20000100a00 */
[C---:B------:R-:W-:Y:S01]  /*8a8f0*/  HMMA.1688.F32.TF32 R96, R136.reuse, R16, R96 ;  /* 0x000000108860723c */ /* 0x040fe20000081060 */
[----:B------:R-:W-:Y:S01]  /*8a900*/  IMAD.MOV.U32 R26, RZ, RZ, R133 ;  /* 0x000000ffff1a7224 */ /* 0x000fe200078e0085 */
[----:B------:R-:W-:Y:S01]  /*8a910*/  MOV R31, R135 ;  /* 0x00000087001f7202 */ /* 0x000fe20000000f00 */
[----:B------:R-:W-:Y:S01]  /*8a920*/  IMAD.MOV.U32 R27, RZ, RZ, R134 ;  /* 0x000000ffff1b7224 */ /* 0x000fe200078e0086 */
[----:B------:R-:W-:Y:S04]  /*8a930*/  LDS R140, [R6+0x10080] ;  /* 0x01008000068c7984 */ /* 0x000fe80000000800 */
[C---:B------:R-:W-:Y:S01]  /*8a940*/  HMMA.1688.F32.TF32 R88, R136.reuse, R24, R88 ;  /* 0x000000188858723c */ /* 0x040fe20000081058 */
[----:B------:R-:W-:Y:S04]  /*8a950*/  LDS R142, [R6+0x12080] ;  /* 0x01208000068e7984 */ /* 0x000fe80000000800 */
[----:B------:R-:W-:Y:S03]  /*8a960*/  LDS R141, [R7+0x10080] ;  /* 0x01008000078d7984 */ /* 0x000fe60000000800 */
[C---:B----4-:R-:W-:Y:S07]  /*8a970*/  HMMA.1688.F32.TF32 R72, R136.reuse, R40, R72 ;  /* 0x000000288848723c */ /* 0x050fee0000081048 */
        /* <DEDUP_REMOVED lines=16> */
[----:B------:R-:W2:Y:S05]  /*8aa80*/  LDS R143, [R7+0x12080] ;  /* 0x01208000078f7984 */ /* 0x000eaa0000000800 */
[C---:B-1----:R-:W-:Y:S07]  /*8aa90*/  HMMA.1688.F32.TF32 R72, R136.reuse, R52, R236 ;  /* 0x000000348848723c */ /* 0x042fee00000810ec */
[----:B------:R-:W-:Y:S04]  /*8aaa0*/  STL.64 [R1+0x2620], R80 ;  /* 0x0026205001007387 */ /* 0x000fe80000100a00 */
[----:B------:R-:W-:Y:S01]  /*8aab0*/  STL.64 [R1+0x2628], R82 ;  /* 0x0026285201007387 */ /* 0x000fe20000100a00 */
[C---:B------:R-:W-:Y:S03]  /*8aac0*/  HMMA.1688.F32.TF32 R100, R136.reuse, R12, R100 ;  /* 0x0000000c8864723c */ /* 0x040fe60000081064 */
[----:B------:R-:W3:Y:S04]  /*8aad0*/  LDL.LU R232, [R1+0x910] ;  /* 0x0009100001e87983 */ /* 0x000ee80000300800 */
[----:B------:R-:W-:Y:S04]  /*8aae0*/  STL.64 [R1+0x2610], R76 ;  /* 0x0026104c01007387 */ /* 0x000fe80000100a00 */
[----:B------:R-:W-:Y:S04]  /*8aaf0*/  STL.64 [R1+0x2618], R78 ;  /* 0x0026184e01007387 */ /* 0x000fe80000100a00 */
[----:B------:R1:W-:Y:S01]  /*8ab00*/  STL.64 [R1+0x2600], R72 ;  /* 0x0026004801007387 */ /* 0x0003e20000100a00 */
[----:B------:R-:W-:Y:S03]  /*8ab10*/  HMMA.1688.F32.TF32 R104, R136, R8, R104 ;  /* 0x000000088868723c */ /* 0x000fe60000081068 */
[----:B------:R4:W-:Y:S04]  /*8ab20*/  STL.64 [R1+0x2608], R74 ;  /* 0x0026084a01007387 */ /* 0x0009e80000100a00 */
[----:B------:R-:W3:Y:S04]  /*8ab30*/  LDL.LU R233, [R1+0x914] ;  /* 0x0009140001e97983 */ /* 0x000ee80000300800 */
[----:B------:R-:W3:Y:S04]  /*8ab40*/  LDL.LU R234, [R1+0x918] ;  /* 0x0009180001ea7983 */ /* 0x000ee80000300800 */
[----:B------:R-:W3:Y:S04]  /*8ab50*/  LDL.LU R235, [R1+0x91c] ;  /* 0x00091c0001eb7983 */ /* 0x000ee80000300800 */
        /* <DEDUP_REMOVED lines=16> */
[----:B------:R-:W-:-:S03]  /*8ac60*/  IMAD.MOV.U32 R70, RZ, RZ, R100 ;  /* 0x000000ffff467224 */ /* 0x000fc600078e0064 */
[----:B------:R-:W4:Y:S01]  /*8ac70*/  LDL.LU R96, [R1+0x980] ;  /* 0x0009800001607983 */ /* 0x000f220000300800 */
[----:B------:R-:W-:-:S03]  /*8ac80*/  IMAD.MOV.U32 R58, RZ, RZ, R101 ;  /* 0x000000ffff3a7224 */ /* 0x000fc600078e0065 */
[----:B------:R-:W4:Y:S01]  /*8ac90*/  LDL.LU R97, [R1+0x984] ;  /* 0x0009840001617983 */ /* 0x000f220000300800 */
[----:B------:R-:W-:-:S03]  /*8aca0*/  MOV R62, R102 ;  /* 0x00000066003e7202 */ /* 0x000fc60000000f00 */
[----:B------:R-:W4:Y:S01]  /*8acb0*/  LDL.LU R98, [R1+0x988] ;  /* 0x0009880001627983 */ /* 0x000f220000300800 */
[----:B------:R-:W-:-:S03]  /*8acc0*/  IMAD.MOV.U32 R59, RZ, RZ, R103 ;  /* 0x000000ffff3b7224 */ /* 0x000fc600078e0067 */
[----:B------:R-:W4:Y:S01]  /*8acd0*/  LDL.LU R99, [R1+0x98c] ;  /* 0x00098c0001637983 */ /* 0x000f220000300800 */
[----:B------:R-:W-:-:S03]  /*8ace0*/  MOV R63, R104 ;  /* 0x00000068003f7202 */ /* 0x000fc60000000f00 */
[----:B------:R-:W4:Y:S01]  /*8acf0*/  LDL.LU R100, [R1+0x990] ;  /* 0x0009900001647983 */ /* 0x000f220000300800 */
[----:B------:R-:W-:-:S03]  /*8ad00*/  IMAD.MOV.U32 R71, RZ, RZ, R105 ;  /* 0x000000ffff477224 */ /* 0x000fc600078e0069 */
[----:B------:R-:W4:Y:S01]  /*8ad10*/  LDL.LU R101, [R1+0x994] ;  /* 0x0009940001657983 */ /* 0x000f220000300800 */
[----:B------:R-:W-:-:S03]  /*8ad20*/  IMAD.MOV.U32 R66, RZ, RZ, R106 ;  /* 0x000000ffff427224 */ /* 0x000fc600078e006a */
[----:B------:R-:W4:Y:S01]  /*8ad30*/  LDL.LU R102, [R1+0x998] ;  /* 0x0009980001667983 */ /* 0x000f220000300800 */
[----:B------:R-:W-:-:S03]  /*8ad40*/  MOV R67, R107 ;  /* 0x0000006b00437202 */ /* 0x000fc60000000f00 */
        /* <DEDUP_REMOVED lines=71> */
[C---:B------:R-:W-:Y:S08]  /*8b1c0*/  HMMA.1688.F32.TF32 R112, R140.reuse, R28, R112 ;  /* 0x0000001c8c70723c */ /* 0x040ff00000081070 */
[C---:B------:R-:W-:Y:S08]  /*8b1d0*/  HMMA.1688.F32.TF32 R116, R140.reuse, R24, R116 ;  /* 0x000000188c74723c */ /* 0x040ff00000081074 */
[C---:B------:R-:W-:Y:S08]  /*8b1e0*/  HMMA.1688.F32.TF32 R120, R140.reuse, R20, R120 ;  /* 0x000000148c78723c */ /* 0x040ff00000081078 */
[C---:B------:R-:W-:Y:S08]  /*8b1f0*/  HMMA.1688.F32.TF32 R128, R140.reuse, R12, R128 ;  /* 0x0000000c8c80723c */ /* 0x040ff00000081080 */
[----:B------:R-:W-:Y:S08]  /*8b200*/  HMMA.1688.F32.TF32 R72, R140, R68, R72 ;  /* 0x000000448c48723c */ /* 0x000ff00000081048 */
[C---:B------:R-:W-:Y:S08]  /*8b210*/  HMMA.1688.F32.TF32 R156, R136.reuse, R56, R152 ;  /* 0x00000038889c723c */ /* 0x040ff00000081098 */
[C---:B------:R-:W-:Y:S08]  /*8b220*/  HMMA.1688.F32.TF32 R152, R136.reuse, R60, R148 ;  /* 0x0000003c8898723c */ /* 0x040ff00000081094 */
[C---:B------:R-:W-:Y:S08]  /*8b230*/  HMMA.1688.F32.TF32 R148, R136.reuse, R64, R144 ;  /* 0x000000408894723c */ /* 0x040ff00000081090 */
[----:B------:R-:W-:Y:S01]  /*8b240*/  HMMA.1688.F32.TF32 R144, R136, R68, R220 ;  /* 0x000000448890723c */ /* 0x000fe200000810dc */
[----:B------:R-:W-:Y:S04]  /*8b250*/  LDS R136, [R4+0x10100] ;  /* 0x0101000004887984 */ /* 0x000fe80000000800 */
[----:B------:R-:W-:Y:S03]  /*8b260*/  LDS R138, [R4+0x12100] ;  /* 0x01210000048a7984 */ /* 0x000fe60000000800 */
[C---:B------:R-:W-:Y:S01]  /*8b270*/  HMMA.1688.F32.TF32 R132, R140.reuse, R8, R132 ;  /* 0x000000088c84723c */ /* 0x040fe20000081084 */
[----:B------:R-:W-:Y:S04]  /*8b280*/  LDS R137, [R5+0x10100] ;  /* 0x0101000005897984 */ /* 0x000fe80000000800 */
[----:B------:R-:W1:Y:S03]  /*8b290*/  LDS R139, [R5+0x12100] ;  /* 0x01210000058b7984 */ /* 0x000e660000000800 */
        /* <DEDUP_REMOVED lines=14> */
[----:B------:R-:W-:Y:S01]  /*8b380*/  STL.64 [R1+0x2578], R130 ;  /* 0x0025788201007387 */ /* 0x000fe20000100a00 */
[----:B------:R-:W-:Y:S03]  /*8b390*/  HMMA.1688.F32.TF32 R76, R140, R64, R76 ;  /* 0x000000408c4c723c */ /* 0x000fe6000008104c */
        /* <DEDUP_REMOVED lines=34> */
[----:B------:R-:W1:Y:S04]  /*8b5c0*/  LDS R143, [R7+0x12100] ;  /* 0x01210000078f7984 */ /* 0x000e680000000800 */
        /* <DEDUP_REMOVED lines=115> */
[----:B--2---:R-:W-:Y:S08]  /*8bd00*/  HMMA.1688.F32.TF32 R104, R140, R16, R104 ;  /* 0x000000108c68723c */ /* 0x004ff00000081068 */
[C---:B---3--:R-:W-:Y:S08]  /*8bd10*/  HMMA.1688.F32.TF32 R116, R136.reuse, R68, R116 ;  /* 0x000000448874723c */ /* 0x048ff00000081074 */
[C---:B----4-:R-:W-:Y:S08]  /*8bd20*/  HMMA.1688.F32.TF32 R120, R136.reuse, R64, R120 ;  /* 0x000000408878723c */ /* 0x050ff00000081078 */
[C---:B------:R-:W-:Y:S08]  /*8bd30*/  HMMA.1688.F32.TF32 R128, R136.reuse, R56, R128 ;  /* 0x000000388880723c */ /* 0x040ff00000081080 */
[----:B------:R-:W-:Y:S08]  /*8bd40*/  HMMA.1688.F32.TF32 R132, R136, R52, R132 ;  /* 0x000000348884723c */ /* 0x000ff00000081084 */
[C---:B------:R-:W-:Y:S08]  /*8bd50*/  HMMA.1688.F32.TF32 R96, R140.reuse, R24, R96 ;  /* 0x000000188c60723c */ /* 0x040ff00000081060 */
[C---:B------:R-:W-:Y:S08]  /*8bd60*/  HMMA.1688.F32.TF32 R88, R140.reuse, R32, R88 ;  /* 0x000000208c58723c */ /* 0x040ff00000081058 */
[----:B------:R-:W-:Y:S08]  /*8bd70*/  HMMA.1688.F32.TF32 R84, R140, R36, R84 ;  /* 0x000000248c54723c */ /* 0x000ff00000081054 */
[C---:B------:R-:W-:Y:S11]  /*8bd80*/  HMMA.1688.F32.TF32 R168, R136.reuse, R20, R168 ;  /* 0x0000001488a8723c */ /* 0x040ff600000810a8 */
[----:B------:R-:W-:Y:S11]  /*8bd90*/  @!UPT UIADD3 URZ, URZ, URZ, URZ ;  /* 0x0000003f3f3ff290 */ /* 0x000ff6000fffe03f */
[----:B------:R-:W-:Y:S01]  /*8bda0*/  @!UPT UIADD3 URZ, URZ, URZ, URZ ;  /* 0x0000003f3f3ff290 */ /* 0x000fe2000fffe03f */
        /* <DEDUP_REMOVED lines=69> */
[----:B------:R2:W-:Y:S04]  /*8c200*/  STL.64 [R1+0x14e0], R80 ;  /* 0x0014e05001007387 */ /* 0x0005e80000100a00 */
[----:B------:R3:W-:Y:S04]  /*8c210*/  STL.64 [R1+0x14e8], R82 ;  /* 0x0014e85201007387 */ /* 0x0007e80000100a00 */
        /* <DEDUP_REMOVED lines=96> */
[C---:B---3--:R-:W-:Y:S08]  /*8c820*/  HMMA.1688.F32.TF32 R84, R136.reuse, R64, R84 ;  /* 0x000000408854723c */ /* 0x048ff00000081054 */
[C---:B--2---:R-:W-:Y:S08]  /*8c830*/  HMMA.1688.F32.TF32 R88, R136.reuse, R60, R88 ;  /* 0x0000003c8858723c */ /* 0x044ff00000081058 */
[C---:B------:R-:W-:Y:S08]  /*8c840*/  HMMA.1688.F32.TF32 R80, R136.reuse, R68, R80 ;  /* 0x000000448850723c */ /* 0x040ff00000081050 */
[C---:B----4-:R-:W-:Y:S08]  /*8c850*/  HMMA.1688.F32.TF32 R96, R136.reuse, R52, R96 ;  /* 0x000000348860723c */ /* 0x050ff00000081060 */
[C---:B------:R-:W-:Y:S08]  /*8c860*/  HMMA.1688.F32.TF32 R100, R136.reuse, R48, R100 ;  /* 0x000000308864723c */ /* 0x040ff00000081064 */
[C---:B------:R-:W-:Y:S08]  /*8c870*/  HMMA.1688.F32.TF32 R104, R136.reuse, R44, R104 ;  /* 0x0000002c8868723c */ /* 0x040ff00000081068 */
[C---:B------:R-:W-:Y:S08]  /*8c880*/  HMMA.1688.F32.TF32 R112, R136.reuse, R36, R112 ;  /* 0x000000248870723c */ /* 0x040ff00000081070 */
[C---:B------:R-:W-:Y:S08]  /*8c890*/  HMMA.1688.F32.TF32 R116, R136.reuse, R32, R116 ;  /* 0x000000208874723c */ /* 0x040ff00000081074 */
[C---:B------:R-:W-:Y:S08]  /*8c8a0*/  HMMA.1688.F32.TF32 R120, R136.reuse, R28, R120 ;  /* 0x0000001c8878723c */ /* 0x040ff00000081078 */
[----:B------:R-:W-:Y:S08]  /*8c8b0*/  HMMA.1688.F32.TF32 R128, R136, R20, R128 ;  /* 0x000000148880723c */ /* 0x000ff00000081080 */
[C---:B------:R-:W-:Y:S08]  /*8c8c0*/  HMMA.1688.F32.TF32 R148, R140.reuse, R68, R148 ;  /* 0x000000448c94723c */ /* 0x040ff00000081094 */
[----:B------:R-:W-:Y:S01]  /*8c8d0*/  HMMA.1688.F32.TF32 R152, R140, R64, R152 ;  /* 0x000000408c98723c */ /* 0x000fe20000081098 */
[----:B------:R-:W-:Y:S04]  /*8c8e0*/  LDS R140, [R6+0x10180] ;  /* 0x01018000068c7984 */ /* 0x000fe80000000800 */
[----:B------:R-:W-:Y:S04]  /*8c8f0*/  LDS R142, [R6+0x12180] ;  /* 0x01218000068e7984 */ /* 0x000fe80000000800 */
[----:B------:R-:W-:Y:S04]  /*8c900*/  LDS R141, [R7+0x10180] ;  /* 0x01018000078d7984 */ /* 0x000fe80000000800 */
[----:B------:R-:W1:Y:S01]  /*8c910*/  LDS R143, [R7+0x12180] ;  /* 0x01218000078f7984 */ /* 0x000e620000000800 */
[C---:B------:R-:W-:Y:S09]  /*8c920*/  HMMA.1688.F32.TF32 R132, R136.reuse, R16, R132 ;  /* 0x000000108884723c */ /* 0x040ff20000081084 */
[----:B------:R-:W-:Y:S04]  /*8c930*/  STL.64 [R1+0x14b0], R152 ;  /* 0x0014b09801007387 */ /* 0x000fe80000100a00 */
[----:B------:R-:W-:Y:S04]  /*8c940*/  STL.64 [R1+0x14b8], R154 ;  /* 0x0014b89a01007387 */ /* 0x000fe80000100a00 */
[----:B------:R-:W-:Y:S04]  /*8c950*/  STL.64 [R1+0x14a0], R148 ;  /* 0x0014a09401007387 */ /* 0x000fe80000100a00 */
[----:B------:R2:W-:Y:S02]  /*8c960*/  STL.64 [R1+0x14a8], R150 ;  /* 0x0014a89601007387 */ /* 0x0005e40000100a00 */
[C---:B--2---:R-:W-:Y:S08]  /*8c970*/  HMMA.1688.F32.TF32 R148, R136.reuse, R8, R144 ;  /* 0x000000088894723c */ /* 0x044ff00000081090 */
[C---:B------:R-:W-:Y:S08]  /*8c980*/  HMMA.1688.F32.TF32 R144, R136.reuse, R12, R220 ;  /* 0x0000000c8890723c */ /* 0x040ff000000810dc */
[C---:B------:R-:W-:Y:S08]  /*8c990*/  HMMA.1688.F32.TF32 R124, R136.reuse, R24, R124 ;  /* 0x00000018887c723c */ /* 0x040ff0000008107c */
        /* <DEDUP_REMOVED lines=11> */
[C---:B-1----:R-:W-:Y:S03]  /*8ca50*/  HMMA.1688.F32.TF32 R72, R140.reuse, R12, R72 ;  /* 0x0000000c8c48723c */ /* 0x042fe60000081048 */
        /* <DEDUP_REMOVED lines=151> */
[C---:B------:R-:W-:Y:S08]  /*8d3d0*/  HMMA.1688.F32.TF32 R96, R136.reuse, R32, R96 ;  /* 0x000000208860723c */ /* 0x040ff00000081060 */
[C---:B---3--:R-:W-:Y:S08]  /*8d3e0*/  HMMA.1688.F32.TF32 R112, R136.reuse, R16, R112 ;  /* 0x000000108870723c */ /* 0x048ff00000081070 */
[C---:B----4-:R-:W-:Y:S08]  /*8d3f0*/  HMMA.1688.F32.TF32 R116, R136.reuse, R12, R116 ;  /* 0x0000000c8874723c */ /* 0x050ff00000081074 */
[C---:B------:R-:W-:Y:S08]  /*8d400*/  HMMA.1688.F32.TF32 R88, R136.reuse, R40, R88 ;  /* 0x000000288858723c */ /* 0x040ff00000081058 */
[C---:B------:R-:W-:Y:S08]  /*8d410*/  HMMA.1688.F32.TF32 R84, R136.reuse, R44, R84 ;  /* 0x0000002c8854723c */ /* 0x040ff00000081054 */
[C---:B------:R-:W-:Y:S08]  /*8d420*/  HMMA.1688.F32.TF32 R80, R136.reuse, R48, R80 ;  /* 0x000000308850723c */ /* 0x040ff00000081050 */
[----:B------:R-:W-:Y:S08]  /*8d430*/  HMMA.1688.F32.TF32 R72, R136, R56, R72 ;  /* 0x000000388848723c */ /* 0x000ff00000081048 */
        /* <DEDUP_REMOVED lines=69> */
[C---:B----4-:R-:W-:Y:S03]  /*8d890*/  HMMA.1688.F32.TF32 R76, R136.reuse, R64, R232 ;  /* 0x00000040884c723c */ /* 0x050fe600000810e8 */
[----:B------:R-:W-:Y:S04]  /*8d8a0*/  LDS R140, [R6+0x10200] ;  /* 0x01020000068c7984 */ /* 0x000fe80000000800 */
[----:B------:R-:W-:Y:S01]  /*8d8b0*/  LDS R142, [R6+0x12200] ;  /* 0x01220000068e7984 */ /* 0x000fe20000000800 */
[-C--:B-1----:R-:W-:Y:S03]  /*8d8c0*/  HMMA.1688.F32.TF32 R72, R136, R68.reuse, R236 ;  /* 0x000000448848723c */ /* 0x082fe600000810ec */
[----:B------:R-:W-:Y:S04]  /*8d8d0*/  LDS R141, [R7+0x10200] ;  /* 0x01020000078d7984 */ /* 0x000fe80000000800 */
[----:B------:R-:W1:Y:S04]  /*8d8e0*/  LDS R143, [R7+0x12200] ;  /* 0x01220000078f7984 */ /* 0x000e680000000800 */
        /* <DEDUP_REMOVED lines=113> */
[----:B------:R-:W-:Y:S08]  /*8e000*/  HMMA.1688.F32.TF32 R112, R140, R52, R112 ;  /* 0x000000348c70723c */ /* 0x000ff00000081070 */
[C---:B-1----:R-:W-:Y:S08]  /*8e010*/  HMMA.1688.F32.TF32 R88, R136.reuse, R12, R88 ;  /* 0x0000000c8858723c */ /* 0x042ff00000081058 */
        /* <DEDUP_REMOVED lines=70> */
[----:B-1----:R-:W-:Y:S03]  /*8e480*/  HMMA.1688.F32.TF32 R72, R136, R40, R236 ;  /* 0x000000288848723c */ /* 0x002fe600000810ec */
        /* <DEDUP_REMOVED lines=118> */
[----:B------:R-:W2:Y:S04]  /*8ebf0*/  LDL.LU.64 R116, [R1+0x6440] ;  /* 0x0064400001747983 */ /* 0x000ea80000300a00 */
[----:B------:R-:W-:Y:S01]  /*8ec00*/  STL.64 [R1+0xfc0], R112 ;  /* 0x000fc07001007387 */ /* 0x000fe20000100a00 */
[C---:B------:R-:W-:Y:S03]  /*8ec10*/  HMMA.1688.F32.TF32 R88, R140.reuse, R8, R88 ;  /* 0x000000088c58723c */ /* 0x040fe60000081058 */
[----:B------:R1:W-:Y:S04]  /*8ec20*/  STL.64 [R1+0xfc8], R114 ;  /* 0x000fc87201007387 */ /* 0x0003e80000100a00 */
[----:B-1----:R-:W3:Y:S04]  /*8ec30*/  LDL.LU.64 R114, [R1+0x6438] ;  /* 0x0064380001727983 */ /* 0x002ee80000300a00 */
[----:B------:R-:W3:Y:S04]  /*8ec40*/  LDL.LU.64 R112, [R1+0x6430] ;  /* 0x0064300001707983 */ /* 0x000ee80000300a00 */
[----:B------:R-:W-:Y:S04]  /*8ec50*/  STL.64 [R1+0xfb0], R108 ;  /* 0x000fb06c01007387 */ /* 0x000fe80000100a00 */
[----:B------:R1:W-:Y:S01]  /*8ec60*/  STL.64 [R1+0xfb8], R110 ;  /* 0x000fb86e01007387 */ /* 0x0003e20000100a00 */
[C---:B------:R-:W-:Y:S03]  /*8ec70*/  HMMA.1688.F32.TF32 R76, R140.reuse, R20, R76 ;  /* 0x000000148c4c723c */ /* 0x040fe6000008104c */
        /* <DEDUP_REMOVED lines=24> */
[----:B-1----:R-:W2:Y:S04]  /*8ee00*/  LDL.LU.64 R90, [R1+0x63d8] ;  /* 0x0063d800015a7983 */ /* 0x002ea80000300a00 */
[----:B------:R-:W2:Y:S04]  /*8ee10*/  LDL.LU.64 R88, [R1+0x63d0] ;  /* 0x0063d00001587983 */ /* 0x000ea80000300a00 */
[----:B------:R-:W-:Y:S04]  /*8ee20*/  STL.64 [R1+0xf50], R84 ;  /* 0x000f505401007387 */ /* 0x000fe80000100a00 */
[----:B------:R1:W-:Y:S01]  /*8ee30*/  STL.64 [R1+0xf58], R86 ;  /* 0x000f585601007387 */ /* 0x0003e20000100a00 */
[C---:B------:R-:W-:Y:S03]  /*8ee40*/  HMMA.1688.F32.TF32 R160, R140.reuse, R52, R160 ;  /* 0x000000348ca0723c */ /* 0x040fe600000810a0 */
[----:B------:R-:W-:Y:S04]  /*8ee50*/  LDS R137, [R5+0x10300] ;  /* 0x0103000005897984 */ /* 0x000fe80000000800 */
[----:B------:R-:W2:Y:S04]  /*8ee60*/  LDS R139, [R5+0x12300] ;  /* 0x01230000058b7984 */ /* 0x000ea80000000800 */
        /* <DEDUP_REMOVED lines=17> */
[----:B------:R1:W-:Y:S04]  /*8ef80*/  STL.64 [R1+0xf10], R156 ;  /* 0x000f109c01007387 */ /* 0x0003e80000100a00 */
[----:B------:R1:W-:Y:S01]  /*8ef90*/  STL.64 [R1+0xf18], R158 ;  /* 0x000f189e01007387 */ /* 0x0003e20000100a00 */
[----:B------:R-:W-:Y:S03]  /*8efa0*/  HMMA.1688.F32.TF32 R140, R140, R68, R220 ;  /* 0x000000448c8c723c */ /* 0x000fe600000810dc */
[----:B-1----:R-:W2:Y:S04]  /*8efb0*/  LDL.LU R156, [R1] ;  /* 0x00000000019c7983 */ /* 0x002ea80000300800 */
[----:B------:R-:W2:Y:S04]  /*8efc0*/  LDL.LU R157, [R1+0x4] ;  /* 0x00000400019d7983 */ /* 0x000ea80000300800 */
[----:B------:R-:W2:Y:S04]  /*8efd0*/  LDL.LU R158, [R1+0x8] ;  /* 0x00000800019e7983 */ /* 0x000ea80000300800 */
[----:B------:R-:W2:Y:S04]  /*8efe0*/  LDL.LU R159, [R1+0xc] ;  /* 0x00000c00019f7983 */ /* 0x000ea80000300800 */
[----:B------:R-:W-:Y:S04]  /*8eff0*/  STL.64 [R1+0xf00], R228 ;  /* 0x000f00e401007387 */ /* 0x000fe80000100a00 */
[----:B------:R1:W-:Y:S04]  /*8f000*/  STL.64 [R1+0xf08], R230 ;  /* 0x000f08e601007387 */ /* 0x0003e80000100a00 */
[----:B-1----:R-:W3:Y:S04]  /*8f010*/  LDL.LU.64 R230, [R1+0x6388] ;  /* 0x0063880001e67983 */ /* 0x002ee80000300a00 */
[----:B------:R-:W3:Y:S04]  /*8f020*/  LDL.LU.64 R228, [R1+0x6380] ;  /* 0x0063800001e47983 */ /* 0x000ee80000300a00 */
        /* <DEDUP_REMOVED lines=16> */
[----:B------:R-:W-:-:S03]  /*8f130*/  IMAD.MOV.U32 R220, RZ, RZ, R240 ;  /* 0x000000ffffdc7224 */ /* 0x000fc600078e00f0 */
[----:B------:R-:W-:Y:S04]  /*8f140*/  STL.64 [R1+0xe80], R148 ;  /* 0x000e809401007387 */ /* 0x000fe80000100a00 */
[----:B------:R-:W-:Y:S04]  /*8f150*/  STL.64 [R1+0xe88], R150 ;  /* 0x000e889601007387 */ /* 0x000fe80000100a00 */
[----:B------:R1:W-:Y:S01]  /*8f160*/  STL.64 [R1+0xe70], R144 ;  /* 0x000e709001007387 */ /* 0x0003e20000100a00 */
[----:B------:R-:W-:-:S03]  /*8f170*/  MOV R221, R241 ;  /* 0x000000f100dd7202 */ /* 0x000fc60000000f00 */
[----:B------:R4:W-:Y:S01]  /*8f180*/  STL.64 [R1+0xe78], R146 ;  /* 0x000e789201007387 */ /* 0x0009e20000100a00 */
[----:B------:R-:W-:-:S03]  /*8f190*/  IMAD.MOV.U32 R222, RZ, RZ, R242 ;  /* 0x000000ffffde7224 */ /* 0x000fc600078e00f2 */
[----:B------:R-:W3:Y:S01]  /*8f1a0*/  LDL.LU R240, [R1+0x635c] ;  /* 0x00635c0001f07983 */ /* 0x000ee20000300800 */
[----:B------:R-:W-:-:S03]  /*8f1b0*/  IMAD.MOV.U32 R223, RZ, RZ, R243 ;  /* 0x000000ffffdf7224 */ /* 0x000fc600078e00f3 */
[----:B------:R-:W-:Y:S01]  /*8f1c0*/  STL.64 [R1+0xe60], R140 ;  /* 0x000e608c01007387 */ /* 0x000fe20000100a00 */
[----:B-1----:R-:W-:-:S03]  /*8f1d0*/  MOV R144, R244 ;  /* 0x000000f400907202 */ /* 0x002fc60000000f00 */
[----:B------:R-:W-:Y:S01]  /*8f1e0*/  STL.64 [R1+0xe68], R142 ;  /* 0x000e688e01007387 */ /* 0x000fe20000100a00 */
[----:B------:R-:W-:-:S03]  /*8f1f0*/  IMAD.MOV.U32 R145, RZ, RZ, R245 ;  /* 0x000000ffff917224 */ /* 0x000fc600078e00f5 */
[----:B------:R-:W3:Y:S01]  /*8f200*/  LDL.LU R241, [R1+0x6358] ;  /* 0x0063580001f17983 */ /* 0x000ee20000300800 */
[----:B----4-:R-:W-:-:S03]  /*8f210*/  IMAD.MOV.U32 R146, RZ, RZ, R246 ;  /* 0x000000ffff927224 */ /* 0x010fc600078e00f6 */
[----:B------:R-:W3:Y:S01]  /*8f220*/  LDL.LU R242, [R1+0x6354] ;  /* 0x0063540001f27983 */ /* 0x000ee20000300800 */
[----:B------:R-:W-:-:S03]  /*8f230*/  MOV R147, R247 ;  /* 0x000000f700937202 */ /* 0x000fc60000000f00 */
        /* <DEDUP_REMOVED lines=25> */
[----:B------:R3:W-:Y:S01]  /*8f3d0*/  STL.64 [R1+0xe58], R162 ;  /* 0x000e58a201007387 */ /* 0x0007e20000100a00 */
[C---:B------:R-:W-:Y:S08]  /*8f3e0*/  HMMA.1688.F32.TF32 R76, R136.reuse, R40, R76 ;  /* 0x00000028884c723c */ /* 0x040ff0000008104c */
[C---:B---3--:R-:W-:Y:S08]  /*8f3f0*/  HMMA.1688.F32.TF32 R160, R136.reuse, R20, R240 ;  /* 0x0000001488a0723c */ /* 0x048ff000000810f0 */
[C---:B----4-:R-:W-:Y:S08]  /*8f400*/  HMMA.1688.F32.TF32 R156, R136.reuse, R12, R248 ;  /* 0x0000000c889c723c */ /* 0x050ff000000810f8 */
[C---:B------:R-:W-:Y:S01]  /*8f410*/  HMMA.1688.F32.TF32 R164, R136.reuse, R16, R244 ;  /* 0x0000001088a4723c */ /* 0x040fe200000810f4 */
[----:B------:R-:W-:Y:S04]  /*8f420*/  LDS R244, [R4+0x10380] ;  /* 0x0103800004f47984 */ /* 0x000fe80000000800 */
[----:B------:R-:W-:Y:S04]  /*8f430*/  LDS R246, [R4+0x12380] ;  /* 0x0123800004f67984 */ /* 0x000fe80000000800 */
[----:B------:R-:W-:Y:S04]  /*8f440*/  LDS R245, [R5+0x10380] ;  /* 0x0103800005f57984 */ /* 0x000fe80000000800 */
[----:B------:R-:W2:Y:S04]  /*8f450*/  LDS R247, [R5+0x12380] ;  /* 0x0123800005f77984 */ /* 0x000ea80000000800 */
        /* <DEDUP_REMOVED lines=11> */
[C---:B---3--:R-:W-:Y:S08]  /*8f510*/  HMMA.1688.F32.TF32 R156, R136.reuse, R36, R72 ;  /* 0x00000024889c723c */ /* 0x048ff00000081048 */
        /* <DEDUP_REMOVED lines=24> */
[----:B------:R-:W-:Y:S08]  /*8f6a0*/  STL.64 [R1+0xd58], R82 ;  /* 0x000d585201007387 */ /* 0x000ff00000100a00 */
[----:B------:R-:W-:Y:S04]  /*8f6b0*/  STL.64 [R1+0xd30], R76 ;  /* 0x000d304c01007387 */ /* 0x000fe80000100a00 */
[----:B------:R1:W-:Y:S04]  /*8f6c0*/  STL.64 [R1+0xd38], R78 ;  /* 0x000d384e01007387 */ /* 0x0003e80000100a00 */
[----:B------:R-:W-:Y:S04]  /*8f6d0*/  STL.64 [R1+0xd10], R72 ;  /* 0x000d104801007387 */ /* 0x000fe80000100a00 */
[----:B------:R3:W-:Y:S01]  /*8f6e0*/  STL.64 [R1+0xd18], R74 ;  /* 0x000d184a01007387 */ /* 0x0007e20000100a00 */
[C---:B-1----:R-:W-:Y:S08]  /*8f6f0*/  HMMA.1688.F32.TF32 R76, R140.reuse, R8, R108 ;  /* 0x000000088c4c723c */ /* 0x042ff0000008106c */
[C---:B---3--:R-:W-:Y:S08]  /*8f700*/  HMMA.1688.F32.TF32 R72, R140.reuse, R12, R112 ;  /* 0x0000000c8c48723c */ /* 0x048ff00000081070 */
[C---:B------:R-:W-:Y:S07]  /*8f710*/  HMMA.1688.F32.TF32 R80, R140.reuse, R16, R116 ;  /* 0x000000108c50723c */ /* 0x040fee0000081074 */
[----:B------:R-:W-:Y:S04]  /*8f720*/  STL.64 [R1+0xd00], R76 ;  /* 0x000d004c01007387 */ /* 0x000fe80000100a00 */
[----:B------:R1:W-:Y:S04]  /*8f730*/  STL.64 [R1+0xd08], R78 ;  /* 0x000d084e01007387 */ /* 0x0003e80000100a00 */
[----:B------:R-:W-:Y:S04]  /*8f740*/  STL.64 [R1+0xcf0], R72 ;  /* 0x000cf04801007387 */ /* 0x000fe80000100a00 */
[----:B------:R3:W-:Y:S01]  /*8f750*/  STL.64 [R1+0xcf8], R74 ;  /* 0x000cf84a01007387 */ /* 0x0007e20000100a00 */
[C---:B-1----:R-:W-:Y:S08]  /*8f760*/  HMMA.1688.F32.TF32 R76, R140.reuse, R20, R120 ;  /* 0x000000148c4c723c */ /* 0x042ff00000081078 */
[C---:B---3--:R-:W-:Y:S01]  /*8f770*/  HMMA.1688.F32.TF32 R72, R140.reuse, R24, R124 ;  /* 0x000000188c48723c */ /* 0x048fe2000008107c */
        /* <DEDUP_REMOVED lines=8> */
[C---:B---3--:R-:W-:Y:S03]  /*8f800*/  HMMA.1688.F32.TF32 R72, R140.reuse, R36, R152 ;  /* 0x000000248c48723c */ /* 0x048fe60000081098 */
[----:B------:R-:W-:Y:S04]  /*8f810*/  STL.64 [R1+0x1d0], R80 ;  /* 0x0001d05001007387 */ /* 0x000fe80000100a00 */
[----:B------:R1:W-:Y:S08]  /*8f820*/  STL.64 [R1+0x1d8], R82 ;  /* 0x0001d85201007387 */ /* 0x0003f00000100a00 */
        /* <DEDUP_REMOVED lines=99> */
[C---:B---3--:R-:W-:Y:S08]  /*8fe60*/  HMMA.1688.F32.TF32 R96, R140.reuse, R60, R92 ;  /* 0x0000003c8c60723c */ /* 0x048ff0000008105c */
        /* <DEDUP_REMOVED lines=10> */
[----:B------:R4:W-:Y:S04]  /*8ff10*/  STL.64 [R1+0xf8], R94 ;  /* 0x0000f85e01007387 */ /* 0x0009e80000100a00 */
[----:B------:R-:W-:Y:S04]  /*8ff20*/  STL.64 [R1+0xe0], R76 ;  /* 0x0000e04c01007387 */ /* 0x000fe80000100a00 */
[----:B------:R-:W-:Y:S04]  /*8ff30*/  STL.64 [R1+0xe8], R78 ;  /* 0x0000e84e01007387 */ /* 0x000fe80000100a00 */
[----:B------:R-:W2:Y:S04]  /*8ff40*/  LDL.LU R221, [R1+0x23e4] ;  /* 0x0023e40001dd7983 */ /* 0x000ea80000300800 */
[----:B------:R-:W2:Y:S04]  /*8ff50*/  LDL.LU R222, [R1+0x23e8] ;  /* 0x0023e80001de7983 */ /* 0x000ea80000300800 */
[----:B------:R-:W2:Y:S01]  /*8ff60*/  LDL.LU R223, [R1+0x23ec] ;  /* 0x0023ec0001df7983 */ /* 0x000ea20000300800 */
[C---:B----4-:R-:W-:Y:S03]  /*8ff70*/  HMMA.1688.F32.TF32 R92, R244.reuse, R8, R88 ;  /* 0x00000008f45c723c */ /* 0x050fe60000081058 */
[----:B------:R-:W-:Y:S04]  /*8ff80*/  LDS R76, [R6+0x10380] ;  /* 0x01038000064c7984 */ /* 0x000fe80000000800 */
[----:B------:R-:W-:Y:S01]  /*8ff90*/  LDS R78, [R6+0x12380] ;  /* 0x01238000064e7984 */ /* 0x000fe20000000800 */
[C---:B------:R-:W-:Y:S03]  /*8ffa0*/  HMMA.1688.F32.TF32 R88, R244.reuse, R12, R84 ;  /* 0x0000000cf458723c */ /* 0x040fe60000081054 */
        /* <DEDUP_REMOVED lines=29> */
[----:B------:R-:W-:Y:S01]  /*90180*/  STL.64 [R1+0x40], R80 ;  /* 0x0000405001007387 */ /* 0x000fe20000100a00 */
[C---:B------:R-:W-:Y:S03]  /*90190*/  HMMA.1688.F32.TF32 R248, R244.reuse, R64, R148 ;  /* 0x00000040f4f8723c */ /* 0x040fe60000081094 */
[----:B------:R3:W-:Y:S05]  /*901a0*/  STL.64 [R1+0x48], R82 ;  /* 0x0000485201007387 */ /* 0x0007ea0000100a00 */
[C---:B-1----:R-:W-:Y:S01]  /*901b0*/  HMMA.1688.F32.TF32 R84, R244.reuse, R52, R160 ;  /* 0x00000034f454723c */ /* 0x042fe200000810a0 */
[----:B------:R-:W-:Y:S04]  /*901c0*/  STL.64 [R1+0x30], R72 ;  /* 0x0000304801007387 */ /* 0x000fe80000100a00 */
[----:B------:R1:W-:Y:S03]  /*901d0*/  STL.64 [R1+0x38], R74 ;  /* 0x0000384a01007387 */ /* 0x0003e60000100a00 */
[C---:B---3--:R-:W-:Y:S08]  /*901e0*/  HMMA.1688.F32.TF32 R80, R244.reuse, R56, R156 ;  /* 0x00000038f450723c */ /* 0x048ff0000008109c */
[C---:B-1----:R-:W-:Y:S08]  /*901f0*/  HMMA.1688.F32.TF32 R72, R244.reuse, R60, R152 ;  /* 0x0000003cf448723c */ /* 0x042ff00000081098 */
[----:B------:R-:W-:Y:S01]  /*90200*/  HMMA.1688.F32.TF32 R244, R244, R68, R144 ;  /* 0x00000044f4f4723c */ /* 0x000fe20000081090 */
[----:B------:R-:W-:Y:S04]  /*90210*/  STL.64 [R1+0x20], R84 ;  /* 0x0000205401007387 */ /* 0x000fe80000100a00 */
[----:B------:R-:W-:Y:S04]  /*90220*/  STL.64 [R1+0x28], R86 ;  /* 0x0000285601007387 */ /* 0x000fe80000100a00 */
[----:B------:R-:W-:Y:S04]  /*90230*/  STL.64 [R1+0x10], R80 ;  /* 0x0000105001007387 */ /* 0x000fe80000100a00 */
[----:B------:R1:W-:Y:S04]  /*90240*/  STL.64 [R1+0x18], R82 ;  /* 0x0000185201007387 */ /* 0x0003e80000100a00 */
[----:B------:R-:W-:Y:S04]  /*90250*/  STL.64 [R1+0x6168], R250 ;  /* 0x006168fa01007387 */ /* 0x000fe80000100a00 */
[----:B------:R-:W-:Y:S04]  /*90260*/  STL.64 [R1], R72 ;  /* 0x0000004801007387 */ /* 0x000fe80000100a00 */
[----:B------:R-:W-:Y:S04]  /*90270*/  STL.64 [R1+0x8], R74 ;  /* 0x0000084a01007387 */ /* 0x000fe80000100a00 */
[----:B------:R-:W-:Y:S04]  /*90280*/  STL.64 [R1+0x6160], R248 ;  /* 0x006160f801007387 */ /* 0x000fe80000100a00 */
        /* <DEDUP_REMOVED lines=37> */
[----:B------:R-:W2:Y:S04]  /*904e0*/  LDL.LU R220, [R1+0x2350] ;  /* 0x0023500001dc7983 */ /* 0x000ea80000300800 */
[----:B------:R-:W2:Y:S04]  /*904f0*/  LDL.LU R221, [R1+0x2354] ;  /* 0x0023540001dd7983 */ /* 0x000ea80000300800 */
[----:B------:R-:W2:Y:S04]  /*90500*/  LDL.LU R222, [R1+0x2358] ;  /* 0x0023580001de7983 */ /* 0x000ea80000300800 */
[----:B------:R-:W2:Y:S04]  /*90510*/  LDL.LU R223, [R1+0x235c] ;  /* 0x00235c0001df7983 */ /* 0x000ea80000300800 */
[----:B------:R-:W-:Y:S04]  /*90520*/  LDS R72, [R4+0x10400] ;  /* 0x0104000004487984 */ /* 0x000fe80000000800 */
[----:B------:R-:W-:Y:S04]  /*90530*/  STL [R1+0x6100], R240 ;  /* 0x006100f001007387 */ /* 0x000fe80000100800 */
[----:B------:R-:W-:Y:S04]  /*90540*/  STL [R1+0x60fc], R241 ;  /* 0x0060fcf101007387 */ /* 0x000fe80000100800 */
[----:B------:R-:W-:Y:S04]  /*90550*/  STL [R1+0x60f8], R242 ;  /* 0x0060f8f201007387 */ /* 0x000fe80000100800 */
[----:B------:R-:W-:Y:S04]  /*90560*/  STL [R1+0x60f4], R243 ;  /* 0x0060f4f301007387 */ /* 0x000fe80000100800 */
[----:B------:R-:W-:Y:S04]  /*90570*/  LDS R74, [R4+0x12400] ;  /* 0x01240000044a7984 */ /* 0x000fe80000000800 */
[----:B------:R-:W-:Y:S04]  /*90580*/  LDS R73, [R5+0x10400] ;  /* 0x0104000005497984 */ /* 0x000fe80000000800 */
[----:B------:R-:W1:Y:S01]  /*90590*/  LDS R75, [R5+0x12400] ;  /* 0x01240000054b7984 */ /* 0x000e620000000800 */
[C---:B----4-:R-:W-:Y:S03]  /*905a0*/  HMMA.1688.F32.TF32 R236, R76.reuse, R12, R148 ;  /* 0x0000000c4cec723c */ /* 0x050fe60000081094 */
[----:B------:R-:W4:Y:S04]  /*905b0*/  LDL.LU R148, [R1+0x2340] ;  /* 0x0023400001947983 */ /* 0x000f280000300800 */
[----:B------:R-:W4:Y:S04]  /*905c0*/  LDL.LU R149, [R1+0x2344] ;  /* 0x0023440001957983 */ /* 0x000f280000300800 */
[----:B------:R-:W4:Y:S04]  /*905d0*/  LDL.LU R150, [R1+0x2348] ;  /* 0x0023480001967983 */ /* 0x000f280000300800 */
[----:B------:R-:W4:Y:S01]  /*905e0*/  LDL.LU R151, [R1+0x234c] ;  /* 0x00234c0001977983 */ /* 0x000f220000300800 */
[C---:B---3--:R-:W-:Y:S07]  /*905f0*/  HMMA.1688.F32.TF32 R232, R76.reuse, R16, R232 ;  /* 0x000000104ce8723c */ /* 0x048fee00000810e8 */
[----:B------:R-:W-:Y:S04]  /*90600*/  STL [R1+0x610c], R236 ;  /* 0x00610cec01007387 */ /* 0x000fe80000100800 */
[----:B------:R-:W-:Y:S04]  /*90610*/  STL [R1+0x6108], R237 ;  /* 0x006108ed01007387 */ /* 0x000fe80000100800 */
[----:B------:R-:W-:Y:S04]  /*90620*/  STL [R1+0x6104], R238 ;  /* 0x006104ee01007387 */ /* 0x000fe80000100800 */
[----:B------:R-:W-:Y:S01]  /*90630*/  STL [R1+0x60e0], R239 ;  /* 0x0060e0ef01007387 */ /* 0x000fe20000100800 */
[C---:B-1----:R-:W-:Y:S03]  /*90640*/  HMMA.1688.F32.TF32 R80, R76.reuse, R20, R168 ;  /* 0x000000144c50723c */ /* 0x042fe600000810a8 */
[----:B------:R-:W-:Y:S04]  /*90650*/  STL [R1+0x6118], R232 ;  /* 0x006118e801007387 */ /* 0x000fe80000100800 */
[----:B------:R-:W-:Y:S01]  /*90660*/  STL [R1+0x6114], R233 ;  /* 0x006114e901007387 */ /* 0x000fe20000100800 */
[C---:B------:R-:W-:Y:S03]  /*90670*/  HMMA.1688.F32.TF32 R88, R76.reuse, R24, R164 ;  /* 0x000000184c58723c */ /* 0x040fe600000810a4 */
[----:B------:R-:W-:Y:S04]  /*90680*/  STL [R1+0x6110], R234 ;  /* 0x006110ea01007387 */ /* 0x000fe80000100800 */
[----:B------:R-:W-:Y:S01]  /*90690*/  STL [R1+0x60dc], R235 ;  /* 0x0060dceb01007387 */ /* 0x000fe20000100800 */
[C---:B------:R-:W-:Y:S07]  /*906a0*/  HMMA.1688.F32.TF32 R84, R76.reuse, R28, R160 ;  /* 0x0000001c4c54723c */ /* 0x040fee00000810a0 */
[----:B------:R-:W-:Y:S04]  /*906b0*/  STL.64 [R1+0x1c0], R80 ;  /* 0x0001c05001007387 */ /* 0x000fe80000100a00 */
[----:B------:R1:W-:Y:S02]  /*906c0*/  STL.64 [R1+0x1c8], R82 ;  /* 0x0001c85201007387 */ /* 0x0003e40000100a00 */
[C---:B-1----:R-:W-:Y:S02]  /*906d0*/  HMMA.1688.F32.TF32 R80, R76.reuse, R32, R144 ;  /* 0x000000204c50723c */ /* 0x042fe40000081090 */
[----:B------:R-:W-:Y:S04]  /*906e0*/  STL.64 [R1+0x1b0], R88 ;  /* 0x0001b05801007387 */ /* 0x000fe80000100a00 */
[----:B------:R-:W-:Y:S04]  /*906f0*/  STL.64 [R1+0x1b8], R90 ;  /* 0x0001b85a01007387 */ /* 0x000fe80000100a00 */
[----:B------:R-:W3:Y:S01]  /*90700*/  LDL.LU R144, [R1+0x2330] ;  /* 0x0023300001907983 */ /* 0x000ee20000300800 */
[C---:B------:R-:W-:Y:S03]  /*90710*/  HMMA.1688.F32.TF32 R228, R76.reuse, R40, R152 ;  /* 0x000000284ce4723c */ /* 0x040fe60000081098 */
[----:B------:R-:W-:Y:S04]  /*90720*/  STL.64 [R1+0x1a0], R84 ;  /* 0x0001a05401007387 */ /* 0x000fe80000100a00 */
[----:B------:R-:W-:Y:S05]  /*90730*/  STL.64 [R1+0x1a8], R86 ;  /* 0x0001a85601007387 */ /* 0x000fea0000100a00 */
[----:B------:R-:W-:Y:S04]  /*90740*/  STL.64 [R1+0x190], R80 ;  /* 0x0001905001007387 */ /* 0x000fe80000100a00 */
[----:B------:R1:W-:Y:S04]  /*90750*/  STL.64 [R1+0x198], R82 ;  /* 0x0001985201007387 */ /* 0x0003e80000100a00 */
[----:B------:R-:W3:Y:S04]  /*90760*/  LDL.LU R145, [R1+0x2334] ;  /* 0x0023340001917983 */ /* 0x000ee80000300800 */
[----:B------:R-:W3:Y:S01]  /*90770*/  LDL.LU R146, [R1+0x2338] ;  /* 0x0023380001927983 */ /* 0x000ee20000300800 */
[C---:B-1----:R-:W-:Y:S03]  /*90780*/  HMMA.1688.F32.TF32 R80, R76.reuse, R36, R156 ;  /* 0x000000244c50723c */ /* 0x042fe6000008109c */
[----:B------:R-:W3:Y:S04]  /*90790*/  LDL.LU R147, [R1+0x233c] ;  /* 0x00233c0001937983 */ /* 0x000ee80000300800 */
[----:B------:R-:W-:Y:S11]  /*907a0*/  STL [R1+0x611c], R228 ;  /* 0x00611ce401007387 */ /* 0x000ff60000100800 */
[----:B------:R-:W-:Y:S05]  /*907b0*/  @!UPT UIADD3 URZ, URZ, URZ, URZ ;  /* 0x0000003f3f3ff290 */ /* 0x000fea000fffe03f */
[----:B------:R-:W-:Y:S04]  /*907c0*/  STL.64 [R1+0x180], R80 ;  /* 0x0001805001007387 */ /* 0x000fe80000100a00 */
[----:B------:R2:W-:Y:S02]  /*907d0*/  STL.64 [R1+0x188], R82 ;  /* 0x0001885201007387 */ /* 0x0005e40000100a00 */
[----:B--2---:R-:W-:Y:S02]  /*907e0*/  HMMA.1688.F32.TF32 R80, R76, R44, R220 ;  /* 0x0000002c4c50723c */ /* 0x004fe400000810dc */
[----:B------:R-:W-:Y:S04]  /*907f0*/  STL [R1+0x60d8], R229 ;  /* 0x0060d8e501007387 */ /* 0x000fe80000100800 */
[----:B------:R-:W-:Y:S04]  /*90800*/  STL [R1+0x60d4], R230 ;  /* 0x0060d4e601007387 */ /* 0x000fe80000100800 */
[----:B------:R-:W-:Y:S11]  /*90810*/  STL [R1+0x60d0], R231 ;  /* 0x0060d0e701007387 */ /* 0x000ff60000100800 */
[----:B------:R-:W-:Y:S02]  /*90820*/  @!UPT UIADD3 URZ, URZ, URZ, URZ ;  /* 0x0000003f3f3ff290 */ /* 0x000fe4000fffe03f */
[----:B------:R4:W-:Y:S04]  /*90830*/  STL [R1+0xbf0], R80 ;  /* 0x000bf05001007387 */ /* 0x0009e80000100800 */
[----:B------:R-:W4:Y:S04]  /*90840*/  LDL.LU R220, [R1+0x2320] ;  /* 0x0023200001dc7983 */ /* 0x000f280000300800 */
[----:B------:R-:W4:Y:S04]  /*90850*/  LDL.LU R221, [R1+0x2324] ;  /* 0x0023240001dd7983 */ /* 0x000f280000300800 */
[----:B------:R-:W4:Y:S04]  /*90860*/  LDL.LU R222, [R1+0x2328] ;  /* 0x0023280001de7983 */ /* 0x000f280000300800 */
[----:B------:R-:W4:Y:S01]  /*90870*/  LDL.LU R223, [R1+0x232c] ;  /* 0x00232c0001df7983 */ /* 0x000f220000300800 */
[----:B------:R-:W-:Y:S01]  /*90880*/  IMAD.MOV.U32 R232, RZ, RZ, R81 ;  /* 0x000000ffffe87224 */ /* 0x000fe200078e0051 */
[----:B------:R-:W-:Y:S01]  /*90890*/  MOV R233, R82 ;  /* 0x0000005200e97202 */ /* 0x000fe20000000f00 */
[----:B------:R-:W-:-:S05]  /*908a0*/  IMAD.MOV.U32 R234, RZ, RZ, R83 ;  /* 0x000000ffffea7224 */ /* 0x000fca00078e0053 */
[----:B------:R-:W-:Y:S04]  /*908b0*/  STL [R1+0x6128], R234 ;  /* 0x006128ea01007387 */ /* 0x000fe80000100800 */
[----:B------:R-:W-:Y:S04]  /*908c0*/  STL [R1+0x6124], R233 ;  /* 0x006124e901007387 */ /* 0x000fe80000100800 */
[----:B------:R1:W-:Y:S04]  /*908d0*/  STL [R1+0x6120], R232 ;  /* 0x006120e801007387 */ /* 0x0003e80000100800 */
[----:B------:R-:W4:Y:S04]  /*908e0*/  LDL.LU R156, [R1+0x2310] ;  /* 0x00231000019c7983 */ /* 0x000f280000300800 */
[----:B------:R-:W4:Y:S04]  /*908f0*/  LDL.LU R157, [R1+0x2314] ;  /* 0x00231400019d7983 */ /* 0x000f280000300800 */
[----:B------:R-:W4:Y:S04]  /*90900*/  LDL.LU R158, [R1+0x2318] ;  /* 0x00231800019e7983 */ /* 0x000f280000300800 */
[----:B------:R-:W4:Y:S02]  /*90910*/  LDL.LU R159, [R1+0x231c] ;  /* 0x00231c00019f7983 */ /* 0x000f240000300800 */
[C---:B----4-:R-:W-:Y:S11]  /*90920*/  HMMA.1688.F32.TF32 R80, R76.reuse, R48, R148 ;  /* 0x000000304c50723c */ /* 0x050ff60000081094 */
[----:B------:R-:W-:Y:S11]  /*90930*/  @!UPT UIADD3 URZ, URZ, URZ, URZ ;  /* 0x0000003f3f3ff290 */ /* 0x000ff6000fffe03f */
[----:B------:R-:W-:Y:S02]  /*90940*/  @!UPT UIADD3 URZ, URZ, URZ, URZ ;  /* 0x0000003f3f3ff290 */ /* 0x000fe4000fffe03f */
[----:B------:R-:W-:Y:S01]  /*90950*/  IMAD.MOV.U32 R240, RZ, RZ, R83 ;  /* 0x000000fffff07224 */ /* 0x000fe200078e0053 */
[----:B------:R-:W-:Y:S01]  /*90960*/  MOV R237, R81 ;  /* 0x0000005100ed7202 */ /* 0x000fe20000000f00 */
[----:B------:R-:W-:Y:S02]  /*90970*/  IMAD.MOV.U32 R238, RZ, RZ, R82 ;  /* 0x000000ffffee7224 */ /* 0x000fe400078e0052 */
[----:B------:R-:W-:Y:S01]  /*90980*/  IMAD.MOV.U32 R236, RZ, RZ, R80 ;  /* 0x000000ffffec7224 */ /* 0x000fe200078e0050 */
[----:B------:R4:W-:Y:S04]  /*90990*/  STL [R1+0x6138], R240 ;  /* 0x006138f001007387 */ /* 0x0009e80000100800 */
[----:B------:R-:W-:Y:S04]  /*909a0*/  STL [R1+0x6134], R238 ;  /* 0x006134ee01007387 */ /* 0x000fe80000100800 */
[----:B------:R1:W-:Y:S04]  /*909b0*/  STL [R1+0x6130], R237 ;  /* 0x006130ed01007387 */ /* 0x0003e80000100800 */
[----:B------:R1:W-:Y:S04]  /*909c0*/  STL [R1+0x612c], R236 ;  /* 0x00612cec01007387 */ /* 0x0003e80000100800 */
        /* <DEDUP_REMOVED lines=8> */
[----:B---3--:R-:W-:Y:S03]  /*90a50*/  HMMA.1688.F32.TF32 R80, R76, R52, R144 ;  /* 0x000000344c50723c */ /* 0x008fe60000081090 */
[----:B------:R-:W3:Y:S04]  /*90a60*/  LDL.LU R144, [R1+0x22f0] ;  /* 0x0022f00001907983 */ /* 0x000ee80000300800 */
[----:B------:R-:W3:Y:S04]  /*90a70*/  LDL.LU R145, [R1+0x22f4] ;  /* 0x0022f40001917983 */ /* 0x000ee80000300800 */
[----:B------:R-:W3:Y:S04]  /*90a80*/  LDL.LU R146, [R1+0x22f8] ;  /* 0x0022f80001927983 */ /* 0x000ee80000300800 */
[----:B------:R-:W3:Y:S09]  /*90a90*/  LDL.LU R147, [R1+0x22fc] ;  /* 0x0022fc0001937983 */ /* 0x000ef20000300800 */
[----:B------:R-:W-:Y:S01]  /*90aa0*/  MOV R228, R83 ;  /* 0x0000005300e47202 */ /* 0x000fe20000000f00 */
[----:B-1----:R-:W-:Y:S01]  /*90ab0*/  IMAD.MOV.U32 R232, RZ, RZ, R82 ;  /* 0x000000ffffe87224 */ /* 0x002fe200078e0052 */
[----:B------:R-:W-:Y:S01]  /*90ac0*/  MOV R234, R80 ;  /* 0x0000005000ea7202 */ /* 0x000fe20000000f00 */
[----:B------:R-:W-:-:S02]  /*90ad0*/  IMAD.MOV.U32 R233, RZ, RZ, R81 ;  /* 0x000000ffffe97224 */ /* 0x000fc400078e0051 */
[----:B------:R1:W-:Y:S04]  /*90ae0*/  STL [R1+0x6148], R228 ;  /* 0x006148e401007387 */ /* 0x0003e80000100800 */
[----:B------:R1:W-:Y:S04]  /*90af0*/  STL [R1+0x6144], R232 ;  /* 0x006144e801007387 */ /* 0x0003e80000100800 */
[----:B------:R-:W-:Y:S04]  /*90b00*/  STL [R1+0x6140], R234 ;  /* 0x006140ea01007387 */ /* 0x000fe80000100800 */
[----:B------:R1:W-:Y:S01]  /*90b10*/  STL [R1+0x613c], R233 ;  /* 0x00613ce901007387 */ /* 0x0003e20000100800 */
[----:B----4-:R-:W-:Y:S03]  /*90b20*/  HMMA.1688.F32.TF32 R80, R76, R56, R220 ;  /* 0x000000384c50723c */ /* 0x010fe600000810dc */
[----:B------:R-:W4:Y:S04]  /*90b30*/  LDL.LU R220, [R1+0x22e0] ;  /* 0x0022e00001dc7983 */ /* 0x000f280000300800 */
[----:B------:R-:W4:Y:S04]  /*90b40*/  LDL.LU R221, [R1+0x22e4] ;  /* 0x0022e40001dd7983 */ /* 0x000f280000300800 */
[----:B------:R-:W4:Y:S04]  /*90b50*/  LDL.LU R222, [R1+0x22e8] ;  /* 0x0022e80001de7983 */ /* 0x000f280000300800 */
[----:B------:R-:W4:Y:S09]  /*90b60*/  LDL.LU R223, [R1+0x22ec] ;  /* 0x0022ec0001df7983 */ /* 0x000f320000300800 */
[----:B------:R-:W-:Y:S01]  /*90b70*/  IMAD.MOV.U32 R240, RZ, RZ, R80 ;  /* 0x000000fffff07224 */ /* 0x000fe200078e0050 */
[----:B------:R-:W-:Y:S01]  /*90b80*/  MOV R237, R82 ;  /* 0x0000005200ed7202 */ /* 0x000fe20000000f00 */
[----:B------:R-:W-:-:S02]  /*90b90*/  IMAD.MOV.U32 R238, RZ, RZ, R81 ;  /* 0x000000ffffee7224 */ /* 0x000fc400078e0051 */
[----:B------:R-:W-:Y:S02]  /*90ba0*/  IMAD.MOV.U32 R236, RZ, RZ, R83 ;  /* 0x000000ffffec7224 */ /* 0x000fe400078e0053 */
        /* <DEDUP_REMOVED lines=10> */
[----:B------:R1:W-:Y:S04]  /*90c50*/  STL [R1+0x614c], R238 ;  /* 0x00614cee01007387 */ /* 0x0003e80000100800 */
[----:B------:R-:W-:Y:S01]  /*90c60*/  STL.64 [R1+0x6178], R242 ;  /* 0x006178f201007387 */ /* 0x000fe20000100a00 */
[C---:B--2---:R-:W-:Y:S08]  /*90c70*/  HMMA.1688.F32.TF32 R80, R76.reuse, R64, R152 ;  /* 0x000000404c50723c */ /* 0x044ff00000081098 */
[----:B------:R-:W-:Y:S11]  /*90c80*/  HMMA.1688.F32.TF32 R76, R76, R68, R148 ;  /* 0x000000444c4c723c */ /* 0x000ff60000081094 */
[----:B------:R-:W-:Y:S05]  /*90c90*/  @!UPT UIADD3 URZ, URZ, URZ, URZ ;  /* 0x0000003f3f3ff290 */ /* 0x000fea000fffe03f */
[----:B-1----:R-:W-:Y:S01]  /*90ca0*/  MOV R228, R80 ;  /* 0x0000005000e47202 */ /* 0x002fe20000000f00 */
[----:B------:R-:W-:Y:S01]  /*90cb0*/  IMAD.MOV.U32 R232, RZ, RZ, R81 ;  /* 0x000000ffffe87224 */ /* 0x000fe200078e0051 */
[----:B------:R-:W-:Y:S01]  /*90cc0*/  MOV R233, R83 ;  /* 0x0000005300e97202 */ /* 0x000fe20000000f00 */
[----:B------:R-:W-:-:S05]  /*90cd0*/  IMAD.MOV.U32 R234, RZ, RZ, R82 ;  /* 0x000000ffffea7224 */ /* 0x000fca00078e0052 */
[----:B------:R-:W-:Y:S01]  /*90ce0*/  MOV R240, R78 ;  /* 0x0000004e00f07202 */ /* 0x000fe20000000f00 */
[----:B------:R-:W-:Y:S01]  /*90cf0*/  IMAD.MOV.U32 R238, RZ, RZ, R79 ;  /* 0x000000ffffee7224 */ /* 0x000fe200078e004f */
[----:B------:R-:W-:Y:S01]  /*90d00*/  LDS R78, [R6+0x12400] ;  /* 0x01240000064e7984 */ /* 0x000fe20000000800 */
[----:B------:R-:W-:Y:S02]  /*90d10*/  IMAD.MOV.U32 R236, RZ, RZ, R76 ;  /* 0x000000ffffec7224 */ /* 0x000fe400078e004c */
[----:B------:R-:W-:Y:S01]  /*90d20*/  IMAD.MOV.U32 R237, RZ, RZ, R77 ;  /* 0x000000ffffed7224 */ /* 0x000fe200078e004d */
[----:B------:R1:W-:Y:S04]  /*90d30*/  STL.64 [R1+0x6170], R240 ;  /* 0x006170f001007387 */ /* 0x0003e80000100a00 */
[----:B------:R-:W-:Y:S04]  /*90d40*/  LDS R76, [R6+0x10400] ;  /* 0x01040000064c7984 */ /* 0x000fe80000000800 */
[----:B------:R-:W-:Y:S04]  /*90d50*/  LDS R77, [R7+0x10400] ;  /* 0x01040000074d7984 */ /* 0x000fe80000000800 */
[----:B------:R-:W2:Y:S01]  /*90d60*/  LDS R79, [R7+0x12400] ;  /* 0x01240000074f7984 */ /* 0x000ea20000000800 */
[C---:B---3--:R-:W-:Y:S11]  /*90d70*/  HMMA.1688.F32.TF32 R80, R72.reuse, R8, R144 ;  /* 0x000000084850723c */ /* 0x048ff60000081090 */
[----:B------:R-:W-:Y:S11]  /*90d80*/  @!UPT UIADD3 URZ, URZ, URZ, URZ ;  /* 0x0000003f3f3ff290 */ /* 0x000ff6000fffe03f */
[----:B------:R-:W-:Y:S02]  /*90d90*/  @!UPT UIADD3 URZ, URZ, URZ, URZ ;  /* 0x0000003f3f3ff290 */ /* 0x000fe4000fffe03f */
[----:B------:R-:W-:Y:S01]  /*90da0*/  IMAD.MOV.U32 R239, RZ, RZ, R83 ;  /* 0x000000ffffef7224 */ /* 0x000fe200078e0053 */
[----:B------:R-:W-:Y:S01]  /*90db0*/  MOV R246, R81 ;  /* 0x0000005100f67202 */ /* 0x000fe20000000f00 */
[----:B------:R-:W-:Y:S02]  /*90dc0*/  IMAD.MOV.U32 R247, RZ, RZ, R82 ;  /* 0x000000fffff77224 */ /* 0x000fe400078e0052 */
[----:B------:R-:W-:Y:S01]  /*90dd0*/  IMAD.MOV.U32 R245, RZ, RZ, R80 ;  /* 0x000000fffff57224 */ /* 0x000fe200078e0050 */
[----:B------:R-:W-:Y:S04]  /*90de0*/  STL.64 [R1+0x6198], R238 ;  /* 0x006198ee01007387 */ /* 0x000fe80000100a00 */
[----:B------:R-:W-:Y:S04]  /*90df0*/  STL.64 [R1+0x6190], R236 ;  /* 0x006190ec01007387 */ /* 0x000fe80000100a00 */
[----:B------:R-:W-:Y:S04]  /*90e00*/  STL.64 [R1+0x6188], R246 ;  /* 0x006188f601007387 */ /* 0x000fe80000100a00 */
[----:B------:R-:W-:Y:S01]  /*90e10*/  STL.64 [R1+0x6180], R244 ;  /* 0x006180f401007387 */ /* 0x000fe20000100a00 */
[----:B----4-:R-:W-:Y:S03]  /*90e20*/  HMMA.1688.F32.TF32 R80, R72, R12, R220 ;  /* 0x0000000c4850723c */ /* 0x010fe600000810dc */
        /* <DEDUP_REMOVED lines=109> */
[----:B------:R4:W-:Y:S01]  /*91500*/  STL.64 [R1+0x61a0], R232 ;  /* 0x0061a0e801007387 */ /* 0x0009e20000100a00 */
        /* <DEDUP_REMOVED lines=177> */
[C---:B------:R-:W-:Y:S08]  /*92020*/  HMMA.1688.F32.TF32 R132, R76.reuse, R56, R132 ;  /* 0x000000384c84723c */ /* 0x040ff00000081084 */
[----:B------:R-:W-:Y:S01]  /*92030*/  HMMA.1688.F32.TF32 R124, R76, R64, R124 ;  /* 0x000000404c7c723c */ /* 0x000fe2000008107c */
[----:B------:R-:W-:Y:S04]  /*92040*/  LDS R76, [R6+0x10480] ;  /* 0x01048000064c7984 */ /* 0x000fe80000000800 */
[----:B------:R-:W-:Y:S03]  /*92050*/  LDS R78, [R6+0x12480] ;  /* 0x01248000064e7984 */ /* 0x000fe60000000800 */
[C---:B------:R-:W-:Y:S07]  /*92060*/  HMMA.1688.F32.TF32 R116, R72.reuse, R8, R116 ;  /* 0x000000084874723c */ /* 0x040fee0000081074 */
        /* <DEDUP_REMOVED lines=19> */
[C---:B-1----:R-:W-:Y:S08]  /*921a0*/  HMMA.1688.F32.TF32 R108, R72.reuse, R28, R100 ;  /* 0x0000001c486c723c */ /* 0x042ff00000081064 */
        /* <DEDUP_REMOVED lines=39> */
[C---:B-1----:R-:W-:Y:S03]  /*92420*/  HMMA.1688.F32.TF32 R84, R76.reuse, R12, R144 ;  /* 0x0000000c4c54723c */ /* 0x042fe60000081090 */
[----:B------:R-:W-:Y:S04]  /*92430*/  LDS R73, [R5+0x10500] ;  /* 0x0105000005497984 */ /* 0x000fe80000000800 */
[----:B------:R-:W1:Y:S01]  /*92440*/  LDS R75, [R5+0x12500] ;  /* 0x01250000054b7984 */ /* 0x000e620000000800 */
[C---:B--2---:R-:W-:Y:S07]  /*92450*/  HMMA.1688.F32.TF32 R80, R76.reuse, R16, R220 ;  /* 0x000000104c50723c */ /* 0x044fee00000810dc */
        /* <DEDUP_REMOVED lines=117> */
[C---:B----4-:R-:W-:Y:S07]  /*92bb0*/  HMMA.1688.F32.TF32 R236, R76.reuse, R28, R248 ;  /* 0x0000001c4cec723c */ /* 0x050fee00000810f8 */
[----:B------:R-:W-:Y:S04]  /*92bc0*/  STL.64 [R1+0xa20], R232 ;  /* 0x000a20e801007387 */ /* 0x000fe80000100a00 */
[----:B------:R1:W-:Y:S02]  /*92bd0*/  STL.64 [R1+0xa28], R234 ;  /* 0x000a28ea01007387 */ /* 0x0003e40000100a00 */
        /* <DEDUP_REMOVED lines=171> */
[C---:B---3--:R-:W-:Y:S08]  /*93690*/  HMMA.1688.F32.TF32 R84, R76.reuse, R52, R84 ;  /* 0x000000344c54723c */ /* 0x048ff00000081054 */
[C---:B----4-:R-:W-:Y:S08]  /*936a0*/  HMMA.1688.F32.TF32 R88, R76.reuse, R48, R88 ;  /* 0x000000304c58723c */ /* 0x050ff00000081058 */
[C---:B--2---:R-:W-:Y:S08]  /*936b0*/  HMMA.1688.F32.TF32 R92, R76.reuse, R44, R92 ;  /* 0x0000002c4c5c723c */ /* 0x044ff0000008105c */
[C---:B------:R-:W-:Y:S08]  /*936c0*/  HMMA.1688.F32.TF32 R100, R76.reuse, R36, R100 ;  /* 0x000000244c64723c */ /* 0x040ff00000081064 */
[----:B------:R-:W-:Y:S08]  /*936d0*/  HMMA.1688.F32.TF32 R104, R76, R32, R104 ;  /* 0x000000204c68723c */ /* 0x000ff00000081068 */
[C---:B------:R-:W-:Y:S08]  /*936e0*/  HMMA.1688.F32.TF32 R128, R72.reuse, R68, R128 ;  /* 0x000000444880723c */ /* 0x040ff00000081080 */
[----:B------:R-:W-:Y:S01]  /*936f0*/  HMMA.1688.F32.TF32 R132, R72, R64, R132 ;  /* 0x000000404884723c */ /* 0x000fe20000081084 */
        /* <DEDUP_REMOVED lines=8> */
[C---:B--2---:R-:W-:Y:S08]  /*93780*/  HMMA.1688.F32.TF32 R128, R76.reuse, R8, R124 ;  /* 0x000000084c80723c */ /* 0x044ff0000008107c */
[C---:B------:R-:W-:Y:S08]  /*93790*/  HMMA.1688.F32.TF32 R124, R76.reuse, R12, R120 ;  /* 0x0000000c4c7c723c */ /* 0x040ff00000081078 */
[C---:B------:R-:W-:Y:S08]  /*937a0*/  HMMA.1688.F32.TF32 R120, R76.reuse, R16, R116 ;  /* 0x000000104c78723c */ /* 0x040ff00000081074 */
[C---:B------:R-:W-:Y:S08]  /*937b0*/  HMMA.1688.F32.TF32 R116, R76.reuse, R20, R112 ;  /* 0x000000144c74723c */ /* 0x040ff00000081070 */
[C---:B------:R-:W-:Y:S08]  /*937c0*/  HMMA.1688.F32.TF32 R112, R76.reuse, R24, R108 ;  /* 0x000000184c70723c */ /* 0x040ff0000008106c */
[C---:B------:R-:W-:Y:S01]  /*937d0*/  HMMA.1688.F32.TF32 R108, R76.reuse, R28, R136 ;  /* 0x0000001c4c6c723c */ /* 0x040fe20000081088 */
[----:B------:R-:W-:Y:S07]  /*937e0*/  STL.64 [R1+0x250], R128 ;  /* 0x0002508001007387 */ /* 0x000fee0000100a00 */
        /* <DEDUP_REMOVED lines=25> */
[----:B------:R-:W-:Y:S01]  /*93980*/  STL.64 [R1+0x930], R80 ;  /* 0x0009305001007387 */ /* 0x000fe20000100a00 */
[C---:B--2---:R-:W-:Y:S02]  /*93990*/  HMMA.1688.F32.TF32 R88, R76.reuse, R60, R168 ;  /* 0x0000003c4c58723c */ /* 0x044fe400000810a8 */
[----:B------:R2:W-:Y:S06]  /*939a0*/  STL.64 [R1+0x938], R82 ;  /* 0x0009385201007387 */ /* 0x0005ec0000100a00 */
[C---:B---3--:R-:W-:Y:S08]  /*939b0*/  HMMA.1688.F32.TF32 R84, R76.reuse, R64, R164 ;  /* 0x000000404c54723c */ /* 0x048ff000000810a4 */
[----:B--2---:R-:W-:Y:S01]  /*939c0*/  HMMA.1688.F32.TF32 R80, R76, R68, R160 ;  /* 0x000000444c50723c */ /* 0x004fe200000810a0 */
[----:B------:R-:W-:Y:S04]  /*939d0*/  LDS R76, [R6+0x10580] ;  /* 0x01058000064c7984 */ /* 0x000fe80000000800 */
[----:B------:R-:W-:Y:S04]  /*939e0*/  LDS R78, [R6+0x12580] ;  /* 0x01258000064e7984 */ /* 0x000fe80000000800 */
[----:B------:R-:W-:Y:S04]  /*939f0*/  LDS R77, [R7+0x10580] ;  /* 0x01058000074d7984 */ /* 0x000fe80000000800 */
[----:B------:R-:W2:Y:S04]  /*93a00*/  LDS R79, [R7+0x12580] ;  /* 0x01258000074f7984 */ /* 0x000ea80000000800 */
[----:B------:R-:W-:Y:S01]  /*93a10*/  STL.64 [R1+0x920], R88 ;  /* 0x0009205801007387 */ /* 0x000fe20000100a00 */
[----:B------:R-:W-:Y:S03]  /*93a20*/  STL.64 [R1+0x928], R90 ;  /* 0x0009285a01007387 */ /* 0x000fe60000100a00 */
[----:B------:R-:W-:Y:S01]  /*93a30*/  STL.64 [R1+0x910], R84 ;  /* 0x0009105401007387 */ /* 0x000fe20000100a00 */
[----:B------:R1:W-:Y:S03]  /*93a40*/  STL.64 [R1+0x918], R86 ;  /* 0x0009185601007387 */ /* 0x0003e60000100a00 */
[----:B------:R-:W-:Y:S01]  /*93a50*/  STL.64 [R1+0x420], R80 ;  /* 0x0004205001007387 */ /* 0x000fe20000100a00 */
[----:B------:R3:W-:Y:S01]  /*93a60*/  STL.64 [R1+0x428], R82 ;  /* 0x0004285201007387 */ /* 0x0007e20000100a00 */
[C---:B-1----:R-:W-:Y:S08]  /*93a70*/  HMMA.1688.F32.TF32 R84, R72.reuse, R8, R156 ;  /* 0x000000084854723c */ /* 0x042ff0000008109c */
[C---:B---3--:R-:W-:Y:S08]  /*93a80*/  HMMA.1688.F32.TF32 R80, R72.reuse, R12, R152 ;  /* 0x0000000c4850723c */ /* 0x048ff00000081098 */
[C---:B------:R-:W-:Y:S07]  /*93a90*/  HMMA.1688.F32.TF32 R88, R72.reuse, R16, R148 ;  /* 0x000000104858723c */ /* 0x040fee0000081094 */
[----:B------:R-:W-:Y:S01]  /*93aa0*/  STL.64 [R1+0x900], R84 ;  /* 0x0009005401007387 */ /* 0x000fe20000100a00 */
[----:B------:R1:W-:Y:S07]  /*93ab0*/  STL.64 [R1+0x908], R86 ;  /* 0x0009085601007387 */ /* 0x0003ee0000100a00 */
[----:B------:R-:W-:Y:S01]  /*93ac0*/  STL.64 [R1+0x8f0], R80 ;  /* 0x0008f05001007387 */ /* 0x000fe20000100a00 */
[----:B------:R3:W-:Y:S01]  /*93ad0*/  STL.64 [R1+0x8f8], R82 ;  /* 0x0008f85201007387 */ /* 0x0007e20000100a00 */
[C---:B-1----:R-:W-:Y:S08]  /*93ae0*/  HMMA.1688.F32.TF32 R84, R72.reuse, R20, R144 ;  /* 0x000000144854723c */ /* 0x042ff00000081090 */
[C---:B---3--:R-:W-:Y:S01]  /*93af0*/  HMMA.1688.F32.TF32 R80, R72.reuse, R24, R220 ;  /* 0x000000184850723c */ /* 0x048fe200000810dc */
[----:B------:R-:W-:Y:S01]  /*93b00*/  STL.64 [R1+0x8e0], R88 ;  /* 0x0008e05801007387 */ /* 0x000fe20000100a00 */
[----:B------:R-:W-:Y:S02]  /*93b10*/  STL.64 [R1+0x8e8], R90 ;  /* 0x0008e85a01007387 */ /* 0x000fe40000100a00 */
[----:B------:R-:W3:Y:S11]  /*93b20*/  LDL.LU R144, [R1+0x1b80] ;  /* 0x001b800001907983 */ /* 0x000ef60000300800 */
[----:B------:R1:W-:Y:S01]  /*93b30*/  STL.64 [R1+0x8d0], R84 ;  /* 0x0008d05401007387 */ /* 0x0003e20000100a00 */
[----:B------:R4:W-:Y:S07]  /*93b40*/  STL.64 [R1+0x8d8], R86 ;  /* 0x0008d85601007387 */ /* 0x0009ee0000100a00 */
[----:B------:R1:W-:Y:S01]  /*93b50*/  STL.64 [R1+0x8c0], R80 ;  /* 0x0008c05001007387 */ /* 0x0003e20000100a00 */
[----:B------:R1:W-:Y:S03]  /*93b60*/  STL.64 [R1+0x8c8], R82 ;  /* 0x0008c85201007387 */ /* 0x0003e60000100a00 */
[----:B------:R-:W3:Y:S01]  /*93b70*/  LDL.LU R145, [R1+0x1b84] ;  /* 0x001b840001917983 */ /* 0x000ee20000300800 */
[----:B------:R-:W3:Y:S02]  /*93b80*/  LDL.LU R146, [R1+0x1b88] ;  /* 0x001b880001927983 */ /* 0x000ee40000300800 */
[----:B------:R-:W3:Y:S02]  /*93b90*/  LDL.LU R147, [R1+0x1b8c] ;  /* 0x001b8c0001937983 */ /* 0x000ee40000300800 */
[----:B------:R-:W2:Y:S01]  /*93ba0*/  LDL.LU R148, [R1+0x1b90] ;  /* 0x001b900001947983 */ /* 0x000ea20000300800 */
[----:B------:R-:W2:Y:S01]  /*93bb0*/  LDL.LU R149, [R1+0x1b94] ;  /* 0x001b940001957983 */ /* 0x000ea20000300800 */
[----:B------:R-:W2:Y:S02]  /*93bc0*/  LDL.LU R150, [R1+0x1b98] ;  /* 0x001b980001967983 */ /* 0x000ea40000300800 */
[----:B------:R-:W2:Y:S02]  /*93bd0*/  LDL.LU R151, [R1+0x1b9c] ;  /* 0x001b9c0001977983 */ /* 0x000ea40000300800 */
        /* <DEDUP_REMOVED lines=16> */
[----:B-1----:R-:W2:Y:S01]  /*93ce0*/  LDL.LU R84, [R1+0x1c00] ;  /* 0x001c000001547983 */ /* 0x002ea20000300800 */
[----:B------:R-:W2:Y:S01]  /*93cf0*/  LDL.LU R85, [R1+0x1c04] ;  /* 0x001c040001557983 */ /* 0x000ea20000300800 */
[----:B----4-:R-:W4:Y:S02]  /*93d00*/  LDL.LU R86, [R1+0x1c08] ;  /* 0x001c080001567983 */ /* 0x010f240000300800 */
[----:B------:R-:W4:Y:S02]  /*93d10*/  LDL.LU R87, [R1+0x1c0c] ;  /* 0x001c0c0001577983 */ /* 0x000f240000300800 */
        /* <DEDUP_REMOVED lines=20> */
[----:B------:R-:W3:Y:S01]  /*93e60*/  LDL.LU R116, [R1+0x1c80] ;  /* 0x001c800001747983 */ /* 0x000ee20000300800 */
[----:B------:R-:W3:Y:S01]  /*93e70*/  LDL.LU R117, [R1+0x1c84] ;  /* 0x001c840001757983 */ /* 0x000ee20000300800 */
[----:B------:R-:W3:Y:S02]  /*93e80*/  LDL.LU R118, [R1+0x1c88] ;  /* 0x001c880001767983 */ /* 0x000ee40000300800 */
[----:B------:R-:W3:Y:S02]  /*93e90*/  LDL.LU R119, [R1+0x1c8c] ;  /* 0x001c8c0001777983 */ /* 0x000ee40000300800 */
[----:B------:R-:W3:Y:S01]  /*93ea0*/  LDL.LU R120, [R1+0x1c90] ;  /* 0x001c900001787983 */ /* 0x000ee20000300800 */
[----:B------:R-:W3:Y:S01]  /*93eb0*/  LDL.LU R121, [R1+0x1c94] ;  /* 0x001c940001797983 */ /* 0x000ee20000300800 */
[----:B------:R-:W3:Y:S02]  /*93ec0*/  LDL.LU R122, [R1+0x1c98] ;  /* 0x001c9800017a7983 */ /* 0x000ee40000300800 */
[----:B------:R-:W3:Y:S02]  /*93ed0*/  LDL.LU R123, [R1+0x1c9c] ;  /* 0x001c9c00017b7983 */ /* 0x000ee40000300800 */
[----:B------:R-:W4:Y:S01]  /*93ee0*/  LDL.LU R128, [R1+0x1cb0] ;  /* 0x001cb00001807983 */ /* 0x000f220000300800 */
[----:B------:R-:W4:Y:S01]  /*93ef0*/  LDL.LU R129, [R1+0x1cb4] ;  /* 0x001cb40001817983 */ /* 0x000f220000300800 */
[----:B------:R-:W4:Y:S02]  /*93f00*/  LDL.LU R130, [R1+0x1cb8] ;  /* 0x001cb80001827983 */ /* 0x000f240000300800 */
[----:B------:R-:W4:Y:S02]  /*93f10*/  LDL.LU R131, [R1+0x1cbc] ;  /* 0x001cbc0001837983 */ /* 0x000f240000300800 */
        /* <DEDUP_REMOVED lines=59> */
[----:B------:R-:W-:Y:S04]  /*942d0*/  LDS R72, [R4+0x10600] ;  /* 0x0106000004487984 */ /* 0x000fe80000000800 */
[----:B------:R-:W-:Y:S04]  /*942e0*/  LDS R74, [R4+0x12600] ;  /* 0x01260000044a7984 */ /* 0x000fe80000000800 */
[----:B------:R-:W-:Y:S04]  /*942f0*/  LDS R73, [R5+0x10600] ;  /* 0x0106000005497984 */ /* 0x000fe80000000800 */
[----:B------:R-:W1:Y:S04]  /*94300*/  LDS R75, [R5+0x12600] ;  /* 0x01260000054b7984 */ /* 0x000e680000000800 */
[----:B------:R-:W-:Y:S01]  /*94310*/  STL.64 [R1+0x8b0], R244 ;  /* 0x0008b0f401007387 */ /* 0x000fe20000100a00 */
[----:B------:R-:W-:Y:S02]  /*94320*/  STL.64 [R1+0x8b8], R246 ;  /* 0x0008b8f601007387 */ /* 0x000fe40000100a00 */
[----:B------:R-:W-:Y:S02]  /*94330*/  STL.64 [R1+0x8a0], R236 ;  /* 0x0008a0ec01007387 */ /* 0x000fe40000100a00 */
[----:B------:R-:W-:Y:S01]  /*94340*/  STL.64 [R1+0x8a8], R238 ;  /* 0x0008a8ee01007387 */ /* 0x000fe20000100a00 */
        /* <DEDUP_REMOVED lines=15> */
[----:B------:R2:W-:Y:S01]  /*94440*/  STL.64 [R1+0x828], R114 ;  /* 0x0008287201007387 */ /* 0x0005e20000100a00 */
[----:B------:R-:W-:Y:S01]  /*94450*/  STL.64 [R1+0x410], R108 ;  /* 0x0004106c01007387 */ /* 0x000fe20000100a00 */
[----:B------:R3:W-:Y:S01]  /*94460*/  STL.64 [R1+0x418], R110 ;  /* 0x0004186e01007387 */ /* 0x0007e20000100a00 */
[C---:B--2---:R-:W-:Y:S08]  /*94470*/  HMMA.1688.F32.TF32 R112, R76.reuse, R8, R136 ;  /* 0x000000084c70723c */ /* 0x044ff00000081088 */
        /* <DEDUP_REMOVED lines=8> */
[----:B------:R-:W-:Y:S04]  /*94500*/  LDS R136, [R6+0x10600] ;  /* 0x0106000006887984 */ /* 0x000fe80000000800 */
[----:B------:R-:W-:Y:S04]  /*94510*/  LDS R138, [R6+0x12600] ;  /* 0x01260000068a7984 */ /* 0x000fe80000000800 */
[----:B------:R-:W-:Y:S04]  /*94520*/  LDS R137, [R7+0x10600] ;  /* 0x0106000007897984 */ /* 0x000fe80000000800 */
[----:B------:R-:W2:Y:S04]  /*94530*/  LDS R139, [R7+0x12600] ;  /* 0x01260000078b7984 */ /* 0x000ea80000000800 */
        /* <DEDUP_REMOVED lines=13> */
[----:B------:R3:W-:Y:S02]  /*94610*/  STL.64 [R1+0x3a8], R90 ;  /* 0x0003a85a01007387 */ /* 0x0007e40000100a00 */
[----:B------:R-:W-:Y:S02]  /*94620*/  STL.64 [R1+0x390], R84 ;  /* 0x0003905401007387 */ /* 0x000fe40000100a00 */
[----:B------:R4:W-:Y:S01]  /*94630*/  STL.64 [R1+0x398], R86 ;  /* 0x0003985601007387 */ /* 0x0009e20000100a00 */
[----:B------:R-:W-:Y:S01]  /*94640*/  STL.64 [R1+0x380], R80 ;  /* 0x0003805001007387 */ /* 0x000fe20000100a00 */
[----:B------:R1:W-:Y:S01]  /*94650*/  STL.64 [R1+0x388], R82 ;  /* 0x0003885201007387 */ /* 0x0003e20000100a00 */
[C---:B---3--:R-:W-:Y:S08]  /*94660*/  HMMA.1688.F32.TF32 R88, R76.reuse, R44, R164 ;  /* 0x0000002c4c58723c */ /* 0x048ff000000810a4 */
[C---:B----4-:R-:W-:Y:S08]  /*94670*/  HMMA.1688.F32.TF32 R84, R76.reuse, R48, R160 ;  /* 0x000000304c54723c */ /* 0x050ff000000810a0 */
[C---:B-1----:R-:W-:Y:S07]  /*94680*/  HMMA.1688.F32.TF32 R80, R76.reuse, R52, R156 ;  /* 0x000000344c50723c */ /* 0x042fee000008109c */
[----:B------:R-:W-:Y:S01]  /*94690*/  STL.64 [R1+0x370], R88 ;  /* 0x0003705801007387 */ /* 0x000fe20000100a00 */
[----:B------:R1:W-:Y:S07]  /*946a0*/  STL.64 [R1+0x378], R90 ;  /* 0x0003785a01007387 */ /* 0x0003ee0000100a00 */
[----:B------:R-:W-:Y:S02]  /*946b0*/  STL.64 [R1+0x360], R84 ;  /* 0x0003605401007387 */ /* 0x000fe40000100a00 */
[----:B------:R3:W-:Y:S06]  /*946c0*/  STL.64 [R1+0x368], R86 ;  /* 0x0003685601007387 */ /* 0x0007ec0000100a00 */
[----:B------:R-:W-:Y:S01]  /*946d0*/  STL.64 [R1+0x350], R80 ;  /* 0x0003505001007387 */ /* 0x000fe20000100a00 */
[----:B------:R4:W-:Y:S01]  /*946e0*/  STL.64 [R1+0x358], R82 ;  /* 0x0003585201007387 */ /* 0x0009e20000100a00 */
[C---:B-1----:R-:W-:Y:S08]  /*946f0*/  HMMA.1688.F32.TF32 R88, R76.reuse, R56, R152 ;  /* 0x000000384c58723c */ /* 0x042ff00000081098 */
[C---:B---3--:R-:W-:Y:S08]  /*94700*/  HMMA.1688.F32.TF32 R84, R76.reuse, R60, R148 ;  /* 0x0000003c4c54723c */ /* 0x048ff00000081094 */
[C---:B----4-:R-:W-:Y:S08]  /*94710*/  HMMA.1688.F32.TF32 R80, R76.reuse, R64, R144 ;  /* 0x000000404c50723c */ /* 0x050ff00000081090 */
[----:B------:R-:W-:Y:S01]  /*94720*/  HMMA.1688.F32.TF32 R76, R76, R68, R220 ;  /* 0x000000444c4c723c */ /* 0x000fe200000810dc */
[----:B------:R-:W-:-:S02]  /*94730*/  IMAD.MOV.U32 R144, RZ, RZ, R200 ;  /* 0x000000ffff907224 */ /* 0x000fc400078e00c8 */
[----:B------:R-:W-:Y:S01]  /*94740*/  IMAD.MOV.U32 R145, RZ, RZ, R201 ;  /* 0x000000ffff917224 */ /* 0x000fe200078e00c9 */
[----:B------:R1:W-:Y:S01]  /*94750*/  STL.64 [R1+0x340], R88 ;  /* 0x0003405801007387 */ /* 0x0003e20000100a00 */
[----:B------:R3:W-:Y:S02]  /*94760*/  STL.64 [R1+0x348], R90 ;  /* 0x0003485a01007387 */ /* 0x0007e40000100a00 */
[----:B------:R4:W-:Y:S02]  /*94770*/  STL.64 [R1+0x330], R84 ;  /* 0x0003305401007387 */ /* 0x0009e40000100a00 */
[----:B------:R1:W-:Y:S01]  /*94780*/  STL.64 [R1+0x338], R86 ;  /* 0x0003385601007387 */ /* 0x0003e20000100a00 */
[----:B------:R-:W2:Y:S05]  /*94790*/  LDL R220, [R1+0x1a00] ;  /* 0x001a000001dc7983 */ /* 0x000eaa0000100800 */
[----:B------:R1:W-:Y:S02]  /*947a0*/  STL.64 [R1+0x320], R80 ;  /* 0x0003205001007387 */ /* 0x0003e40000100a00 */
[----:B------:R1:W-:Y:S06]  /*947b0*/  STL.64 [R1+0x328], R82 ;  /* 0x0003285201007387 */ /* 0x0003ec0000100a00 */
[----:B------:R-:W-:Y:S01]  /*947c0*/  STL.64 [R1+0x220], R76 ;  /* 0x0002204c01007387 */ /* 0x000fe20000100a00 */
[----:B------:R1:W-:Y:S01]  /*947d0*/  STL.64 [R1+0x228], R78 ;  /* 0x0002284e01007387 */ /* 0x0003e20000100a00 */
[----:B------:R-:W2:Y:S02]  /*947e0*/  LDL R221, [R1+0x1a04] ;  /* 0x001a040001dd7983 */ /* 0x000ea40000100800 */
[----:B------:R-:W2:Y:S02]  /*947f0*/  LDL.LU R222, [R1+0x1a08] ;  /* 0x001a080001de7983 */ /* 0x000ea40000300800 */
[----:B------:R-:W2:Y:S01]  /*94800*/  LDL.LU R223, [R1+0x1a0c] ;  /* 0x001a0c0001df7983 */ /* 0x000ea20000300800 */
[----:B------:R-:W2:Y:S01]  /*94810*/  LDL.LU R200, [R1+0x632c] ;  /* 0x00632c0001c87983 */ /* 0x000ea20000300800 */
[----:B------:R-:W3:Y:S02]  /*94820*/  LDL.LU R201, [R1+0x6328] ;  /* 0x0063280001c97983 */ /* 0x000ee40000300800 */
[----:B------:R-:W4:Y:S02]  /*94830*/  LDL.LU R146, [R1+0x1a18] ;  /* 0x001a180001927983 */ /* 0x000f240000300800 */
[----:B------:R-:W4:Y:S01]  /*94840*/  LDL.LU R147, [R1+0x1a1c] ;  /* 0x001a1c0001937983 */ /* 0x000f220000300800 */
[----:B------:R-:W4:Y:S04]  /*94850*/  LDL R152, [R1+0x1a30] ;  /* 0x001a300001987983 */ /* 0x000f280000100800 */
[----:B------:R-:W4:Y:S01]  /*94860*/  LDL R153, [R1+0x1a34] ;  /* 0x001a340001997983 */ /* 0x000f220000100800 */
[----:B--2---:R-:W-:Y:S01]  /*94870*/  MOV R154, R200 ;  /* 0x000000c8009a7202 */ /* 0x004fe20000000f00 */
[----:B---3--:R-:W-:-:S02]  /*94880*/  IMAD.MOV.U32 R155, RZ, RZ, R201 ;  /* 0x000000ffff9b7224 */ /* 0x008fc400078e00c9 */
[----:B------:R-:W2:Y:S01]  /*94890*/  LDL.LU R200, [R1+0x6324] ;  /* 0x0063240001c87983 */ /* 0x000ea20000300800 */
[----:B------:R-:W3:Y:S02]  /*948a0*/  LDL.LU R201, [R1+0x6320] ;  /* 0x0063200001c97983 */ /* 0x000ee40000300800 */
[----:B------:R-:W4:Y:S02]  /*948b0*/  LDL R156, [R1+0x1a40] ;  /* 0x001a4000019c7983 */ /* 0x000f240000100800 */
[----:B------:R-:W4:Y:S01]  /*948c0*/  LDL R157, [R1+0x1a44] ;  /* 0x001a4400019d7983 */ /* 0x000f220000100800 */
[----:B------:R-:W4:Y:S01]  /*948d0*/  LDL.LU R158, [R1+0x1a48] ;  /* 0x001a4800019e7983 */ /* 0x000f220000300800 */
[----:B------:R-:W4:Y:S02]  /*948e0*/  LDL.LU R159, [R1+0x1a4c] ;  /* 0x001a4c00019f7983 */ /* 0x000f240000300800 */
[----:B------:R-:W4:Y:S01]  /*948f0*/  LDL R160, [R1+0x1a50] ;  /* 0x001a500001a07983 */ /* 0x000f220000100800 */
[----:B--2---:R-:W-:Y:S01]  /*94900*/  MOV R162, R200 ;  /* 0x000000c800a27202 */ /* 0x004fe20000000f00 */
[----:B---3--:R-:W-:-:S02]  /*94910*/  IMAD.MOV.U32 R161, RZ, RZ, R201 ;  /* 0x000000ffffa17224 */ /* 0x008fc400078e00c9 */
[----:B------:R-:W2:Y:S01]  /*94920*/  LDL.LU R201, [R1+0x631c] ;  /* 0x00631c0001c97983 */ /* 0x000ea20000300800 */
[----:B------:R-:W2:Y:S02]  /*94930*/  LDL.LU R200, [R1+0x6318] ;  /* 0x0063180001c87983 */ /* 0x000ea40000300800 */
[----:B------:R-:W3:Y:S02]  /*94940*/  LDL.LU R163, [R1+0x1a5c] ;  /* 0x001a5c0001a37983 */ /* 0x000ee40000300800 */
[----:B------:R-:W2:Y:S01]  /*94950*/  LDL R168, [R1+0x1a70] ;  /* 0x001a700001a87983 */ /* 0x000ea20000100800 */
[----:B------:R-:W2:Y:S01]  /*94960*/  LDL R169, [R1+0x1a74] ;  /* 0x001a740001a97983 */ /* 0x000ea20000100800 */
[----:B------:R-:W2:Y:S02]  /*94970*/  LDL.LU R170, [R1+0x1a78] ;  /* 0x001a780001aa7983 */ /* 0x000ea40000300800 */
[----:B------:R-:W2:Y:S02]  /*94980*/  LDL.LU R171, [R1+0x1a7c] ;  /* 0x001a7c0001ab7983 */ /* 0x000ea40000300800 */
[----:B------:R-:W2:Y:S01]  /*94990*/  LDL.LU R202, [R1+0xce8] ;  /* 0x000ce80001ca7983 */ /* 0x000ea20000300800 */
[----:B------:R-:W2:Y:S01]  /*949a0*/  LDL.LU R203, [R1+0xcec] ;  /* 0x000cec0001cb7983 */ /* 0x000ea20000300800 */
[----:B-1----:R-:W2:Y:S02]  /*949b0*/  LDL.LU R88, [R1+0x1aa0] ;  /* 0x001aa00001587983 */ /* 0x002ea40000300800 */
        /* <DEDUP_REMOVED lines=39> */
[----:B------:R-:W3:Y:S02]  /*94c30*/  LDL.LU R248, [R1+0x1b70] ;  /* 0x001b700001f87983 */ /* 0x000ee40000300800 */
[----:B------:R-:W3:Y:S02]  /*94c40*/  LDL.LU R249, [R1+0x1b74] ;  /* 0x001b740001f97983 */ /* 0x000ee40000300800 */
        /* <DEDUP_REMOVED lines=14> */
[----:B----4-:R-:W4:Y:S02]  /*94d30*/  LDL R84, [R1+0x1a90] ;  /* 0x001a900001547983 */ /* 0x010f240000100800 */
[----:B------:R-:W4:Y:S02]  /*94d40*/  LDL R85, [R1+0x1a94] ;  /* 0x001a940001557983 */ /* 0x000f240000100800 */
[----:B------:R-:W4:Y:S01]  /*94d50*/  LDL.LU R86, [R1+0x1a98] ;  /* 0x001a980001567983 */ /* 0x000f220000300800 */
[----:B------:R-:W4:Y:S01]  /*94d60*/  LDL.LU R87, [R1+0x1a9c] ;  /* 0x001a9c0001577983 */ /* 0x000f220000300800 */
[----:B------:R-:W4:Y:S02]  /*94d70*/  LDL.LU R80, [R1+0x1a80] ;  /* 0x001a800001507983 */ /* 0x000f240000300800 */
[----:B------:R-:W4:Y:S02]  /*94d80*/  LDL.LU R81, [R1+0x1a84] ;  /* 0x001a840001517983 */ /* 0x000f240000300800 */
[----:B------:R-:W4:Y:S01]  /*94d90*/  LDL.LU R82, [R1+0x1a88] ;  /* 0x001a880001527983 */ /* 0x000f220000300800 */
[----:B------:R-:W4:Y:S01]  /*94da0*/  LDL.LU R83, [R1+0x1a8c] ;  /* 0x001a8c0001537983 */ /* 0x000f220000300800 */
[----:B------:R-:W4:Y:S02]  /*94db0*/  LDL R164, [R1+0x1a60] ;  /* 0x001a600001a47983 */ /* 0x000f240000100800 */
[----:B------:R-:W4:Y:S02]  /*94dc0*/  LDL R165, [R1+0x1a64] ;  /* 0x001a640001a57983 */ /* 0x000f240000100800 */
[----:B------:R-:W4:Y:S01]  /*94dd0*/  LDL.LU R166, [R1+0x1a68] ;  /* 0x001a680001a67983 */ /* 0x000f220000300800 */
[----:B------:R-:W4:Y:S01]  /*94de0*/  LDL.LU R167, [R1+0x1a6c] ;  /* 0x001a6c0001a77983 */ /* 0x000f220000300800 */
[----:B------:R-:W4:Y:S02]  /*94df0*/  LDL R148, [R1+0x1a20] ;  /* 0x001a200001947983 */ /* 0x000f240000100800 */
[----:B------:R-:W4:Y:S02]  /*94e00*/  LDL R149, [R1+0x1a24] ;  /* 0x001a240001957983 */ /* 0x000f240000100800 */
[----:B------:R-:W4:Y:S01]  /*94e10*/  LDL.LU R150, [R1+0x1a28] ;  /* 0x001a280001967983 */ /* 0x000f220000300800 */
[----:B------:R-:W4:Y:S01]  /*94e20*/  LDL.LU R151, [R1+0x1a2c] ;  /* 0x001a2c0001977983 */ /* 0x000f220000300800 */
[C---:B--2---:R-:W-:Y:S08]  /*94e30*/  HMMA.1688.F32.TF32 R140, R72.reuse, R12, R140 ;  /* 0x0000000c488c723c */ /* 0x044ff0000008108c */
[C---:B---3--:R-:W-:Y:S08]  /*94e40*/  HMMA.1688.F32.TF32 R232, R72.reuse, R8, R248 ;  /* 0x0000000848e8723c */ /* 0x048ff000000810f8 */
[C---:B------:R-:W-:Y:S08]  /*94e50*/  HMMA.1688.F32.TF32 R76, R72.reuse, R16, R132 ;  /* 0x00000010484c723c */ /* 0x040ff00000081084 */
[C---:B------:R-:W-:Y:S08]  /*94e60*/  HMMA.1688.F32.TF32 R128, R72.reuse, R20, R128 ;  /* 0x000000144880723c */ /* 0x040ff00000081080 */
[C---:B------:R-:W-:Y:S01]  /*94e70*/  HMMA.1688.F32.TF32 R124, R72.reuse, R24, R124 ;  /* 0x00000018487c723c */ /* 0x040fe2000008107c */
[----:B------:R-:W-:Y:S01]  /*94e80*/  STL.64 [R1+0x210], R232 ;  /* 0x000210e801007387 */ /* 0x000fe20000100a00 */
[----:B------:R-:W-:Y:S02]  /*94e90*/  STL.64 [R1+0x218], R234 ;  /* 0x000218ea01007387 */ /* 0x000fe40000100a00 */
[----:B------:R-:W-:Y:S02]  /*94ea0*/  STL.64 [R1+0x200], R140 ;  /* 0x0002008c01007387 */ /* 0x000fe40000100a00 */
[----:B------:R-:W-:Y:S01]  /*94eb0*/  STL.64 [R1+0x208], R142 ;  /* 0x0002088e01007387 */ /* 0x000fe20000100a00 */
[----:B------:R-:W-:Y:S01]  /*94ec0*/  STL.64 [R1+0x1f0], R76 ;  /* 0x0001f04c01007387 */ /* 0x000fe20000100a00 */
[----:B------:R1:W-:Y:S02]  /*94ed0*/  STL.64 [R1+0x1f8], R78 ;  /* 0x0001f84e01007387 */ /* 0x0003e40000100a00 */
[C---:B-1----:R-:W-:Y:S05]  /*94ee0*/  HMMA.1688.F32.TF32 R76, R72.reuse, R28, R120 ;  /* 0x0000001c484c723c */ /* 0x042fea0000081078 */
[----:B------:R-:W-:Y:S01]  /*94ef0*/  STL.64 [R1+0x310], R128 ;  /* 0x0003108001007387 */ /* 0x000fe20000100a00 */
[----:B------:R-:W-:Y:S02]  /*94f00*/  STL.64 [R1+0x318], R130 ;  /* 0x0003188201007387 */ /* 0x000fe40000100a00 */
[C---:B------:R-:W-:Y:S05]  /*94f10*/  HMMA.1688.F32.TF32 R116, R72.reuse, R32, R116 ;  /* 0x000000204874723c */ /* 0x040fea0000081074 */
[----:B------:R-:W-:Y:S01]  /*94f20*/  STL.64 [R1+0x300], R124 ;  /* 0x0003007c01007387 */ /* 0x000fe20000100a00 */
[----:B------:R-:W-:Y:S02]  /*94f30*/  STL.64 [R1+0x308], R126 ;  /* 0x0003087e01007387 */ /* 0x000fe40000100a00 */
[C---:B------:R-:W-:Y:S07]  /*94f40*/  HMMA.1688.F32.TF32 R112, R72.reuse, R36, R112 ;  /* 0x000000244870723c */ /* 0x040fee0000081070 */
        /* <DEDUP_REMOVED lines=20> */
[C---:B----4-:R-:W-:Y:S08]  /*95090*/  HMMA.1688.F32.TF32 R76, R72.reuse, R64, R84 ;  /* 0x00000040484c723c */ /* 0x050ff00000081054 */
[----:B------:R-:W-:Y:S01]  /*950a0*/  HMMA.1688.F32.TF32 R72, R72, R68, R200 ;  /* 0x000000444848723c */ /* 0x000fe200000810c8 */
[----:B------:R-:W-:Y:S01]  /*950b0*/  STL.64 [R1+0x7e0], R92 ;  /* 0x0007e05c01007387 */ /* 0x000fe20000100a00 */
[----:B------:R-:W-:Y:S03]  /*950c0*/  STL.64 [R1+0x7e8], R94 ;  /* 0x0007e85e01007387 */ /* 0x000fe60000100a00 */
[----:B------:R-:W-:Y:S02]  /*950d0*/  STL.64 [R1+0x7d0], R88 ;  /* 0x0007d05801007387 */ /* 0x000fe40000100a00 */
[----:B------:R-:W-:Y:S01]  /*950e0*/  STL.64 [R1+0x7d8], R90 ;  /* 0x0007d85a01007387 */ /* 0x000fe20000100a00 */
[C---:B------:R-:W-:Y:S01]  /*950f0*/  HMMA.1688.F32.TF32 R80, R136.reuse, R8, R80 ;  /* 0x000000088850723c */ /* 0x040fe20000081050 */
[----:B------:R-:W-:Y:S04]  /*95100*/  LDS R200, [R4+0x10680] ;  /* 0x0106800004c87984 */ /* 0x000fe80000000800 */
[----:B------:R-:W-:Y:S04]  /*95110*/  LDS R202, [R4+0x12680] ;  /* 0x0126800004ca7984 */ /* 0x000fe80000000800 */
[----:B------:R-:W-:Y:S04]  /*95120*/  LDS R201, [R5+0x10680] ;  /* 0x0106800005c97984 */ /* 0x000fe80000000800 */
[----:B------:R-:W1:Y:S04]  /*95130*/  LDS R203, [R5+0x12680] ;  /* 0x0126800005cb7984 */ /* 0x000e680000000800 */
[----:B------:R-:W-:Y:S01]  /*95140*/  STL.64 [R1+0x7c0], R76 ;  /* 0x0007c04c01007387 */ /* 0x000fe20000100a00 */
[----:B------:R2:W-:Y:S02]  /*95150*/  STL.64 [R1+0x7c8], R78 ;  /* 0x0007c84e01007387 */ /* 0x0005e40000100a00 */
[----:B------:R-:W-:Y:S02]  /*95160*/  STL.64 [R1+0x2b0], R72 ;  /* 0x0002b04801007387 */ /* 0x000fe40000100a00 */
[----:B------:R3:W-:Y:S01]  /*95170*/  STL.64 [R1+0x2b8], R74 ;  /* 0x0002b84a01007387 */ /* 0x0007e20000100a00 */
[C---:B--2---:R-:W-:Y:S08]  /*95180*/  HMMA.1688.F32.TF32 R76, R136.reuse, R12, R168 ;  /* 0x0000000c884c723c */ /* 0x044ff000000810a8 */
[C---:B---3--:R-:W-:Y:S01]  /*95190*/  HMMA.1688.F32.TF32 R72, R136.reuse, R16, R164 ;  /* 0x000000108848723c */ /* 0x048fe200000810a4 */
[----:B------:R-:W-:Y:S01]  /*951a0*/  STL.64 [R1+0x7b0], R80 ;  /* 0x0007b05001007387 */ /* 0x000fe20000100a00 */
[----:B------:R2:W-:Y:S06]  /*951b0*/  STL.64 [R1+0x7b8], R82 ;  /* 0x0007b85201007387 */ /* 0x0005ec0000100a00 */
[C---:B--2---:R-:W-:Y:S07]  /*951c0*/  HMMA.1688.F32.TF32 R80, R136.reuse, R20, R160 ;  /* 0x000000148850723c */ /* 0x044fee00000810a0 */
[----:B------:R-:W-:Y:S01]  /*951d0*/  STL.64 [R1+0x7a0], R76 ;  /* 0x0007a04c01007387 */ /* 0x000fe20000100a00 */
[----:B------:R2:W-:Y:S07]  /*951e0*/  STL.64 [R1+0x7a8], R78 ;  /* 0x0007a84e01007387 */ /* 0x0005ee0000100a00 */
        /* <DEDUP_REMOVED lines=12> */
[----:B---3--:R-:W-:Y:S01]  /*952b0*/  HMMA.1688.F32.TF32 R72, R136, R40, R220 ;  /* 0x000000288848723c */ /* 0x008fe200000810dc */
[----:B------:R2:W-:Y:S01]  /*952c0*/  STL.64 [R1+0x750], R80 ;  /* 0x0007505001007387 */ /* 0x0005e20000100a00 */
[----:B------:R3:W-:Y:S02]  /*952d0*/  STL.64 [R1+0x758], R82 ;  /* 0x0007585201007387 */ /* 0x0007e40000100a00 */
[----:B------:R-:W4:Y:S11]  /*952e0*/  LDL R164, [R1+0x19c0] ;  /* 0x0019c00001a47983 */ /* 0x000f360000100800 */
[----:B------:R-:W-:Y:S01]  /*952f0*/  STL.64 [R1+0x740], R76 ;  /* 0x0007404c01007387 */ /* 0x000fe20000100a00 */
[----:B------:R-:W-:Y:S07]  /*95300*/  STL.64 [R1+0x748], R78 ;  /* 0x0007484e01007387 */ /* 0x000fee0000100a00 */
[----:B------:R-:W-:Y:S02]  /*95310*/  STL.64 [R1+0x730], R72 ;  /* 0x0007304801007387 */ /* 0x000fe40000100a00 */
[----:B------:R1:W-:Y:S01]  /*95320*/  STL.64 [R1+0x738], R74 ;  /* 0x0007384a01007387 */ /* 0x0003e20000100a00 */
[----:B------:R-:W4:Y:S01]  /*95330*/  LDL R165, [R1+0x19c4] ;  /* 0x0019c40001a57983 */ /* 0x000f220000100800 */
[----:B------:R-:W4:Y:S02]  /*95340*/  LDL.LU R166, [R1+0x19c8] ;  /* 0x0019c80001a67983 */ /* 0x000f240000300800 */
[----:B------:R-:W4:Y:S02]  /*95350*/  LDL.LU R167, [R1+0x19cc] ;  /* 0x0019cc0001a77983 */ /* 0x000f240000300800 */
[----:B------:R-:W1:Y:S01]  /*95360*/  LDL R84, [R1+0x19f0] ;  /* 0x0019f00001547983 */ /* 0x000e620000100800 */
[----:B------:R-:W1:Y:S01]  /*95370*/  LDL R85, [R1+0x19f4] ;  /* 0x0019f40001557983 */ /* 0x000e620000100800 */
[----:B------:R-:W1:Y:S02]  /*95380*/  LDL.LU R86, [R1+0x19f8] ;  /* 0x0019f80001567983 */ /* 0x000e640000300800 */
[----:B------:R-:W1:Y:S02]  /*95390*/  LDL.LU R87, [R1+0x19fc] ;  /* 0x0019fc0001577983 */ /* 0x000e640000300800 */
[----:B--2---:R-:W2:Y:S01]  /*953a0*/  LDL R80, [R1+0x19e0] ;  /* 0x0019e00001507983 */ /* 0x004ea20000100800 */
[----:B------:R-:W2:Y:S01]  /*953b0*/  LDL R81, [R1+0x19e4] ;  /* 0x0019e40001517983 */ /* 0x000ea20000100800 */
[----:B---3--:R-:W2:Y:S02]  /*953c0*/  LDL.LU R82, [R1+0x19e8] ;  /* 0x0019e80001527983 */ /* 0x008ea40000300800 */
[----:B------:R-:W2:Y:S02]  /*953d0*/  LDL.LU R83, [R1+0x19ec] ;  /* 0x0019ec0001537983 */ /* 0x000ea40000300800 */
[----:B------:R-:W3:Y:S01]  /*953e0*/  LDL R168, [R1+0x19d0] ;  /* 0x0019d00001a87983 */ /* 0x000ee20000100800 */
[----:B------:R-:W3:Y:S01]  /*953f0*/  LDL R169, [R1+0x19d4] ;  /* 0x0019d40001a97983 */ /* 0x000ee20000100800 */
[----:B------:R-:W3:Y:S02]  /*95400*/  LDL.LU R170, [R1+0x19d8] ;  /* 0x0019d80001aa7983 */ /* 0x000ee40000300800 */
[----:B------:R-:W3:Y:S02]  /*95410*/  LDL.LU R171, [R1+0x19dc] ;  /* 0x0019dc0001ab7983 */ /* 0x000ee40000300800 */
[----:B------:R-:W2:Y:S01]  /*95420*/  LDL R160, [R1+0x19b0] ;  /* 0x0019b00001a07983 */ /* 0x000ea20000100800 */
[----:B------:R-:W2:Y:S01]  /*95430*/  LDL R161, [R1+0x19b4] ;  /* 0x0019b40001a17983 */ /* 0x000ea20000100800 */
[----:B------:R-:W2:Y:S02]  /*95440*/  LDL.LU R162, [R1+0x19b8] ;  /* 0x0019b80001a27983 */ /* 0x000ea40000300800 */
[----:B------:R-:W2:Y:S02]  /*95450*/  LDL.LU R163, [R1+0x19bc] ;  /* 0x0019bc0001a37983 */ /* 0x000ea40000300800 */
[----:B------:R-:W2:Y:S01]  /*95460*/  LDL R156, [R1+0x19a0] ;  /* 0x0019a000019c7983 */ /* 0x000ea20000100800 */
[----:B------:R-:W2:Y:S01]  /*95470*/  LDL R157, [R1+0x19a4] ;  /* 0x0019a400019d7983 */ /* 0x000ea20000100800 */
        /* <DEDUP_REMOVED lines=14> */
[----:B------:R-:W-:-:S02]  /*95560*/  IMAD.MOV.U32 R220, RZ, RZ, R252 ;  /* 0x000000ffffdc7224 */ /* 0x000fc400078e00fc */
[----:B------:R-:W-:Y:S01]  /*95570*/  IMAD.MOV.U32 R221, RZ, RZ, R3 ;  /* 0x000000ffffdd7224 */ /* 0x000fe200078e0003 */
[----:B------:R-:W-:Y:S01]  /*95580*/  MOV R222, R2 ;  /* 0x0000000200de7202 */ /* 0x000fe20000000f00 */
[----:B------:R-:W-:Y:S01]  /*95590*/  IMAD.MOV.U32 R223, RZ, RZ, R0 ;  /* 0x000000ffffdf7224 */ /* 0x000fe200078e0000 */
[----:B------:R-:W-:Y:S01]  /*955a0*/  MOV R194, R173 ;  /* 0x000000ad00c27202 */ /* 0x000fe20000000f00 */
[----:B------:R-:W-:Y:S01]  /*955b0*/  IMAD.MOV.U32 R195, RZ, RZ, R172 ;  /* 0x000000ffffc37224 */ /* 0x000fe200078e00ac */
[C---:B-1----:R-:W-:Y:S08]  /*955c0*/  HMMA.1688.F32.TF32 R72, R136.reuse, R44, R84 ;  /* 0x0000002c8848723c */ /* 0x042ff00000081054 */
[C---:B----4-:R-:W-:Y:S08]  /*955d0*/  HMMA.1688.F32.TF32 R124, R136.reuse, R56, R164 ;  /* 0x00000038887c723c */ /* 0x050ff000000810a4 */
[C---:B---3--:R-:W-:Y:S08]  /*955e0*/  HMMA.1688.F32.TF32 R120, R136.reuse, R52, R168 ;  /* 0x000000348878723c */ /* 0x048ff000000810a8 */
[C---:B--2---:R-:W-:Y:S08]  /*955f0*/  HMMA.1688.F32.TF32 R128, R136.reuse, R60, R160 ;  /* 0x0000003c8880723c */ /* 0x044ff000000810a0 */
[----:B------:R-:W-:Y:S01]  /*95600*/  HMMA.1688.F32.TF32 R132, R136, R64, R156 ;  /* 0x000000408884723c */ /* 0x000fe2000008109c */
[----:B------:R-:W-:Y:S01]  /*95610*/  IMAD.MOV.U32 R2, RZ, RZ, R72 ;  /* 0x000000ffff027224 */ /* 0x000fe200078e0048 */
[----:B------:R-:W-:Y:S01]  /*95620*/  MOV R252, R73 ;  /* 0x0000004900fc7202 */ /* 0x000fe20000000f00 */
[----:B------:R-:W-:-:S02]  /*95630*/  IMAD.MOV.U32 R3, RZ, RZ, R74 ;  /* 0x000000ffff037224 */ /* 0x000fc400078e004a */
[----:B------:R-:W-:-:S03]  /*95640*/  IMAD.MOV.U32 R0, RZ, RZ, R75 ;  /* 0x000000ffff007224 */ /* 0x000fc600078e004b */
[C---:B------:R-:W-:Y:S08]  /*95650*/  HMMA.1688.F32.TF32 R72, R136.reuse, R48, R80 ;  /* 0x000000308848723c */ /* 0x040ff00000081050 */
[----:B------:R-:W-:Y:S08]  /*95660*/  HMMA.1688.F32.TF32 R136, R136, R68, R152 ;  /* 0x000000448888723c */ /* 0x000ff00000081098 */
[C---:B------:R-:W-:Y:S08]  /*95670*/  HMMA.1688.F32.TF32 R140, R200.reuse, R8, R148 ;  /* 0x00000008c88c723c */ /* 0x040ff00000081094 */
[----:B------:R-:W-:Y:S01]  /*95680*/  HMMA.1688.F32.TF32 R144, R200, R12, R144 ;  /* 0x0000000cc890723c */ /* 0x000fe20000081090 */
[----:B------:R-:W-:Y:S01]  /*95690*/  STL.64 [R1+0x5f38], R122 ;  /* 0x005f387a01007387 */ /* 0x000fe20000100a00 */
        /* <DEDUP_REMOVED lines=8> */
[----:B------:R-:W-:Y:S04]  /*95720*/  LDS R80, [R6+0x10680] ;  /* 0x0106800006507984 */ /* 0x000fe80000000800 */
[----:B------:R-:W-:Y:S04]  /*95730*/  LDS R82, [R6+0x12680] ;  /* 0x0126800006527984 */ /* 0x000fe80000000800 */
[----:B------:R-:W-:Y:S04]  /*95740*/  LDS R81, [R7+0x10680] ;  /* 0x0106800007517984 */ /* 0x000fe80000000800 */
[----:B------:R-:W1:Y:S04]  /*95750*/  LDS R83, [R7+0x12680] ;  /* 0x0126800007537984 */ /* 0x000e680000000800 */
[----:B------:R-:W-:Y:S01]  /*95760*/  STL.64 [R1+0x710], R72 ;  /* 0x0007104801007387 */ /* 0x000fe20000100a00 */
[----:B------:R2:W-:Y:S02]  /*95770*/  STL.64 [R1+0x718], R74 ;  /* 0x0007184a01007387 */ /* 0x0005e40000100a00 */
        /* <DEDUP_REMOVED lines=13> */
[----:B------:R-:W3:Y:S01]  /*95850*/  LDL.LU R173, [R1+0x6314] ;  /* 0x0063140001ad7983 */ /* 0x000ee20000300800 */
[----:B------:R-:W3:Y:S01]  /*95860*/  LDL.LU R172, [R1+0x6310] ;  /* 0x0063100001ac7983 */ /* 0x000ee20000300800 */
[----:B------:R-:W4:Y:S02]  /*95870*/  LDL.LU R178, [R1+0x1918] ;  /* 0x0019180001b27983 */ /* 0x000f240000300800 */
[----:B------:R-:W4:Y:S02]  /*95880*/  LDL.LU R179, [R1+0x191c] ;  /* 0x00191c0001b37983 */ /* 0x000f240000300800 */
        /* <DEDUP_REMOVED lines=24> */
[C---:B------:R-:W-:Y:S01]  /*95a10*/  HMMA.1688.F32.TF32 R148, R200.reuse, R16, R220 ;  /* 0x00000010c894723c */ /* 0x040fe200000810dc */
[----:B------:R-:W4:Y:S01]  /*95a20*/  LDL.LU R220, [R1+0x18c0] ;  /* 0x0018c00001dc7983 */ /* 0x000f220000300800 */
[----:B------:R-:W4:Y:S02]  /*95a30*/  LDL.LU R221, [R1+0x18c4] ;  /* 0x0018c40001dd7983 */ /* 0x000f240000300800 */
[----:B------:R-:W4:Y:S02]  /*95a40*/  LDL.LU R222, [R1+0x18c8] ;  /* 0x0018c80001de7983 */ /* 0x000f240000300800 */
[----:B------:R-:W4:Y:S11]  /*95a50*/  LDL.LU R223, [R1+0x18cc] ;  /* 0x0018cc0001df7983 */ /* 0x000f360000300800 */
[----:B------:R-:W-:Y:S06]  /*95a60*/  @!UPT UIADD3 URZ, URZ, URZ, URZ ;  /* 0x0000003f3f3ff290 */ /* 0x000fec000fffe03f */
[----:B------:R-:W-:Y:S01]  /*95a70*/  STL.64 [R1+0x5fa8], R150 ;  /* 0x005fa89601007387 */ /* 0x000fe20000100a00 */
[----:B------:R-:W-:Y:S01]  /*95a80*/  STL.64 [R1+0x5fa0], R148 ;  /* 0x005fa09401007387 */ /* 0x000fe20000100a00 */
        /* <DEDUP_REMOVED lines=9> */
[----:B------:R-:W-:Y:S01]  /*95b20*/  HMMA.1688.F32.TF32 R188, R200, R56, R192 ;  /* 0x00000038c8bc723c */ /* 0x000fe200000810c0 */
[----:B------:R-:W-:Y:S01]  /*95b30*/  STL.64 [R1+0x5fb8], R154 ;  /* 0x005fb89a01007387 */ /* 0x000fe20000100a00 */
[----:B------:R-:W-:Y:S02]  /*95b40*/  STL.64 [R1+0x5fb0], R152 ;  /* 0x005fb09801007387 */ /* 0x000fe40000100a00 */
[----:B------:R-:W-:Y:S02]  /*95b50*/  STL.64 [R1+0x5fc8], R158 ;  /* 0x005fc89e01007387 */ /* 0x000fe40000100a00 */
[----:B------:R-:W-:Y:S01]  /*95b60*/  STL.64 [R1+0x5fc0], R156 ;  /* 0x005fc09c01007387 */ /* 0x000fe20000100a00 */
[----:B------:R-:W-:Y:S01]  /*95b70*/  STL.64 [R1+0x5fd8], R162 ;  /* 0x005fd8a201007387 */ /* 0x000fe20000100a00 */
[----:B------:R-:W-:Y:S03]  /*95b80*/  STL.64 [R1+0x5fd0], R160 ;  /* 0x005fd0a001007387 */ /* 0x000fe60000100a00 */
        /* <DEDUP_REMOVED lines=14> */
[----:B------:R-:W2:Y:S02]  /*95c70*/  LDL.LU R196, [R1+0x630c] ;  /* 0x00630c0001c47983 */ /* 0x000ea40000300800 */
[----:B------:R-:W3:Y:S01]  /*95c80*/  LDL.LU R204, [R1+0x6308] ;  /* 0x0063080001cc7983 */ /* 0x000ee20000300800 */
[----:B------:R-:W4:Y:S01]  /*95c90*/  LDL.LU R197, [R1+0x6304] ;  /* 0x0063040001c57983 */ /* 0x000f220000300800 */
[----:B------:R-:W2:Y:S02]  /*95ca0*/  LDL.LU R205, [R1+0x6300] ;  /* 0x0063000001cd7983 */ /* 0x000ea40000300800 */
[----:B------:R-:W3:Y:S02]  /*95cb0*/  LDL.LU R209, [R1+0x62fc] ;  /* 0x0062fc0001d17983 */ /* 0x000ee40000300800 */
[----:B------:R-:W3:Y:S01]  /*95cc0*/  LDL.LU R208, [R1+0x62f8] ;  /* 0x0062f80001d07983 */ /* 0x000ee20000300800 */
[----:B------:R-:W3:Y:S01]  /*95cd0*/  LDL.LU R212, [R1+0x62f4] ;  /* 0x0062f40001d47983 */ /* 0x000ee20000300800 */
[----:B------:R-:W3:Y:S02]  /*95ce0*/  LDL.LU R213, [R1+0x62f0] ;  /* 0x0062f00001d57983 */ /* 0x000ee40000300800 */
[----:B----4-:R-:W-:-:S02]  /*95cf0*/  IMAD.MOV.U32 R96, RZ, RZ, R197 ;  /* 0x000000ffff607224 */ /* 0x010fc400078e00c5 */
[----:B--2---:R-:W-:Y:S01]  /*95d00*/  IMAD.MOV.U32 R97, RZ, RZ, R205 ;  /* 0x000000ffff617224 */ /* 0x004fe200078e00cd */
[----:B------:R-:W2:Y:S01]  /*95d10*/  LDL.LU R197, [R1+0x62ec] ;  /* 0x0062ec0001c57983 */ /* 0x000ea20000300800 */
[----:B------:R-:W4:Y:S01]  /*95d20*/  LDL.LU R205, [R1+0x62e8] ;  /* 0x0062e80001cd7983 */ /* 0x000f220000300800 */
[----:B---3--:R-:W-:Y:S01]  /*95d30*/  MOV R98, R204 ;  /* 0x000000cc00627202 */ /* 0x008fe20000000f00 */
[----:B------:R-:W-:Y:S01]  /*95d40*/  IMAD.MOV.U32 R99, RZ, RZ, R196 ;  /* 0x000000ffff637224 */ /* 0x000fe200078e00c4 */
[----:B------:R-:W3:Y:S01]  /*95d50*/  LDL.LU R204, [R1+0x62e4] ;  /* 0x0062e40001cc7983 */ /* 0x000ee20000300800 */
[----:B------:R-:W3:Y:S02]  /*95d60*/  LDL.LU R196, [R1+0x62e0] ;  /* 0x0062e00001c47983 */ /* 0x000ee40000300800 */
[----:B------:R-:W-:Y:S01]  /*95d70*/  IMAD.MOV.U32 R100, RZ, RZ, R212 ;  /* 0x000000ffff647224 */ /* 0x000fe200078e00d4 */
[----:B------:R-:W-:Y:S01]  /*95d80*/  MOV R101, R213 ;  /* 0x000000d500657202 */ /* 0x000fe20000000f00 */
[----:B------:R-:W3:Y:S01]  /*95d90*/  LDL.LU R212, [R1+0x62dc] ;  /* 0x0062dc0001d47983 */ /* 0x000ee20000300800 */
[----:B------:R-:W3:Y:S02]  /*95da0*/  LDL.LU R213, [R1+0x62d8] ;  /* 0x0062d80001d57983 */ /* 0x000ee40000300800 */
[----:B------:R-:W-:-:S02]  /*95db0*/  IMAD.MOV.U32 R102, RZ, RZ, R208 ;  /* 0x000000ffff667224 */ /* 0x000fc400078e00d0 */
[----:B------:R-:W-:Y:S01]  /*95dc0*/  IMAD.MOV.U32 R103, RZ, RZ, R209 ;  /* 0x000000ffff677224 */ /* 0x000fe200078e00d1 */
[----:B------:R-:W3:Y:S01]  /*95dd0*/  LDL.LU R208, [R1+0x62d4] ;  /* 0x0062d40001d07983 */ /* 0x000ee20000300800 */
[----:B------:R-:W3:Y:S01]  /*95de0*/  LDL.LU R209, [R1+0x62d0] ;  /* 0x0062d00001d17983 */ /* 0x000ee20000300800 */
[----:B--2---:R-:W-:Y:S01]  /*95df0*/  MOV R111, R197 ;  /* 0x000000c5006f7202 */ /* 0x004fe20000000f00 */
[----:B----4-:R-:W-:Y:S01]  /*95e00*/  IMAD.MOV.U32 R110, RZ, RZ, R205 ;  /* 0x000000ffff6e7224 */ /* 0x010fe200078e00cd */
[----:B---3--:R-:W-:Y:S01]  /*95e10*/  MOV R108, R204 ;  /* 0x000000cc006c7202 */ /* 0x008fe20000000f00 */
[----:B------:R-:W-:Y:S01]  /*95e20*/  IMAD.MOV.U32 R109, RZ, RZ, R196 ;  /* 0x000000ffff6d7224 */ /* 0x000fe200078e00c4 */
[----:B------:R-:W2:Y:S01]  /*95e30*/  LDL.LU R204, [R1+0x62cc] ;  /* 0x0062cc0001cc7983 */ /* 0x000ea20000300800 */
[----:B------:R-:W3:Y:S02]  /*95e40*/  LDL.LU R196, [R1+0x62c8] ;  /* 0x0062c80001c47983 */ /* 0x000ee40000300800 */
[----:B------:R-:W4:Y:S02]  /*95e50*/  LDL.LU R205, [R1+0x62c4] ;  /* 0x0062c40001cd7983 */ /* 0x000f240000300800 */
[----:B------:R-:W2:Y:S02]  /*95e60*/  LDL.LU R197, [R1+0x62c0] ;  /* 0x0062c00001c57983 */ /* 0x000ea40000300800 */
[----:B------:R-:W-:-:S02]  /*95e70*/  IMAD.MOV.U32 R112, RZ, RZ, R208 ;  /* 0x000000ffff707224 */ /* 0x000fc400078e00d0 */
[----:B------:R-:W-:Y:S01]  /*95e80*/  IMAD.MOV.U32 R113, RZ, RZ, R209 ;  /* 0x000000ffff717224 */ /* 0x000fe200078e00d1 */
[----:B------:R-:W3:Y:S01]  /*95e90*/  LDL.LU R208, [R1+0x62bc] ;  /* 0x0062bc0001d07983 */ /* 0x000ee20000300800 */
[----:B------:R-:W3:Y:S01]  /*95ea0*/  LDL.LU R209, [R1+0x62b8] ;  /* 0x0062b80001d17983 */ /* 0x000ee20000300800 */
[----:B------:R-:W-:Y:S01]  /*95eb0*/  MOV R114, R213 ;  /* 0x000000d500727202 */ /* 0x000fe20000000f00 */
[----:B------:R-:W-:Y:S01]  /*95ec0*/  IMAD.MOV.U32 R115, RZ, RZ, R212 ;  /* 0x000000ffff737224 */ /* 0x000fe200078e00d4 */
[----:B------:R-:W3:Y:S01]  /*95ed0*/  LDL.LU R213, [R1+0x62b4] ;  /* 0x0062b40001d57983 */ /* 0x000ee20000300800 */
[----:B------:R-:W3:Y:S01]  /*95ee0*/  LDL.LU R212, [R1+0x62b0] ;  /* 0x0062b00001d47983 */ /* 0x000ee20000300800 */
[----:B------:R-:W-:Y:S01]  /*95ef0*/  HMMA.1688.F32.TF32 R192, R200, R60, R220 ;  /* 0x0000003cc8c0723c */ /* 0x000fe200000810dc */
[----:B----4-:R-:W-:Y:S01]  /*95f00*/  IMAD.MOV.U32 R116, RZ, RZ, R205 ;  /* 0x000000ffff747224 */ /* 0x010fe200078e00cd */
[----:B--2---:R-:W-:Y:S01]  /*95f10*/  MOV R117, R197 ;  /* 0x000000c500757202 */ /* 0x004fe20000000f00 */
[----:B------:R-:W2:Y:S01]  /*95f20*/  LDL.LU R205, [R1+0x62ac] ;  /* 0x0062ac0001cd7983 */ /* 0x000ea20000300800 */
[----:B------:R-:W4:Y:S02]  /*95f30*/  LDL.LU R197, [R1+0x62a8] ;  /* 0x0062a80001c57983 */ /* 0x000f240000300800 */
[----:B---3--:R-:W-:-:S02]  /*95f40*/  IMAD.MOV.U32 R118, RZ, RZ, R196 ;  /* 0x000000ffff767224 */ /* 0x008fc400078e00c4 */
[----:B------:R-:W-:Y:S01]  /*95f50*/  IMAD.MOV.U32 R119, RZ, RZ, R204 ;  /* 0x000000ffff777224 */ /* 0x000fe200078e00cc */
[----:B------:R-:W4:Y:S01]  /*95f60*/  LDL.LU R196, [R1+0x62a4] ;  /* 0x0062a40001c47983 */ /* 0x000f220000300800 */
[----:B------:R-:W2:Y:S02]  /*95f70*/  LDL.LU R204, [R1+0x62a0] ;  /* 0x0062a00001cc7983 */ /* 0x000ea40000300800 */
[----:B------:R-:W3:Y:S02]  /*95f80*/  LDL.LU R220, [R1+0xca0] ;  /* 0x000ca00001dc7983 */ /* 0x000ee40000300800 */
[----:B------:R-:W3:Y:S01]  /*95f90*/  LDL.LU R221, [R1+0xca4] ;  /* 0x000ca40001dd7983 */ /* 0x000ee20000300800 */
[----:B------:R-:W3:Y:S01]  /*95fa0*/  LDL.LU R222, [R1+0xca8] ;  /* 0x000ca80001de7983 */ /* 0x000ee20000300800 */
[----:B------:R-:W3:Y:S02]  /*95fb0*/  LDL.LU R223, [R1+0xcac] ;  /* 0x000cac0001df7983 */ /* 0x000ee40000300800 */
[----:B------:R-:W4:Y:S02]  /*95fc0*/  LDL.LU R198, [R1+0x18b8] ;  /* 0x0018b80001c67983 */ /* 0x000f240000300800 */
[----:B------:R-:W4:Y:S01]  /*95fd0*/  LDL.LU R199, [R1+0x18bc] ;  /* 0x0018bc0001c77983 */ /* 0x000f220000300800 */
[----:B------:R-:W-:Y:S01]  /*95fe0*/  MOV R240, R209 ;  /* 0x000000d100f07202 */ /* 0x000fe20000000f00 */
[----:B------:R-:W-:Y:S01]  /*95ff0*/  IMAD.MOV.U32 R241, RZ, RZ, R208 ;  /* 0x000000fffff17224 */ /* 0x000fe200078e00d0 */
        /* <DEDUP_REMOVED lines=22> */
[----:B------:R-:W-:Y:S02]  /*96160*/  STL.64 [R1+0x6068], R194 ;  /* 0x006068c201007387 */ /* 0x000fe40000100a00 */
[----:B------:R-:W-:Y:S01]  /*96170*/  STL.64 [R1+0x6060], R192 ;  /* 0x006060c001007387 */ /* 0x000fe20000100a00 */
[C---:B-1----:R-:W-:Y:S08]  /*96180*/  HMMA.1688.F32.TF32 R116, R80.reuse, R28, R116 ;  /* 0x0000001c5074723c */ /* 0x042ff00000081074 */
[----:B------:R-:W-:Y:S01]  /*96190*/  HMMA.1688.F32.TF32 R92, R80, R52, R92 ;  /* 0x00000034505c723c */ /* 0x000fe2000008105c */
[----:B------:R-:W-:Y:S01]  /*961a0*/  IMAD.MOV.U32 R244, RZ, RZ, R216 ;  /* 0x000000fffff47224 */ /* 0x000fe200078e00d8 */
[----:B------:R-:W-:-:S06]  /*961b0*/  MOV R245, R217 ;  /* 0x000000d900f57202 */ /* 0x000fcc0000000f00 */
[C---:B----4-:R-:W-:Y:S08]  /*961c0*/  HMMA.1688.F32.TF32 R196, R200.reuse, R64, R196 ;  /* 0x00000040c8c4723c */ /* 0x050ff000000810c4 */
[----:B---3--:R-:W-:Y:S08]  /*961d0*/  HMMA.1688.F32.TF32 R200, R200, R68, R220 ;  /* 0x00000044c8c8723c */ /* 0x008ff000000810dc */
[C---:B--2---:R-:W-:Y:S08]  /*961e0*/  HMMA.1688.F32.TF32 R204, R80.reuse, R8, R204 ;  /* 0x0000000850cc723c */ /* 0x044ff000000810cc */
[C---:B------:R-:W-:Y:S08]  /*961f0*/  HMMA.1688.F32.TF32 R76, R80.reuse, R20, R240 ;  /* 0x00000014504c723c */ /* 0x040ff000000810f0 */
[C---:B------:R-:W-:Y:S01]  /*96200*/  HMMA.1688.F32.TF32 R208, R80.reuse, R12, R208 ;  /* 0x0000000c50d0723c */ /* 0x040fe200000810d0 */
[----:B------:R-:W-:Y:S04]  /*96210*/  LDS R220, [R4+0x10700] ;  /* 0x0107000004dc7984 */ /* 0x000fe80000000800 */
[----:B------:R-:W-:Y:S04]  /*96220*/  LDS R222, [R4+0x12700] ;  /* 0x0127000004de7984 */ /* 0x000fe80000000800 */
[----:B------:R-:W-:Y:S04]  /*96230*/  LDS R221, [R5+0x10700] ;  /* 0x0107000005dd7984 */ /* 0x000fe80000000800 */
[----:B------:R-:W1:Y:S01]  /*96240*/  LDS R223, [R5+0x12700] ;  /* 0x0127000005df7984 */ /* 0x000e620000000800 */
[C---:B------:R-:W-:Y:S08]  /*96250*/  HMMA.1688.F32.TF32 R212, R80.reuse, R16, R212 ;  /* 0x0000001050d4723c */ /* 0x040ff000000810d4 */
[C---:B------:R-:W-:Y:S01]  /*96260*/  HMMA.1688.F32.TF32 R72, R80.reuse, R24, R248 ;  /* 0x000000185048723c */ /* 0x040fe200000810f8 */
[----:B------:R-:W-:Y:S01]  /*96270*/  STL.64 [R1+0x6078], R198 ;  /* 0x006078c601007387 */ /* 0x000fe20000100a00 */
[----:B------:R-:W-:Y:S02]  /*96280*/  STL.64 [R1+0x6070], R196 ;  /* 0x006070c401007387 */ /* 0x000fe40000100a00 */
[----:B------:R-:W-:Y:S02]  /*96290*/  STL.64 [R1+0x6088], R202 ;  /* 0x006088ca01007387 */ /* 0x000fe40000100a00 */
[----:B------:R-:W-:Y:S01]  /*962a0*/  STL.64 [R1+0x6080], R200 ;  /* 0x006080c801007387 */ /* 0x000fe20000100a00 */
[----:B------:R-:W-:Y:S01]  /*962b0*/  STL.64 [R1+0x6098], R206 ;  /* 0x006098ce01007387 */ /* 0x000fe20000100a00 */
[----:B------:R-:W-:Y:S02]  /*962c0*/  STL.64 [R1+0x6090], R204 ;  /* 0x006090cc01007387 */ /* 0x000fe40000100a00 */
[----:B------:R-:W-:Y:S02]  /*962d0*/  STL.64 [R1+0x60a8], R210 ;  /* 0x0060a8d201007387 */ /* 0x000fe40000100a00 */
[----:B------:R-:W-:Y:S03]  /*962e0*/  STL.64 [R1+0x60a0], R208 ;  /* 0x0060a0d001007387 */ /* 0x000fe60000100a00 */
[----:B------:R-:W-:Y:S01]  /*962f0*/  STL.64 [R1+0x60b8], R214 ;  /* 0x0060b8d601007387 */ /* 0x000fe20000100a00 */
[----:B------:R-:W-:Y:S02]  /*96300*/  STL.64 [R1+0x60b0], R212 ;  /* 0x0060b0d401007387 */ /* 0x000fe40000100a00 */
[----:B------:R-:W-:Y:S02]  /*96310*/  STL.64 [R1+0xcb0], R76 ;  /* 0x000cb04c01007387 */ /* 0x000fe40000100a00 */
[----:B------:R2:W-:Y:S02]  /*96320*/  STL.64 [R1+0xcb8], R78 ;  /* 0x000cb84e01007387 */ /* 0x0005e40000100a00 */
[C---:B--2---:R-:W-:Y:S01]  /*96330*/  HMMA.1688.F32.TF32 R76, R80.reuse, R32, R112 ;  /* 0x00000020504c723c */ /* 0x044fe20000081070 */
[----:B------:R-:W-:Y:S01]  /*96340*/  STL.64 [R1+0xca0], R72 ;  /* 0x000ca04801007387 */ /* 0x000fe20000100a00 */
[----:B------:R2:W-:Y:S02]  /*96350*/  STL.64 [R1+0xca8], R74 ;  /* 0x000ca84a01007387 */ /* 0x0005e40000100a00 */
[----:B------:R-:W-:Y:S02]  /*96360*/  STL.64 [R1+0xc90], R116 ;  /* 0x000c907401007387 */ /* 0x000fe40000100a00 */
[----:B------:R-:W-:Y:S02]  /*96370*/  STL.64 [R1+0xc98], R118 ;  /* 0x000c987601007387 */ /* 0x000fe40000100a00 */
[C---:B------:R-:W-:Y:S08]  /*96380*/  HMMA.1688.F32.TF32 R104, R80.reuse, R40, R104 ;  /* 0x000000285068723c */ /* 0x040ff00000081068 */
[C---:B--2---:R-:W-:Y:S07]  /*96390*/  HMMA.1688.F32.TF32 R72, R80.reuse, R36, R108 ;  /* 0x000000245048723c */ /* 0x044fee000008106c */
[----:B------:R-:W-:Y:S01]  /*963a0*/  STL.64 [R1+0xc80], R76 ;  /* 0x000c804c01007387 */ /* 0x000fe20000100a00 */
[----:B------:R2:W-:Y:S02]  /*963b0*/  STL.64 [R1+0xc88], R78 ;  /* 0x000c884e01007387 */ /* 0x0005e40000100a00 */
[C---:B--2---:R-:W-:Y:S11]  /*963c0*/  HMMA.1688.F32.TF32 R76, R80.reuse, R44, R100 ;  /* 0x0000002c504c723c */ /* 0x044ff60000081064 */
[----:B------:R-:W-:Y:S02]  /*963d0*/  @!UPT UIADD3 URZ, URZ, URZ, URZ ;  /* 0x0000003f3f3ff290 */ /* 0x000fe4000fffe03f */
[----:B------:R-:W-:Y:S01]  /*963e0*/  STL.64 [R1+0xc70], R72 ;  /* 0x000c704801007387 */ /* 0x000fe20000100a00 */
[----:B------:R2:W-:Y:S02]  /*963f0*/  STL.64 [R1+0xc78], R74 ;  /* 0x000c784a01007387 */ /* 0x0005e40000100a00 */
[----:B------:R-:W-:Y:S02]  /*96400*/  STL.64 [R1+0xc60], R104 ;  /* 0x000c606801007387 */ /* 0x000fe40000100a00 */
[----:B------:R-:W-:Y:S01]  /*96410*/  STL.64 [R1+0xc68], R106 ;  /* 0x000c686a01007387 */ /* 0x000fe20000100a00 */
[C---:B--2---:R-:W-:Y:S04]  /*96420*/  HMMA.1688.F32.TF32 R72, R80.reuse, R48, R96 ;  /* 0x000000305048723c */ /* 0x044fe80000081060 */
[----:B------:R-:W-:Y:S01]  /*96430*/  STL.64 [R1+0xc50], R76 ;  /* 0x000c504c01007387 */ /* 0x000fe20000100a00 */
[----:B------:R2:W-:Y:S03]  /*96440*/  STL.64 [R1+0xc58], R78 ;  /* 0x000c584e01007387 */ /* 0x0005e60000100a00 */
[----:B--2---:R-:W-:Y:S11]  /*96450*/  HMMA.1688.F32.TF32 R76, R80, R56, R88 ;  /* 0x00000038504c723c */ /* 0x004ff60000081058 */
[----:B------:R-:W-:Y:S04]  /*96460*/  @!UPT UIADD3 URZ, URZ, URZ, URZ ;  /* 0x0000003f3f3ff290 */ /* 0x000fe8000fffe03f */
[----:B------:R-:W-:Y:S01]  /*96470*/  STL.64 [R1+0xc40], R72 ;  /* 0x000c404801007387 */ /* 0x000fe20000100a00 */
[----:B------:R2:W-:Y:S02]  /*96480*/  STL.64 [R1+0xc48], R74 ;  /* 0x000c484a01007387 */ /* 0x0005e40000100a00 */
[----:B------:R-:W-:Y:S02]  /*96490*/  STL.64 [R1+0xc30], R92 ;  /* 0x000c305c01007387 */ /* 0x000fe40000100a00 */
[----:B------:R-:W-:Y:S01]  /*964a0*/  STL.64 [R1+0xc38], R94 ;  /* 0x000c385e01007387 */ /* 0x000fe20000100a00 */
[----:B------:R-:W3:Y:S04]  /*964b0*/  LDL.LU R240, [R1+0x2460] ;  /* 0x0024600001f07983 */ /* 0x000ee80000300800 */
[----:B------:R4:W-:Y:S01]  /*964c0*/  STL.64 [R1+0xc20], R76 ;  /* 0x000c204c01007387 */ /* 0x0009e20000100a00 */
[----:B------:R1:W-:Y:S02]  /*964d0*/  STL.64 [R1+0xc28], R78 ;  /* 0x000c284e01007387 */ /* 0x0003e40000100a00 */
[----:B------:R-:W3:Y:S02]  /*964e0*/  LDL.LU R241, [R1+0x2464] ;  /* 0x0024640001f17983 */ /* 0x000ee40000300800 */
[----:B------:R-:W3:Y:S01]  /*964f0*/  LDL.LU R242, [R1+0x2468] ;  /* 0x0024680001f27983 */ /* 0x000ee20000300800 */
[----:B------:R-:W3:Y:S01]  /*96500*/  LDL.LU R243, [R1+0x246c] ;  /* 0x00246c0001f37983 */ /* 0x000ee20000300800 */
[----:B------:R-:W2:Y:S02]  /*96510*/  LDL.LU R216, [R1+0x6294] ;  /* 0x0062940001d87983 */ /* 0x000ea40000300800 */
[----:B------:R-:W3:Y:S02]  /*96520*/  LDL.LU R217, [R1+0x6290] ;  /* 0x0062900001d97983 */ /* 0x000ee40000300800 */
[----:B------:R-:W4:Y:S01]  /*96530*/  LDL.LU R246, [R1+0xd78] ;  /* 0x000d780001f67983 */ /* 0x000f220000300800 */
[----:B------:R-:W4:Y:S01]  /*96540*/  LDL.LU R247, [R1+0xd7c] ;  /* 0x000d7c0001f77983 */ /* 0x000f220000300800 */
[----:B------:R-:W4:Y:S02]  /*96550*/  LDL.LU R120, [R1+0xff0] ;  /* 0x000ff00001787983 */ /* 0x000f240000300800 */
[----:B------:R-:W4:Y:S02]  /*96560*/  LDL.LU R121, [R1+0xff4] ;  /* 0x000ff40001797983 */ /* 0x000f240000300800 */
[----:B--2---:R-:W-:-:S02]  /*96570*/  IMAD.MOV.U32 R122, RZ, RZ, R216 ;  /* 0x000000ffff7a7224 */ /* 0x004fc400078e00d8 */
[----:B---3--:R-:W-:Y:S01]  /*96580*/  IMAD.MOV.U32 R123, RZ, RZ, R217 ;  /* 0x000000ffff7b7224 */ /* 0x008fe200078e00d9 */
[----:B------:R-:W2:Y:S01]  /*96590*/  LDL.LU R216, [R1+0x628c] ;  /* 0x00628c0001d87983 */ /* 0x000ea20000300800 */
[----:B------:R-:W3:Y:S02]  /*965a0*/  LDL.LU R217, [R1+0x6288] ;  /* 0x0062880001d97983 */ /* 0x000ee40000300800 */
[----:B------:R-:W4:Y:S02]  /*965b0*/  LDL.LU R124, [R1+0x1530] ;  /* 0x00153000017c7983 */ /* 0x000f240000300800 */
[----:B------:R-:W4:Y:S01]  /*965c0*/  LDL.LU R125, [R1+0x1534] ;  /* 0x00153400017d7983 */ /* 0x000f220000300800 */
[----:B------:R-:W4:Y:S01]  /*965d0*/  LDL.LU R126, [R1+0x1538] ;  /* 0x00153800017e7983 */ /* 0x000f220000300800 */
[----:B------:R-:W4:Y:S01]  /*965e0*/  LDL.LU R127, [R1+0x153c] ;  /* 0x00153c00017f7983 */ /* 0x000f220000300800 */
[----:B--2---:R-:W-:Y:S01]  /*965f0*/  MOV R128, R216 ;  /* 0x000000d800807202 */ /* 0x004fe20000000f00 */
[----:B---3--:R-:W-:Y:S01]  /*96600*/  IMAD.MOV.U32 R129, RZ, RZ, R217 ;  /* 0x000000ffff817224 */ /* 0x008fe200078e00d9 */
[----:B------:R-:W2:Y:S01]  /*96610*/  LDL.LU R216, [R1+0x6284] ;  /* 0x0062840001d87983 */ /* 0x000ea20000300800 */
[----:B------:R-:W3:Y:S02]  /*96620*/  LDL.LU R217, [R1+0x6280] ;  /* 0x0062800001d97983 */ /* 0x000ee40000300800 */
[----:B------:R-:W4:Y:S02]  /*96630*/  LDL.LU R130, [R1+0x1648] ;  /* 0x0016480001827983 */ /* 0x000f240000300800 */
[----:B------:R-:W4:Y:S01]  /*96640*/  LDL.LU R131, [R1+0x164c] ;  /* 0x00164c0001837983 */ /* 0x000f220000300800 */
[----:B------:R-:W4:Y:S01]  /*96650*/  LDL.LU R136, [R1+0x16a0] ;  /* 0x0016a00001887983 */ /* 0x000f220000300800 */
[----:B------:R-:W4:Y:S02]  /*96660*/  LDL.LU R137, [R1+0x16a4] ;  /* 0x0016a40001897983 */ /* 0x000f240000300800 */
[----:B--2---:R-:W-:Y:S01]  /*96670*/  IMAD.MOV.U32 R138, RZ, RZ, R216 ;  /* 0x000000ffff8a7224 */ /* 0x004fe200078e00d8 */
[----:B---3--:R-:W-:Y:S01]  /*96680*/  MOV R139, R217 ;  /* 0x000000d9008b7202 */ /* 0x008fe20000000f00 */
[----:B------:R-:W2:Y:S01]  /*96690*/  LDL.LU R216, [R1+0x627c] ;  /* 0x00627c0001d87983 */ /* 0x000ea20000300800 */
[----:B------:R-:W3:Y:S02]  /*966a0*/  LDL.LU R217, [R1+0x6278] ;  /* 0x0062780001d97983 */ /* 0x000ee40000300800 */
[----:B------:R-:W4:Y:S02]  /*966b0*/  LDL.LU R116, [R1+0x16b0] ;  /* 0x0016b00001747983 */ /* 0x000f240000300800 */
[----:B------:R-:W4:Y:S01]  /*966c0*/  LDL.LU R117, [R1+0x16b4] ;  /* 0x0016b40001757983 */ /* 0x000f220000300800 */
[----:B------:R-:W4:Y:S01]  /*966d0*/  LDL.LU R118, [R1+0x16b8] ;  /* 0x0016b80001767983 */ /* 0x000f220000300800 */
        /* <DEDUP_REMOVED lines=17> */
[----:B------:R-:W4:Y:S01]  /*967f0*/  LDL.LU R96, [R1+0x1780] ;  /* 0x0017800001607983 */ /* 0x000f220000300800 */
[----:B------:R-:W-:Y:S01]  /*96800*/  HMMA.1688.F32.TF32 R72, R80, R60, R84 ;  /* 0x0000003c5048723c */ /* 0x000fe20000081054 */
[----:B--2---:R-:W-:Y:S01]  /*96810*/  MOV R98, R216 ;  /* 0x000000d800627202 */ /* 0x004fe20000000f00 */
[----:B---3--:R-:W-:-:S02]  /*96820*/  IMAD.MOV.U32 R97, RZ, RZ, R217 ;  /* 0x000000ffff617224 */ /* 0x008fc400078e00d9 */
[----:B------:R-:W2:Y:S01]  /*96830*/  LDL.LU R217, [R1+0x6264] ;  /* 0x0062640001d97983 */ /* 0x000ea20000300800 */
[----:B------:R-:W2:Y:S02]  /*96840*/  LDL.LU R216, [R1+0x6260] ;  /* 0x0062600001d87983 */ /* 0x000ea40000300800 */
[----:B------:R-:W3:Y:S02]  /*96850*/  LDL.LU R99, [R1+0x178c] ;  /* 0x00178c0001637983 */ /* 0x000ee40000300800 */
[----:B------:R-:W2:Y:S01]  /*96860*/  LDL.LU R88, [R1+0x17a0] ;  /* 0x0017a00001587983 */ /* 0x000ea20000300800 */
[----:B------:R-:W2:Y:S01]  /*96870*/  LDL.LU R89, [R1+0x17a4] ;  /* 0x0017a40001597983 */ /* 0x000ea20000300800 */
[----:B------:R-:W2:Y:S02]  /*96880*/  LDL.LU R90, [R1+0x17a8] ;  /* 0x0017a800015a7983 */ /* 0x000ea40000300800 */
[----:B------:R-:W2:Y:S02]  /*96890*/  LDL.LU R91, [R1+0x17ac] ;  /* 0x0017ac00015b7983 */ /* 0x000ea40000300800 */
[----:B------:R-:W2:Y:S01]  /*968a0*/  LDL.LU R218, [R1+0xcc8] ;  /* 0x000cc80001da7983 */ /* 0x000ea20000300800 */
[----:B------:R-:W2:Y:S01]  /*968b0*/  LDL.LU R219, [R1+0xccc] ;  /* 0x000ccc0001db7983 */ /* 0x000ea20000300800 */
[----:B----4-:R-:W4:Y:S02]  /*968c0*/  LDL.LU R76, [R1+0x17c0] ;  /* 0x0017c000014c7983 */ /* 0x010f240000300800 */
[----:B------:R-:W4:Y:S02]  /*968d0*/  LDL.LU R77, [R1+0x17c4] ;  /* 0x0017c400014d7983 */ /* 0x000f240000300800 */
[----:B-1----:R-:W4:Y:S01]  /*968e0*/  LDL.LU R78, [R1+0x17c8] ;  /* 0x0017c800014e7983 */ /* 0x002f220000300800 */
[----:B------:R-:W4:Y:S01]  /*968f0*/  LDL.LU R79, [R1+0x17cc] ;  /* 0x0017cc00014f7983 */ /* 0x000f220000300800 */
[----:B------:R-:W2:Y:S02]  /*96900*/  LDL.LU R84, [R1+0x17b0] ;  /* 0x0017b00001547983 */ /* 0x000ea40000300800 */
        /* <DEDUP_REMOVED lines=27> */
[----:B------:R-:W-:Y:S02]  /*96ac0*/  STL.64 [R1+0x60c8], R74 ;  /* 0x0060c84a01007387 */ /* 0x000fe40000100a00 */
[----:B------:R1:W-:Y:S02]  /*96ad0*/  STL.64 [R1+0x60c0], R72 ;  /* 0x0060c04801007387 */ /* 0x0003e40000100a00 */
[C---:B-1----:R-:W-:Y:S08]  /*96ae0*/  HMMA.1688.F32.TF32 R72, R220.reuse, R44, R136 ;  /* 0x0000002cdc48723c */ /* 0x042ff00000081088 */
[C---:B------:R-:W-:Y:S11]  /*96af0*/  HMMA.1688.F32.TF32 R128, R220.reuse, R52, R128 ;  /* 0x00000034dc80723c */ /* 0x040ff60000081080 */
[----:B------:R-:W-:Y:S04]  /*96b00*/  @!UPT UIADD3 URZ, URZ, URZ, URZ ;  /* 0x0000003f3f3ff290 */ /* 0x000fe8000fffe03f */
[----:B------:R-:W-:Y:S01]  /*96b10*/  STL.64 [R1+0xcc0], R72 ;  /* 0x000cc04801007387 */ /* 0x000fe20000100a00 */
[----:B------:R1:W-:Y:S02]  /*96b20*/  STL.64 [R1+0xcc8], R74 ;  /* 0x000cc84a01007387 */ /* 0x0003e40000100a00 */
[C---:B-1----:R-:W-:Y:S08]  /*96b30*/  HMMA.1688.F32.TF32 R72, R220.reuse, R56, R124 ;  /* 0x00000038dc48723c */ /* 0x042ff0000008107c */
[----:B------:R-:W-:Y:S08]  /*96b40*/  HMMA.1688.F32.TF32 R124, R220, R60, R120 ;  /* 0x0000003cdc7c723c */ /* 0x000ff00000081078 */
[C---:B----4-:R-:W-:Y:S08]  /*96b50*/  HMMA.1688.F32.TF32 R76, R80.reuse, R64, R76 ;  /* 0x00000040504c723c */ /* 0x050ff0000008104c */
[----:B--2---:R-:W-:Y:S01]  /*96b60*/  HMMA.1688.F32.TF32 R80, R80, R68, R216 ;  /* 0x000000445050723c */ /* 0x004fe200000810d8 */
[----:B------:R-:W-:Y:S04]  /*96b70*/  LDS R216, [R6+0x10700] ;  /* 0x0107000006d87984 */ /* 0x000fe80000000800 */
[----:B------:R-:W-:Y:S04]  /*96b80*/  LDS R218, [R6+0x12700] ;  /* 0x0127000006da7984 */ /* 0x000fe80000000800 */
[----:B------:R-:W-:Y:S04]  /*96b90*/  LDS R217, [R7+0x10700] ;  /* 0x0107000007d97984 */ /* 0x000fe80000000800 */
[----:B------:R-:W1:Y:S01]  /*96ba0*/  LDS R219, [R7+0x12700] ;  /* 0x0127000007db7984 */ /* 0x000e620000000800 */
[C---:B---3--:R-:W-:Y:S08]  /*96bb0*/  HMMA.1688.F32.TF32 R132, R220.reuse, R48, R132 ;  /* 0x00000030dc84723c */ /* 0x048ff00000081084 */
[C---:B------:R-:W-:Y:S11]  /*96bc0*/  HMMA.1688.F32.TF32 R120, R220.reuse, R64, R232 ;  /* 0x00000040dc78723c */ /* 0x040ff600000810e8 */
[----:B------:R-:W-:Y:S04]  /*96bd0*/  @!UPT UIADD3 URZ, URZ, URZ, URZ ;  /* 0x0000003f3f3ff290 */ /* 0x000fe8000fffe03f */
[----:B------:R-:W-:Y:S01]  /*96be0*/  STL.64 [R1+0xce0], R132 ;  /* 0x000ce08401007387 */ /* 0x000fe20000100a00 */
[----:B------:R-:W-:Y:S02]  /*96bf0*/  STL.64 [R1+0xce8], R134 ;  /* 0x000ce88601007387 */ /* 0x000fe40000100a00 */
[----:B------:R-:W-:Y:S02]  /*96c00*/  STL.64 [R1+0xd20], R128 ;  /* 0x000d208001007387 */ /* 0x000fe40000100a00 */
[----:B------:R-:W-:Y:S01]  /*96c10*/  STL.64 [R1+0xd28], R130 ;  /* 0x000d288201007387 */ /* 0x000fe20000100a00 */
[----:B------:R-:W-:Y:S01]  /*96c20*/  STL.64 [R1+0xd40], R72 ;  /* 0x000d404801007387 */ /* 0x000fe20000100a00 */
[----:B------:R2:W-:Y:S02]  /*96c30*/  STL.64 [R1+0xd48], R74 ;  /* 0x000d484a01007387 */ /* 0x0005e40000100a00 */
[----:B--2---:R-:W-:Y:S01]  /*96c40*/  HMMA.1688.F32.TF32 R72, R220, R68, R244 ;  /* 0x00000044dc48723c */ /* 0x004fe200000810f4 */
[----:B------:R-:W-:Y:S01]  /*96c50*/  STL.64 [R1+0xd60], R124 ;  /* 0x000d607c01007387 */ /* 0x000fe20000100a00 */
[----:B------:R1:W-:Y:S02]  /*96c60*/  STL.64 [R1+0xd68], R126 ;  /* 0x000d687e01007387 */ /* 0x0003e40000100a00 */
[----:B------:R-:W-:Y:S02]  /*96c70*/  STL.64 [R1+0xd80], R120 ;  /* 0x000d807801007387 */ /* 0x000fe40000100a00 */
[----:B------:R2:W-:Y:S02]  /*96c80*/  STL.64 [R1+0xd88], R122 ;  /* 0x000d887a01007387 */ /* 0x0005e40000100a00 */
[C---:B-1----:R-:W-:Y:S08]  /*96c90*/  HMMA.1688.F32.TF32 R124, R216.reuse, R8, R236 ;  /* 0x00000008d87c723c */ /* 0x042ff000000810ec */
[C---:B--2---:R-:W-:Y:S07]  /*96ca0*/  HMMA.1688.F32.TF32 R120, R216.reuse, R12, R240 ;  /* 0x0000000cd878723c */ /* 0x044fee00000810f0 */
[----:B------:R-:W-:Y:S01]  /*96cb0*/  STL.64 [R1+0xd70], R72 ;  /* 0x000d704801007387 */ /* 0x000fe20000100a00 */
[----:B------:R1:W-:Y:S02]  /*96cc0*/  STL.64 [R1+0xd78], R74 ;  /* 0x000d784a01007387 */ /* 0x0003e40000100a00 */
[----:B-1----:R-:W-:Y:S05]  /*96cd0*/  HMMA.1688.F32.TF32 R72, R216, R16, R248 ;  /* 0x00000010d848723c */ /* 0x002fea00000810f8 */
[----:B------:R-:W-:Y:S01]  /*96ce0*/  STL.64 [R1+0x17a0], R124 ;  /* 0x0017a07c01007387 */ /* 0x000fe20000100a00 */
[----:B------:R-:W-:Y:S02]  /*96cf0*/  STL.64 [R1+0x17a8], R126 ;  /* 0x0017a87e01007387 */ /* 0x000fe40000100a00 */
[----:B------:R-:W2:Y:S05]  /*96d00*/  LDL.LU R240, [R1+0x2a70] ;  /* 0x002a700001f07983 */ /* 0x000eaa0000300800 */
[----:B------:R1:W-:Y:S01]  /*96d10*/  STL.64 [R1+0x17b0], R120 ;  /* 0x0017b07801007387 */ /* 0x0003e20000100a00 */
[----:B------:R3:W-:Y:S09]  /*96d20*/  STL.64 [R1+0x17b8], R122 ;  /* 0x0017b87a01007387 */ /* 0x0007f20000100a00 */
[----:B------:R-:W-:Y:S01]  /*96d30*/  STL.64 [R1+0x17c0], R72 ;  /* 0x0017c04801007387 */ /* 0x000fe20000100a00 */
[----:B------:R4:W-:Y:S02]  /*96d40*/  STL.64 [R1+0x17c8], R74 ;  /* 0x0017c84a01007387 */ /* 0x0009e40000100a00 */
        /* <DEDUP_REMOVED lines=11> */
[----:B-1----:R-:W2:Y:S02]  /*96e00*/  LDL.LU R120, [R1+0x2ab0] ;  /* 0x002ab00001787983 */ /* 0x002ea40000300800 */
[----:B------:R-:W2:Y:S02]  /*96e10*/  LDL.LU R121, [R1+0x2ab4] ;  /* 0x002ab40001797983 */ /* 0x000ea40000300800 */
[----:B---3--:R-:W2:Y:S01]  /*96e20*/  LDL.LU R122, [R1+0x2ab8] ;  /* 0x002ab800017a7983 */ /* 0x008ea20000300800 */
[----:B------:R-:W2:Y:S01]  /*96e30*/  LDL.LU R123, [R1+0x2abc] ;  /* 0x002abc00017b7983 */ /* 0x000ea20000300800 */
[----:B------:R-:W3:Y:S02]  /*96e40*/  LDL.LU R124, [R1+0x2ac0] ;  /* 0x002ac000017c7983 */ /* 0x000ee40000300800 */
[----:B------:R-:W3:Y:S02]  /*96e50*/  LDL.LU R125, [R1+0x2ac4] ;  /* 0x002ac400017d7983 */ /* 0x000ee40000300800 */
[----:B------:R-:W3:Y:S01]  /*96e60*/  LDL.LU R126, [R1+0x2ac8] ;  /* 0x002ac800017e7983 */ /* 0x000ee20000300800 */
[----:B------:R-:W3:Y:S01]  /*96e70*/  LDL.LU R127, [R1+0x2acc] ;  /* 0x002acc00017f7983 */ /* 0x000ee20000300800 */
        /* <DEDUP_REMOVED lines=32> */
[----:B------:R-:W4:Y:S02]  /*97080*/  LDL.LU R184, [R1+0x24b0] ;  /* 0x0024b00001b87983 */ /* 0x000f240000300800 */
[----:B------:R-:W4:Y:S02]  /*97090*/  LDL.LU R185, [R1+0x24b4] ;  /* 0x0024b40001b97983 */ /* 0x000f240000300800 */
[----:B------:R-:W4:Y:S01]  /*970a0*/  LDL.LU R186, [R1+0x24b8] ;  /* 0x0024b80001ba7983 */ /* 0x000f220000300800 */
        /* <DEDUP_REMOVED lines=29> */
[----:B------:R-:W-:-:S02]  /*97280*/  IMAD.MOV.U32 R248, RZ, RZ, R224 ;  /* 0x000000fffff87224 */ /* 0x000fc400078e00e0 */
[----:B------:R-:W3:Y:S02]  /*97290*/  LDL.LU R224, [R1+0x625c] ;  /* 0x00625c0001e07983 */ /* 0x000ee40000300800 */
[----:B------:R-:W-:Y:S01]  /*972a0*/  IMAD.MOV.U32 R249, RZ, RZ, R225 ;  /* 0x000000fffff97224 */ /* 0x000fe200078e00e1 */
[----:B------:R-:W-:Y:S01]  /*972b0*/  MOV R250, R226 ;  /* 0x000000e200fa7202 */ /* 0x000fe20000000f00 */
[----:B------:R-:W3:Y:S01]  /*972c0*/  LDL.LU R225, [R1+0x6258] ;  /* 0x0062580001e17983 */ /* 0x000ee20000300800 */
[----:B------:R-:W3:Y:S02]  /*972d0*/  LDL.LU R226, [R1+0x6254] ;  /* 0x0062540001e27983 */ /* 0x000ee40000300800 */
[----:B------:R-:W-:Y:S02]  /*972e0*/  IMAD.MOV.U32 R251, RZ, RZ, R227 ;  /* 0x000000fffffb7224 */ /* 0x000fe400078e00e3 */
[----:B------:R-:W3:Y:S01]  /*972f0*/  LDL.LU R227, [R1+0x6250] ;  /* 0x0062500001e37983 */ /* 0x000ee20000300800 */
[C---:B------:R-:W-:Y:S08]  /*97300*/  HMMA.1688.F32.TF32 R84, R220.reuse, R8, R84 ;  /* 0x00000008dc54723c */ /* 0x040ff00000081054 */
[C---:B------:R-:W-:Y:S08]  /*97310*/  HMMA.1688.F32.TF32 R88, R220.reuse, R12, R88 ;  /* 0x0000000cdc58723c */ /* 0x040ff00000081058 */
        /* <DEDUP_REMOVED lines=10> */
[----:B------:R-:W1:Y:S01]  /*973c0*/  LDS R223, [R5+0x12780] ;  /* 0x0127800005df7984 */ /* 0x000e620000000800 */
[C---:B----4-:R-:W-:Y:S08]  /*973d0*/  HMMA.1688.F32.TF32 R72, R216.reuse, R20, R184 ;  /* 0x00000014d848723c */ /* 0x050ff000000810b8 */
[C---:B--2---:R-:W-:Y:S08]  /*973e0*/  HMMA.1688.F32.TF32 R180, R216.reuse, R24, R180 ;  /* 0x00000018d8b4723c */ /* 0x044ff000000810b4 */
[C---:B---3--:R-:W-:Y:S07]  /*973f0*/  HMMA.1688.F32.TF32 R176, R216.reuse, R28, R176 ;  /* 0x0000001cd8b0723c */ /* 0x048fee00000810b0 */
[----:B------:R-:W-:Y:S01]  /*97400*/  STL.64 [R1+0x17d0], R72 ;  /* 0x0017d04801007387 */ /* 0x000fe20000100a00 */
[----:B------:R2:W-:Y:S02]  /*97410*/  STL.64 [R1+0x17d8], R74 ;  /* 0x0017d84a01007387 */ /* 0x0005e40000100a00 */
[C---:B--2---:R-:W-:Y:S05]  /*97420*/  HMMA.1688.F32.TF32 R72, R216.reuse, R32, R172 ;  /* 0x00000020d848723c */ /* 0x044fea00000810ac */
[----:B------:R-:W-:Y:S01]  /*97430*/  STL.64 [R1+0x17e0], R180 ;  /* 0x0017e0b401007387 */ /* 0x000fe20000100a00 */
[----:B------:R-:W-:Y:S02]  /*97440*/  STL.64 [R1+0x17e8], R182 ;  /* 0x0017e8b601007387 */ /* 0x000fe40000100a00 */
[C---:B------:R-:W-:Y:S05]  /*97450*/  HMMA.1688.F32.TF32 R168, R216.reuse, R36, R168 ;  /* 0x00000024d8a8723c */ /* 0x040fea00000810a8 */
[----:B------:R-:W-:Y:S04]  /*97460*/  STL.64 [R1+0x17f0], R176 ;  /* 0x0017f0b001007387 */ /* 0x000fe80000100a00 */
[----:B------:R-:W-:Y:S01]  /*97470*/  STL.64 [R1+0x17f8], R178 ;  /* 0x0017f8b201007387 */ /* 0x000fe20000100a00 */
[C---:B------:R-:W-:Y:S05]  /*97480*/  HMMA.1688.F32.TF32 R164, R216.reuse, R40, R164 ;  /* 0x00000028d8a4723c */ /* 0x040fea00000810a4 */
[----:B------:R-:W-:Y:S01]  /*97490*/  STL.64 [R1+0x1800], R72 ;  /* 0x0018004801007387 */ /* 0x000fe20000100a00 */
[----:B------:R2:W-:Y:S02]  /*974a0*/  STL.64 [R1+0x1808], R74 ;  /* 0x0018084a01007387 */ /* 0x0005e40000100a00 */
[C---:B--2---:R-:W-:Y:S05]  /*974b0*/  HMMA.1688.F32.TF32 R72, R216.reuse, R44, R160 ;  /* 0x0000002cd848723c */ /* 0x044fea00000810a0 */
[----:B------:R-:W-:Y:S01]  /*974c0*/  STL.64 [R1+0x1810], R168 ;  /* 0x001810a801007387 */ /* 0x000fe20000100a00 */
[----:B------:R-:W-:Y:S02]  /*974d0*/  STL.64 [R1+0x1818], R170 ;  /* 0x001818aa01007387 */ /* 0x000fe40000100a00 */
[C---:B------:R-:W-:Y:S07]  /*974e0*/  HMMA.1688.F32.TF32 R156, R216.reuse, R48, R156 ;  /* 0x00000030d89c723c */ /* 0x040fee000008109c */
[----:B------:R-:W-:Y:S01]  /*974f0*/  STL.64 [R1+0x1820], R164 ;  /* 0x001820a401007387 */ /* 0x000fe20000100a00 */
[----:B------:R-:W-:Y:S01]  /*97500*/  STL.64 [R1+0x1828], R166 ;  /* 0x001828a601007387 */ /* 0x000fe20000100a00 */
[C---:B------:R-:W-:Y:S06]  /*97510*/  HMMA.1688.F32.TF32 R152, R216.reuse, R52, R152 ;  /* 0x00000034d898723c */ /* 0x040fec0000081098 */
[----:B------:R-:W-:Y:S01]  /*97520*/  STL.64 [R1+0x1830], R72 ;  /* 0x0018304801007387 */ /* 0x000fe20000100a00 */
[----:B------:R2:W-:Y:S02]  /*97530*/  STL.64 [R1+0x1838], R74 ;  /* 0x0018384a01007387 */ /* 0x0005e40000100a00 */
[C---:B--2---:R-:W-:Y:S05]  /*97540*/  HMMA.1688.F32.TF32 R72, R216.reuse, R56, R148 ;  /* 0x00000038d848723c */ /* 0x044fea0000081094 */
[----:B------:R-:W-:Y:S01]  /*97550*/  STL.64 [R1+0x1840], R156 ;  /* 0x0018409c01007387 */ /* 0x000fe20000100a00 */
[----:B------:R-:W-:Y:S02]  /*97560*/  STL.64 [R1+0x1848], R158 ;  /* 0x0018489e01007387 */ /* 0x000fe40000100a00 */
[C---:B------:R-:W-:Y:S06]  /*97570*/  HMMA.1688.F32.TF32 R144, R216.reuse, R60, R144 ;  /* 0x0000003cd890723c */ /* 0x040fec0000081090 */
[----:B------:R-:W-:Y:S01]  /*97580*/  STL.64 [R1+0x1850], R152 ;  /* 0x0018509801007387 */ /* 0x000fe20000100a00 */
[----:B------:R-:W-:Y:S01]  /*97590*/  STL.64 [R1+0x1858], R154 ;  /* 0x0018589a01007387 */ /* 0x000fe20000100a00 */
[C---:B------:R-:W-:Y:S07]  /*975a0*/  HMMA.1688.F32.TF32 R140, R216.reuse, R64, R140 ;  /* 0x00000040d88c723c */ /* 0x040fee000008108c */
[----:B------:R-:W-:Y:S01]  /*975b0*/  STL.64 [R1+0x1860], R72 ;  /* 0x0018604801007387 */ /* 0x000fe20000100a00 */
[----:B------:R2:W-:Y:S02]  /*975c0*/  STL.64 [R1+0x1868], R74 ;  /* 0x0018684a01007387 */ /* 0x0005e40000100a00 */
[----:B--2---:R-:W-:Y:S05]  /*975d0*/  HMMA.1688.F32.TF32 R72, R216, R68, R224 ;  /* 0x00000044d848723c */ /* 0x004fea00000810e0 */
[----:B------:R-:W-:Y:S01]  /*975e0*/  STL.64 [R1+0x1870], R144 ;  /* 0x0018709001007387 */ /* 0x000fe20000100a00 */
[----:B------:R-:W-:Y:S07]  /*975f0*/  STL.64 [R1+0x1878], R146 ;  /* 0x0018789201007387 */ /* 0x000fee0000100a00 */
[----:B------:R-:W-:Y:S02]  /*97600*/  STL.64 [R1+0x18e0], R140 ;  /* 0x0018e08c01007387 */ /* 0x000fe40000100a00 */
[----:B------:R-:W-:Y:S01]  /*97610*/  STL.64 [R1+0x18e8], R142 ;  /* 0x0018e88e01007387 */ /* 0x000fe20000100a00 */
[C---:B-1----:R-:W-:Y:S08]  /*97620*/  HMMA.1688.F32.TF32 R132, R220.reuse, R12, R132 ;  /* 0x0000000cdc84723c */ /* 0x042ff00000081084 */
[C---:B------:R-:W-:Y:S01]  /*97630*/  HMMA.1688.F32.TF32 R128, R220.reuse, R16, R128 ;  /* 0x00000010dc80723c */ /* 0x040fe20000081080 */
[----:B------:R-:W-:Y:S04]  /*97640*/  LDS R224, [R6+0x10780] ;  /* 0x0107800006e07984 */ /* 0x000fe80000000800 */
[----:B------:R-:W-:Y:S04]  /*97650*/  LDS R226, [R6+0x12780] ;  /* 0x0127800006e27984 */ /* 0x000fe80000000800 */
[----:B------:R-:W-:Y:S04]  /*97660*/  LDS R225, [R7+0x10780] ;  /* 0x0107800007e17984 */ /* 0x000fe80000000800 */
[----:B------:R-:W1:Y:S04]  /*97670*/  LDS R227, [R7+0x12780] ;  /* 0x0127800007e37984 */ /* 0x000e680000000800 */
[----:B------:R-:W-:Y:S04]  /*97680*/  LDS R216, [R4+0x14000] ;  /* 0x0140000004d87984 */ /* 0x000fe80000000800 */
[----:B------:R-:W-:Y:S04]  /*97690*/  LDS R218, [R4+0x16000] ;  /* 0x0160000004da7984 */ /* 0x000fe80000000800 */
[----:B------:R-:W-:Y:S04]  /*976a0*/  LDS R217, [R5+0x14000] ;  /* 0x0140000005d97984 */ /* 0x000fe80000000800 */
[----:B------:R-:W2:Y:S04]  /*976b0*/  LDS R219, [R5+0x16000] ;  /* 0x0160000005db7984 */ /* 0x000ea80000000800 */
[----:B------:R-:W-:Y:S01]  /*976c0*/  STL.64 [R1+0x18d0], R72 ;  /* 0x0018d04801007387 */ /* 0x000fe20000100a00 */
[----:B------:R3:W-:Y:S02]  /*976d0*/  STL.64 [R1+0x18d8], R74 ;  /* 0x0018d84a01007387 */ /* 0x0007e40000100a00 */
[C---:B---3--:R-:W-:Y:S11]  /*976e0*/  HMMA.1688.F32.TF32 R72, R220.reuse, R8, R136 ;  /* 0x00000008dc48723c */ /* 0x048ff60000081088 */
[----:B------:R-:W-:Y:S11]  /*976f0*/  @!UPT UIADD3 URZ, URZ, URZ, URZ ;  /* 0x0000003f3f3ff290 */ /* 0x000ff6000fffe03f */
[----:B------:R-:W-:Y:S01]  /*97700*/  @!UPT UIADD3 URZ, URZ, URZ, URZ ;  /* 0x0000003f3f3ff290 */ /* 0x000fe2000fffe03f */
[----:B------:R-:W-:Y:S01]  /*97710*/  STL.64 [R1+0xeb0], R72 ;  /* 0x000eb04801007387 */ /* 0x000fe20000100a00 */
[----:B------:R3:W-:Y:S02]  /*97720*/  STL.64 [R1+0xeb8], R74 ;  /* 0x000eb84a01007387 */ /* 0x0007e40000100a00 */
[C---:B---3--:R-:W-:Y:S01]  /*97730*/  HMMA.1688.F32.TF32 R72, R220.reuse, R20, R124 ;  /* 0x00000014dc48723c */ /* 0x048fe2000008107c */
[----:B------:R-:W-:Y:S01]  /*97740*/  STL.64 [R1+0xfd0], R132 ;  /* 0x000fd08401007387 */ /* 0x000fe20000100a00 */
[----:B------:R-:W-:Y:S06]  /*97750*/  STL.64 [R1+0xfd8], R134 ;  /* 0x000fd88601007387 */ /* 0x000fec0000100a00 */
[C---:B------:R-:W-:Y:S01]  /*97760*/  HMMA.1688.F32.TF32 R124, R220.reuse, R24, R120 ;  /* 0x00000018dc7c723c */ /* 0x040fe20000081078 */
[----:B------:R-:W-:Y:S01]  /*97770*/  STL.64 [R1+0xff0], R128 ;  /* 0x000ff08001007387 */ /* 0x000fe20000100a00 */
[----:B------:R-:W-:Y:S06]  /*97780*/  STL.64 [R1+0xff8], R130 ;  /* 0x000ff88201007387 */ /* 0x000fec0000100a00 */
[C---:B------:R-:W-:Y:S07]  /*97790*/  HMMA.1688.F32.TF32 R120, R220.reuse, R28, R232 ;  /* 0x0000001cdc78723c */ /* 0x040fee00000810e8 */
[----:B------:R-:W-:Y:S01]  /*977a0*/  STL.64 [R1+0x1220], R72 ;  /* 0x0012204801007387 */ /* 0x000fe20000100a00 */
[----:B------:R3:W-:Y:S02]  /*977b0*/  STL.64 [R1+0x1228], R74 ;  /* 0x0012284a01007387 */ /* 0x0007e40000100a00 */
[C---:B---3--:R-:W-:Y:S05]  /*977c0*/  HMMA.1688.F32.TF32 R72, R220.reuse, R32, R244 ;  /* 0x00000020dc48723c */ /* 0x048fea00000810f4 */
[----:B------:R-:W-:Y:S01]  /*977d0*/  STL.64 [R1+0x1530], R124 ;  /* 0x0015307c01007387 */ /* 0x000fe20000100a00 */
[----:B------:R3:W-:Y:S07]  /*977e0*/  STL.64 [R1+0x1538], R126 ;  /* 0x0015387e01007387 */ /* 0x0007ee0000100a00 */
[----:B------:R-:W-:Y:S02]  /*977f0*/  STL.64 [R1+0x1640], R120 ;  /* 0x0016407801007387 */ /* 0x000fe40000100a00 */
[----:B------:R4:W-:Y:S01]  /*97800*/  STL.64 [R1+0x1648], R122 ;  /* 0x0016487a01007387 */ /* 0x0009e20000100a00 */
[C---:B---3--:R-:W-:Y:S08]  /*97810*/  HMMA.1688.F32.TF32 R124, R220.reuse, R36, R236 ;  /* 0x00000024dc7c723c */ /* 0x048ff000000810ec */
[C---:B----4-:R-:W-:Y:S01]  /*97820*/  HMMA.1688.F32.TF32 R120, R220.reuse, R40, R240 ;  /* 0x00000028dc78723c */ /* 0x050fe200000810f0 */
[----:B------:R-:W-:Y:S01]  /*97830*/  STL.64 [R1+0x1660], R72 ;  /* 0x0016604801007387 */ /* 0x000fe20000100a00 */
[----:B------:R3:W-:Y:S06]  /*97840*/  STL.64 [R1+0x1668], R74 ;  /* 0x0016684a01007387 */ /* 0x0007ec0000100a00 */
[----:B---3--:R-:W-:Y:S07]  /*97850*/  HMMA.1688.F32.TF32 R72, R220, R44, R248 ;  /* 0x0000002cdc48723c */ /* 0x008fee00000810f8 */
[----:B------:R-:W-:Y:S01]  /*97860*/  STL.64 [R1+0x1680], R124 ;  /* 0x0016807c01007387 */ /* 0x000fe20000100a00 */
[----:B------:R-:W-:Y:S02]  /*97870*/  STL.64 [R1+0x1688], R126 ;  /* 0x0016887e01007387 */ /* 0x000fe40000100a00 */
[----:B------:R-:W2:Y:S05]  /*97880*/  LDL.LU R236, [R1+0x26c0] ;  /* 0x0026c00001ec7983 */ /* 0x000eaa0000300800 */
[----:B------:R3:W-:Y:S01]  /*97890*/  STL.64 [R1+0x16a0], R120 ;  /* 0x0016a07801007387 */ /* 0x0007e20000100a00 */
[----:B------:R4:W-:Y:S07]  /*978a0*/  STL.64 [R1+0x16a8], R122 ;  /* 0x0016a87a01007387 */ /* 0x0009ee0000100a00 */
        /* <DEDUP_REMOVED lines=9> */
[----:B---3--:R-:W3:Y:S02]  /*97940*/  LDL.LU R120, [R1+0x2730] ;  /* 0x0027300001787983 */ /* 0x008ee40000300800 */
[----:B------:R-:W3:Y:S02]  /*97950*/  LDL.LU R121, [R1+0x2734] ;  /* 0x0027340001797983 */ /* 0x000ee40000300800 */
[----:B----4-:R-:W3:Y:S01]  /*97960*/  LDL.LU R122, [R1+0x2738] ;  /* 0x00273800017a7983 */ /* 0x010ee20000300800 */
[----:B------:R-:W3:Y:S01]  /*97970*/  LDL.LU R123, [R1+0x273c] ;  /* 0x00273c00017b7983 */ /* 0x000ee20000300800 */
[----:B------:R-:W4:Y:S02]  /*97980*/  LDL.LU R124, [R1+0x2760] ;  /* 0x00276000017c7983 */ /* 0x000f240000300800 */
[----:B------:R-:W4:Y:S02]  /*97990*/  LDL.LU R125, [R1+0x2764] ;  /* 0x00276400017d7983 */ /* 0x000f240000300800 */
[----:B------:R-:W4:Y:S01]  /*979a0*/  LDL.LU R126, [R1+0x2768] ;  /* 0x00276800017e7983 */ /* 0x000f220000300800 */
[----:B------:R-:W4:Y:S01]  /*979b0*/  LDL.LU R127, [R1+0x276c] ;  /* 0x00276c00017f7983 */ /* 0x000f220000300800 */
        /* <DEDUP_REMOVED lines=44> */
[----:B------:R-:W1:Y:S02]  /*97c80*/  LDL.LU R192, [R1+0x2a40] ;  /* 0x002a400001c07983 */ /* 0x000e640000300800 */
[----:B------:R-:W1:Y:S02]  /*97c90*/  LDL.LU R193, [R1+0x2a44] ;  /* 0x002a440001c17983 */ /* 0x000e640000300800 */
[----:B------:R-:W1:Y:S01]  /*97ca0*/  LDL.LU R194, [R1+0x2a48] ;  /* 0x002a480001c27983 */ /* 0x000e620000300800 */
[----:B------:R-:W1:Y:S01]  /*97cb0*/  LDL.LU R195, [R1+0x2a4c] ;  /* 0x002a4c0001c37983 */ /* 0x000e620000300800 */
        /* <DEDUP_REMOVED lines=42> */
[C---:B-1----:R-:W-:Y:S08]  /*97f60*/  HMMA.1688.F32.TF32 R72, R220.reuse, R52, R192 ;  /* 0x00000034dc48723c */ /* 0x042ff000000810c0 */
[C---:B--2---:R-:W-:Y:S08]  /*97f70*/  HMMA.1688.F32.TF32 R196, R220.reuse, R48, R196 ;  /* 0x00000030dcc4723c */ /* 0x044ff000000810c4 */
[C---:B------:R-:W-:Y:S08]  /*97f80*/  HMMA.1688.F32.TF32 R188, R220.reuse, R56, R188 ;  /* 0x00000038dcbc723c */ /* 0x040ff000000810bc */
[C---:B------:R-:W-:Y:S07]  /*97f90*/  HMMA.1688.F32.TF32 R184, R220.reuse, R60, R184 ;  /* 0x0000003cdcb8723c */ /* 0x040fee00000810b8 */
[----:B------:R-:W-:Y:S01]  /*97fa0*/  STL.64 [R1+0x16d0], R196 ;  /* 0x0016d0c401007387 */ /* 0x000fe20000100a00 */
[----:B------:R-:W-:Y:S02]  /*97fb0*/  STL.64 [R1+0x16d8], R198 ;  /* 0x0016d8c601007387 */ /* 0x000fe40000100a00 */
[----:B------:R-:W-:Y:S02]  /*97fc0*/  STL.64 [R1+0x1750], R72 ;  /* 0x0017504801007387 */ /* 0x000fe40000100a00 */
[----:B------:R1:W-:Y:S02]  /*97fd0*/  STL.64 [R1+0x1758], R74 ;  /* 0x0017584a01007387 */ /* 0x0003e40000100a00 */
[C---:B-1----:R-:W-:Y:S01]  /*97fe0*/  HMMA.1688.F32.TF32 R72, R220.reuse, R64, R180 ;  /* 0x00000040dc48723c */ /* 0x042fe200000810b4 */
[----:B------:R-:W-:Y:S01]  /*97ff0*/  STL.64 [R1+0x1760], R188 ;  /* 0x001760bc01007387 */ /* 0x000fe20000100a00 */
[----:B------:R-:W-:Y:S06]  /*98000*/  STL.64 [R1+0x1768], R190 ;  /* 0x001768be01007387 */ /* 0x000fec0000100a00 */
[----:B------:R-:W-:Y:S01]  /*98010*/  HMMA.1688.F32.TF32 R176, R220, R68, R176 ;  /* 0x00000044dcb0723c */ /* 0x000fe200000810b0 */
[----:B------:R-:W-:Y:S01]  /*98020*/  STL.64 [R1+0x1770], R184 ;  /* 0x001770b801007387 */ /* 0x000fe20000100a00 */
[----:B------:R-:W-:Y:S06]  /*98030*/  STL.64 [R1+0x1778], R186 ;  /* 0x001778ba01007387 */ /* 0x000fec0000100a00 */
[C---:B---3--:R-:W-:Y:S08]  /*98040*/  HMMA.1688.F32.TF32 R172, R224.reuse, R8, R172 ;  /* 0x00000008e0ac723c */ /* 0x048ff000000810ac */
        /* <DEDUP_REMOVED lines=9> */
[----:B------:R-:W1:Y:S04]  /*980e0*/  LDS R223, [R7+0x16000] ;  /* 0x0160000007df7984 */ /* 0x000e680000000800 */
[----:B------:R-:W-:Y:S01]  /*980f0*/  STL.64 [R1+0x1790], R72 ;  /* 0x0017904801007387 */ /* 0x000fe20000100a00 */
[----:B------:R2:W-:Y:S02]  /*98100*/  STL.64 [R1+0x1798], R74 ;  /* 0x0017984a01007387 */ /* 0x0005e40000100a00 */
[C---:B--2---:R-:W-:Y:S01]  /*98110*/  HMMA.1688.F32.TF32 R72, R224.reuse, R12, R168 ;  /* 0x0000000ce048723c */ /* 0x044fe200000810a8 */
[----:B------:R-:W-:Y:S01]  /*98120*/  STL.64 [R1+0x1780], R176 ;  /* 0x001780b001007387 */ /* 0x000fe20000100a00 */
[----:B------:R-:W-:Y:S02]  /*98130*/  STL.64 [R1+0x1788], R178 ;  /* 0x001788b201007387 */ /* 0x000fe40000100a00 */
[----:B------:R-:W-:Y:S02]  /*98140*/  STL.64 [R1+0x18c0], R172 ;  /* 0x0018c0ac01007387 */ /* 0x000fe40000100a00 */
[----:B------:R-:W-:Y:S11]  /*98150*/  STL.64 [R1+0x18c8], R174 ;  /* 0x0018c8ae01007387 */ /* 0x000ff60000100a00 */
[----:B------:R-:W-:Y:S06]  /*98160*/  @!UPT UIADD3 URZ, URZ, URZ, URZ ;  /* 0x0000003f3f3ff290 */ /* 0x000fec000fffe03f */
        /* <DEDUP_REMOVED lines=8> */
[----:B------:R2:W-:Y:S01]  /*981f0*/  STL.64 [R1+0x1888], R74 ;  /* 0x0018884a01007387 */ /* 0x0005e20000100a00 */
[----:B------:R-:W-:Y:S01]  /*98200*/  IMAD.MOV.U32 R8, RZ, RZ, R72 ;  /* 0x000000ffff087224 */ /* 0x000fe200078e0048 */
[----:B------:R-:W-:Y:S02]  /*98210*/  MOV R9, R73 ;  /* 0x0000004900097202 */ /* 0x000fe40000000f00 */
        /* <DEDUP_REMOVED lines=10> */
[----:B------:R-:W-:Y:S06]  /*982c0*/  STL.64 [R1+0x1948], R142 ;  /* 0x0019488e01007387 */ /* 0x000fec0000100a00 */
[C---:B------:R-:W-:Y:S01]  /*982d0*/  HMMA.1688.F32.TF32 R132, R224.reuse, R52, R128 ;  /* 0x00000034e084723c */ /* 0x040fe20000081080 */
[----:B------:R-:W-:Y:S01]  /*982e0*/  STL.64 [R1+0x1930], R136 ;  /* 0x0019308801007387 */ /* 0x000fe20000100a00 */
[----:B------:R-:W-:Y:S06]  /*982f0*/  STL.64 [R1+0x1938], R138 ;  /* 0x0019388a01007387 */ /* 0x000fec0000100a00 */
[C---:B----4-:R-:W-:Y:S07]  /*98300*/  HMMA.1688.F32.TF32 R128, R224.reuse, R56, R124 ;  /* 0x00000038e080723c */ /* 0x050fee000008107c */
[----:B------:R-:W-:Y:S01]  /*98310*/  STL.64 [R1+0x1920], R72 ;  /* 0x0019204801007387 */ /* 0x000fe20000100a00 */
[----:B------:R2:W-:Y:S02]  /*98320*/  STL.64 [R1+0x1928], R74 ;  /* 0x0019284a01007387 */ /* 0x0005e40000100a00 */
[C---:B--2---:R-:W-:Y:S05]  /*98330*/  HMMA.1688.F32.TF32 R72, R224.reuse, R60, R120 ;  /* 0x0000003ce048723c */ /* 0x044fea0000081078 */
[----:B------:R-:W-:Y:S01]  /*98340*/  STL.64 [R1+0x1910], R132 ;  /* 0x0019108401007387 */ /* 0x000fe20000100a00 */
[----:B------:R-:W-:Y:S07]  /*98350*/  STL.64 [R1+0x1918], R134 ;  /* 0x0019188601007387 */ /* 0x000fee0000100a00 */
[----:B------:R-:W-:Y:S01]  /*98360*/  STL.64 [R1+0x1900], R128 ;  /* 0x0019008001007387 */ /* 0x000fe20000100a00 */
[C---:B------:R-:W-:Y:S01]  /*98370*/  HMMA.1688.F32.TF32 R124, R224.reuse, R64, R232 ;  /* 0x00000040e07c723c */ /* 0x040fe200000810e8 */
[----:B------:R-:W-:Y:S07]  /*98380*/  STL.64 [R1+0x1908], R130 ;  /* 0x0019088201007387 */ /* 0x000fee0000100a00 */
[----:B------:R-:W-:Y:S01]  /*98390*/  HMMA.1688.F32.TF32 R120, R224, R68, R244 ;  /* 0x00000044e078723c */ /* 0x000fe200000810f4 */
[----:B------:R-:W-:Y:S04]  /*983a0*/  LDS R224, [R4+0x14080] ;  /* 0x0140800004e07984 */ /* 0x000fe80000000800 */
[----:B------:R-:W-:Y:S04]  /*983b0*/  LDS R226, [R4+0x16080] ;  /* 0x0160800004e27984 */ /* 0x000fe80000000800 */
[----:B------:R-:W-:Y:S01]  /*983c0*/  IMAD.MOV.U32 R234, RZ, RZ, R54 ;  /* 0x000000ffffea7224 */ /* 0x000fe200078e0036 */
[----:B------:R-:W-:Y:S01]  /*983d0*/  LDS R225, [R5+0x14080] ;  /* 0x0140800005e17984 */ /* 0x000fe20000000800 */
[----:B------:R-:W-:-:S03]  /*983e0*/  IMAD.MOV.U32 R235, RZ, RZ, R55 ;  /* 0x000000ffffeb7224 */ /* 0x000fc600078e0037 */
[----:B------:R-:W2:Y:S04]  /*983f0*/  LDS R227, [R5+0x16080] ;  /* 0x0160800005e37984 */ /* 0x000ea80000000800 */
[----:B------:R-:W-:Y:S01]  /*98400*/  STL.64 [R1+0x18f0], R72 ;  /* 0x0018f04801007387 */ /* 0x000fe20000100a00 */
[----:B------:R3:W-:Y:S02]  /*98410*/  STL.64 [R1+0x18f8], R74 ;  /* 0x0018f84a01007387 */ /* 0x0007e40000100a00 */
[C---:B---3--:R-:W-:Y:S01]  /*98420*/  HMMA.1688.F32.TF32 R72, R216.reuse, R10, R236 ;  /* 0x0000000ad848723c */ /* 0x048fe200000810ec */
[----:B------:R-:W-:Y:S01]  /*98430*/  STL.64 [R1+0x1990], R124 ;  /* 0x0019907c01007387 */ /* 0x000fe20000100a00 */
[----:B------:R-:W-:Y:S02]  /*98440*/  STL.64 [R1+0x1998], R126 ;  /* 0x0019987e01007387 */ /* 0x000fe40000100a00 */
[----:B------:R-:W-:Y:S02]  /*98450*/  STL.64 [R1+0x1980], R120 ;  /* 0x0019807801007387 */ /* 0x000fe40000100a00 */
[----:B------:R-:W-:Y:S11]  /*98460*/  STL.64 [R1+0x1988], R122 ;  /* 0x0019887a01007387 */ /* 0x000ff60000100a00 */
[----:B------:R-:W-:Y:S06]  /*98470*/  @!UPT UIADD3 URZ, URZ, URZ, URZ ;  /* 0x0000003f3f3ff290 */ /* 0x000fec000fffe03f */
[----:B------:R3:W-:Y:S01]  /*98480*/  STL.64 [R1+0x19a8], R74 ;  /* 0x0019a84a01007387 */ /* 0x0007e20000100a00 */
[----:B------:R-:W-:Y:S02]  /*98490*/  IMAD.MOV.U32 R68, RZ, RZ, R72 ;  /* 0x000000ffff447224 */ /* 0x000fe400078e0048 */
[----:B------:R-:W-:Y:S02]  /*984a0*/  IMAD.MOV.U32 R69, RZ, RZ, R73 ;  /* 0x000000ffff457224 */ /* 0x000fe400078e0049 */
[C---:B---3--:R-:W-:Y:S11]  /*984b0*/  HMMA.1688.F32.TF32 R72, R216.reuse, R14, R240 ;  /* 0x0000000ed848723c */ /* 0x048ff600000810f0 */
[----:B------:R-:W-:Y:S11]  /*984c0*/  @!UPT UIADD3 URZ, URZ, URZ, URZ ;  /* 0x0000003f3f3ff290 */ /* 0x000ff6000fffe03f */
[----:B------:R-:W-:Y:S01]  /*984d0*/  @!UPT UIADD3 URZ, URZ, URZ, URZ ;  /* 0x0000003f3f3ff290 */ /* 0x000fe2000fffe03f */
[----:B------:R3:W-:Y:S01]  /*984e0*/  STL.64 [R1+0x19b8], R74 ;  /* 0x0019b84a01007387 */ /* 0x0007e20000100a00 */
[----:B------:R-:W-:Y:S01]  /*984f0*/  MOV R12, R72 ;  /* 0x00000048000c7202 */ /* 0x000fe20000000f00 */
[----:B------:R-:W-:Y:S02]  /*98500*/  IMAD.MOV.U32 R13, RZ, RZ, R73 ;  /* 0x000000ffff0d7224 */ /* 0x000fe400078e0049 */
[----:B---3--:R-:W-:Y:S01]  /*98510*/  HMMA.1688.F32.TF32 R72, R216, R18, R248 ;  /* 0x00000012d848723c */ /* 0x008fe200000810f8 */
[----:B------:R-:W-:Y:S01]  /*98520*/  MOV R244, R50 ;  /* 0x0000003200f47202 */ /* 0x000fe20000000f00 */
[----:B------:R-:W-:Y:S11]  /*98530*/  IMAD.MOV.U32 R245, RZ, RZ, R51 ;  /* 0x000000fffff57224 */ /* 0x000ff600078e0033 */
[----:B------:R-:W-:Y:S10]  /*98540*/  @!UPT UIADD3 URZ, URZ, URZ, URZ ;  /* 0x0000003f3f3ff290 */ /* 0x000ff4000fffe03f */
[----:B------:R3:W-:Y:S01]  /*98550*/  STL.64 [R1+0x19c8], R74 ;  /* 0x0019c84a01007387 */ /* 0x0007e20000100a00 */
[----:B------:R-:W4:Y:S02]  /*98560*/  LDL.LU R120, [R1+0x2810] ;  /* 0x0028100001787983 */ /* 0x000f240000300800 */
[----:B------:R-:W4:Y:S02]  /*98570*/  LDL.LU R121, [R1+0x2814] ;  /* 0x0028140001797983 */ /* 0x000f240000300800 */
[----:B------:R-:W4:Y:S01]  /*98580*/  LDL.LU R122, [R1+0x2818] ;  /* 0x00281800017a7983 */ /* 0x000f220000300800 */
[----:B------:R-:W4:Y:S01]  /*98590*/  LDL.LU R123, [R1+0x281c] ;  /* 0x00281c00017b7983 */ /* 0x000f220000300800 */
        /* <DEDUP_REMOVED lines=18> */
[----:B------:R-:W-:Y:S01]  /*986c0*/  IMAD.MOV.U32 R246, RZ, RZ, R46 ;  /* 0x000000fffff67224 */ /* 0x000fe200078e002e */
[----:B------:R-:W-:Y:S01]  /*986d0*/  MOV R247, R47 ;  /* 0x0000002f00f77202 */ /* 0x000fe20000000f00 */
[----:B------:R-:W2:Y:S01]  /*986e0*/  LDL.LU R46, [R1+0x6224] ;  /* 0x00622400012e7983 */ /* 0x000ea20000300800 */
[----:B------:R-:W2:Y:S02]  /*986f0*/  LDL.LU R47, [R1+0x6220] ;  /* 0x00622000012f7983 */ /* 0x000ea40000300800 */
[----:B------:R-:W-:-:S02]  /*98700*/  IMAD.MOV.U32 R236, RZ, RZ, R42 ;  /* 0x000000ffffec7224 */ /* 0x000fc400078e002a */
[----:B------:R-:W-:Y:S01]  /*98710*/  IMAD.MOV.U32 R237, RZ, RZ, R43 ;  /* 0x000000ffffed7224 */ /* 0x000fe200078e002b */
[----:B------:R-:W2:Y:S01]  /*98720*/  LDL.LU R42, [R1+0x621c] ;  /* 0x00621c00012a7983 */ /* 0x000ea20000300800 */
[----:B------:R-:W2:Y:S01]  /*98730*/  LDL.LU R43, [R1+0x6218] ;  /* 0x00621800012b7983 */ /* 0x000ea20000300800 */
[----:B------:R-:W-:Y:S01]  /*98740*/  MOV R238, R38 ;  /* 0x0000002600ee7202 */ /* 0x000fe20000000f00 */
[----:B------:R-:W-:Y:S01]  /*98750*/  IMAD.MOV.U32 R239, RZ, RZ, R39 ;  /* 0x000000ffffef7224 */ /* 0x000fe200078e0027 */
[----:B------:R-:W2:Y:S01]  /*98760*/  LDL.LU R38, [R1+0x6214] ;  /* 0x0062140001267983 */ /* 0x000ea20000300800 */
[----:B------:R-:W2:Y:S02]  /*98770*/  LDL.LU R39, [R1+0x6210] ;  /* 0x0062100001277983 */ /* 0x000ea40000300800 */
[----:B------:R-:W-:Y:S01]  /*98780*/  IMAD.MOV.U32 R240, RZ, RZ, R34 ;  /* 0x000000fffff07224 */ /* 0x000fe200078e0022 */
[----:B------:R-:W-:Y:S01]  /*98790*/  MOV R241, R35 ;  /* 0x0000002300f17202 */ /* 0x000fe20000000f00 */
[----:B------:R-:W4:Y:S01]  /*987a0*/  LDL.LU R34, [R1+0x620c] ;  /* 0x00620c0001227983 */ /* 0x000f220000300800 */
[----:B------:R-:W4:Y:S02]  /*987b0*/  LDL.LU R35, [R1+0x6208] ;  /* 0x0062080001237983 */ /* 0x000f240000300800 */
[----:B------:R-:W-:-:S02]  /*987c0*/  IMAD.MOV.U32 R242, RZ, RZ, R22 ;  /* 0x000000fffff27224 */ /* 0x000fc400078e0016 */
[----:B------:R-:W-:Y:S01]  /*987d0*/  IMAD.MOV.U32 R243, RZ, RZ, R23 ;  /* 0x000000fffff37224 */ /* 0x000fe200078e0017 */
[----:B------:R-:W3:Y:S01]  /*987e0*/  LDL.LU R22, [R1+0x6204] ;  /* 0x0062040001167983 */ /* 0x000ee20000300800 */
[----:B------:R-:W3:Y:S01]  /*987f0*/  LDL.LU R23, [R1+0x6200] ;  /* 0x0062000001177983 */ /* 0x000ee20000300800 */
[----:B------:R-:W-:Y:S01]  /*98800*/  MOV R248, R30 ;  /* 0x0000001e00f87202 */ /* 0x000fe20000000f00 */
[----:B------:R-:W-:Y:S01]  /*98810*/  IMAD.MOV.U32 R249, RZ, RZ, R26 ;  /* 0x000000fffff97224 */ /* 0x000fe200078e001a */
[----:B------:R-:W2:Y:S01]  /*98820*/  LDL.LU R30, [R1+0x61fc] ;  /* 0x0061fc00011e7983 */ /* 0x000ea20000300800 */
[----:B------:R-:W2:Y:S02]  /*98830*/  LDL.LU R26, [R1+0x61f8] ;  /* 0x0061f800011a7983 */ /* 0x000ea40000300800 */
[----:B------:R-:W-:Y:S02]  /*98840*/  IMAD.MOV.U32 R250, RZ, RZ, R27 ;  /* 0x000000fffffa7224 */ /* 0x000fe400078e001b */
[----:B------:R-:W2:Y:S01]  /*98850*/  LDL.LU R27, [R1+0x61f4] ;  /* 0x0061f400011b7983 */ /* 0x000ea20000300800 */
[----:B------:R-:W-:-:S02]  /*98860*/  MOV R251, R31 ;  /* 0x0000001f00fb7202 */ /* 0x000fc40000000f00 */
[----:B------:R-:W2:Y:S02]  /*98870*/  LDL.LU R31, [R1+0x61f0] ;  /* 0x0061f000011f7983 */ /* 0x000ea40000300800 */
[----:B------:R-:W-:Y:S01]  /*98880*/  IMAD.MOV.U32 R16, RZ, RZ, R72 ;  /* 0x000000ffff107224 */ /* 0x000fe200078e0048 */
[----:B------:R-:W-:Y:S02]  /*98890*/  MOV R17, R73 ;  /* 0x0000004900117202 */ /* 0x000fe40000000f00 */
[C---:B---3--:R-:W-:Y:S11]  /*988a0*/  HMMA.1688.F32.TF32 R72, R216.reuse, R22, R132 ;  /* 0x00000016d848723c */ /* 0x048ff60000081084 */
[----:B------:R-:W-:Y:S11]  /*988b0*/  @!UPT UIADD3 URZ, URZ, URZ, URZ ;  /* 0x0000003f3f3ff290 */ /* 0x000ff6000fffe03f */
[----:B------:R-:W-:Y:S01]  /*988c0*/  @!UPT UIADD3 URZ, URZ, URZ, URZ ;  /* 0x0000003f3f3ff290 */ /* 0x000fe2000fffe03f */
[----:B------:R2:W-:Y:S01]  /*988d0*/  STL.64 [R1+0x19d8], R74 ;  /* 0x0019d84a01007387 */ /* 0x0005e20000100a00 */
[----:B------:R-:W-:Y:S02]  /*988e0*/  IMAD.MOV.U32 R20, RZ, RZ, R72 ;  /* 0x000000ffff147224 */ /* 0x000fe400078e0048 */
[----:B------:R-:W-:Y:S02]  /*988f0*/  IMAD.MOV.U32 R21, RZ, RZ, R73 ;  /* 0x000000ffff157224 */ /* 0x000fe400078e0049 */
[C---:B--2---:R-:W-:Y:S11]  /*98900*/  HMMA.1688.F32.TF32 R72, R216.reuse, R26, R128 ;  /* 0x0000001ad848723c */ /* 0x044ff60000081080 */
[----:B------:R-:W-:Y:S11]  /*98910*/  @!UPT UIADD3 URZ, URZ, URZ, URZ ;  /* 0x0000003f3f3ff290 */ /* 0x000ff6000fffe03f */
[----:B------:R-:W-:Y:S01]  /*98920*/  @!UPT UIADD3 URZ, URZ, URZ, URZ ;  /* 0x0000003f3f3ff290 */ /* 0x000fe2000fffe03f */
[----:B------:R2:W-:Y:S01]  /*98930*/  STL.64 [R1+0x19e8], R74 ;  /* 0x0019e84a01007387 */ /* 0x0005e20000100a00 */
[----:B------:R-:W-:Y:S01]  /*98940*/  MOV R24, R72 ;  /* 0x0000004800187202 */ /* 0x000fe20000000f00 */
[----:B------:R-:W-:Y:S02]  /*98950*/  IMAD.MOV.U32 R25, RZ, RZ, R73 ;  /* 0x000000ffff197224 */ /* 0x000fe400078e0049 */
[C---:B--2---:R-:W-:Y:S11]  /*98960*/  HMMA.1688.F32.TF32 R72, R216.reuse, R30, R124 ;  /* 0x0000001ed848723c */ /* 0x044ff6000008107c */
[----:B------:R-:W-:Y:S11]  /*98970*/  @!UPT UIADD3 URZ, URZ, URZ, URZ ;  /* 0x0000003f3f3ff290 */ /* 0x000ff6000fffe03f */
[----:B------:R-:W-:Y:S01]  /*98980*/  @!UPT UIADD3 URZ, URZ, URZ, URZ ;  /* 0x0000003f3f3ff290 */ /* 0x000fe2000fffe03f */
[----:B------:R4:W-:Y:S01]  /*98990*/  STL.64 [R1+0x19f8], R74 ;  /* 0x0019f84a01007387 */ /* 0x0009e20000100a00 */
[----:B------:R-:W-:Y:S01]  /*989a0*/  IMAD.MOV.U32 R28, RZ, RZ, R72 ;  /* 0x000000ffff1c7224 */ /* 0x000fe200078e0048 */
[----:B------:R-:W-:Y:S02]  /*989b0*/  MOV R29, R73 ;  /* 0x00000049001d7202 */ /* 0x000fe40000000f00 */
[C---:B----4-:R-:W-:Y:S11]  /*989c0*/  HMMA.1688.F32.TF32 R72, R216.reuse, R34, R120 ;  /* 0x00000022d848723c */ /* 0x050ff60000081078 */
        /* <DEDUP_REMOVED lines=17> */
[C---:B--2---:R-:W-:Y:S11]  /*98ae0*/  HMMA.1688.F32.TF32 R72, R216.reuse, R46, R236 ;  /* 0x0000002ed848723c */ /* 0x044ff600000810ec */
        /* <DEDUP_REMOVED lines=11> */
[----:B--2---:R-:W-:Y:S07]  /*98ba0*/  HMMA.1688.F32.TF32 R72, R216, R54, R248 ;  /* 0x00000036d848723c */ /* 0x004fee00000810f8 */
[----:B------:R-:W-:-:S02]  /*98bb0*/  IMAD.MOV.U32 R248, RZ, RZ, R70 ;  /* 0x000000fffff87224 */ /* 0x000fc400078e0046 */
[----:B------:R-:W-:Y:S01]  /*98bc0*/  IMAD.MOV.U32 R249, RZ, RZ, R58 ;  /* 0x000000fffff97224 */ /* 0x000fe200078e003a */
[----:B------:R-:W-:Y:S01]  /*98bd0*/  MOV R250, R62 ;  /* 0x0000003e00fa7202 */ /* 0x000fe20000000f00 */
[----:B------:R-:W-:Y:S11]  /*98be0*/  IMAD.MOV.U32 R251, RZ, RZ, R59 ;  /* 0x000000fffffb7224 */ /* 0x000ff600078e003b */
[----:B------:R-:W-:Y:S01]  /*98bf0*/  @!UPT UIADD3 URZ, URZ, URZ, URZ ;  /* 0x0000003f3f3ff290 */ /* 0x000fe2000fffe03f */
[----:B------:R2:W-:Y:S01]  /*98c00*/  STL.64 [R1+0x1a58], R74 ;  /* 0x001a584a01007387 */ /* 0x0005e20000100a00 */
[----:B------:R-:W3:Y:S02]  /*98c10*/  LDL.LU R70, [R1+0x61ec] ;  /* 0x0061ec0001467983 */ /* 0x000ee40000300800 */
[----:B------:R-:W4:Y:S02]  /*98c20*/  LDL.LU R58, [R1+0x61e8] ;  /* 0x0061e800013a7983 */ /* 0x000f240000300800 */
[----:B------:R-:W2:Y:S01]  /*98c30*/  LDL.LU R62, [R1+0x61e4] ;  /* 0x0061e400013e7983 */ /* 0x000ea20000300800 */
[----:B------:R-:W3:Y:S01]  /*98c40*/  LDL.LU R59, [R1+0x61e0] ;  /* 0x0061e000013b7983 */ /* 0x000ee20000300800 */
[----:B------:R-:W4:Y:S02]  /*98c50*/  LDL.LU R236, [R1+0x26e0] ;  /* 0x0026e00001ec7983 */ /* 0x000f240000300800 */
[----:B------:R-:W4:Y:S02]  /*98c60*/  LDL.LU R237, [R1+0x26e4] ;  /* 0x0026e40001ed7983 */ /* 0x000f240000300800 */
[----:B------:R-:W4:Y:S01]  /*98c70*/  LDL.LU R238, [R1+0x26e8] ;  /* 0x0026e80001ee7983 */ /* 0x000f220000300800 */
[----:B------:R-:W4:Y:S01]  /*98c80*/  LDL.LU R239, [R1+0x26ec] ;  /* 0x0026ec0001ef7983 */ /* 0x000f220000300800 */
[----:B--2---:R-:W-:Y:S01]  /*98c90*/  IMAD.MOV.U32 R244, RZ, RZ, R62 ;  /* 0x000000fffff47224 */ /* 0x004fe200078e003e */
[----:B---3--:R-:W-:-:S02]  /*98ca0*/  MOV R245, R59 ;  /* 0x0000003b00f57202 */ /* 0x008fc40000000f00 */
[----:B------:R-:W2:Y:S01]  /*98cb0*/  LDL.LU R62, [R1+0x61dc] ;  /* 0x0061dc00013e7983 */ /* 0x000ea20000300800 */
[----:B------:R-:W3:Y:S02]  /*98cc0*/  LDL.LU R59, [R1+0x61d8] ;  /* 0x0061d800013b7983 */ /* 0x000ee40000300800 */
[----:B----4-:R-:W-:Y:S02]  /*98cd0*/  IMAD.MOV.U32 R246, RZ, RZ, R58 ;  /* 0x000000fffff67224 */ /* 0x010fe400078e003a */
[----:B------:R-:W-:Y:S01]  /*98ce0*/  IMAD.MOV.U32 R247, RZ, RZ, R70 ;  /* 0x000000fffff77224 */ /* 0x000fe200078e0046 */
        /* <DEDUP_REMOVED lines=30> */
[----:B------:R-:W1:Y:S02]  /*98ed0*/  LDL.LU R156, [R1+0x2940] ;  /* 0x00294000019c7983 */ /* 0x000e640000300800 */
[----:B------:R-:W1:Y:S01]  /*98ee0*/  LDL.LU R157, [R1+0x2944] ;  /* 0x00294400019d7983 */ /* 0x000e620000300800 */
[----:B------:R-:W1:Y:S01]  /*98ef0*/  LDL.LU R158, [R1+0x2948] ;  /* 0x00294800019e7983 */ /* 0x000e620000300800 */
[----:B------:R-:W1:Y:S02]  /*98f00*/  LDL.LU R159, [R1+0x294c] ;  /* 0x00294c00019f7983 */ /* 0x000e640000300800 */
        /* <DEDUP_REMOVED lines=36> */
[----:B------:R-:W-:-:S02]  /*99150*/  IMAD.MOV.U32 R240, RZ, RZ, R63 ;  /* 0x000000fffff07224 */ /* 0x000fc400078e003f */
[----:B------:R-:W-:Y:S01]  /*99160*/  IMAD.MOV.U32 R241, RZ, RZ, R71 ;  /* 0x000000fffff17224 */ /* 0x000fe200078e0047 */
[----:B------:R-:W-:Y:S01]  /*99170*/  MOV R242, R66 ;  /* 0x0000004200f27202 */ /* 0x000fe20000000f00 */
[----:B------:R-:W-:Y:S02]  /*99180*/  IMAD.MOV.U32 R243, RZ, RZ, R67 ;  /* 0x000000fffff37224 */ /* 0x000fe400078e0043 */
[----:B---3--:R-:W-:Y:S02]  /*99190*/  IMAD.MOV.U32 R122, RZ, RZ, R59 ;  /* 0x000000ffff7a7224 */ /* 0x008fe400078e003b */
[----:B----4-:R-:W-:Y:S01]  /*991a0*/  IMAD.MOV.U32 R121, RZ, RZ, R58 ;  /* 0x000000ffff797224 */ /* 0x010fe200078e003a */
[----:B--2---:R-:W-:Y:S02]  /*991b0*/  MOV R120, R70 ;  /* 0x0000004600787202 */ /* 0x004fe40000000f00 */
[----:B------:R-:W2:Y:S01]  /*991c0*/  LDL.LU R70, [R1+0x61cc] ;  /* 0x0061cc0001467983 */ /* 0x000ea20000300800 */
[----:B------:R-:W3:Y:S02]  /*991d0*/  LDL.LU R58, [R1+0x61c8] ;  /* 0x0061c800013a7983 */ /* 0x000ee40000300800 */
[----:B------:R-:W3:Y:S01]  /*991e0*/  LDL.LU R59, [R1+0x61c4] ;  /* 0x0061c400013b7983 */ /* 0x000ee20000300800 */
[----:B------:R-:W-:-:S02]  /*991f0*/  MOV R123, R62 ;  /* 0x0000003e007b7202 */ /* 0x000fc40000000f00 */
[----:B------:R-:W4:Y:S01]  /*99200*/  LDL.LU R62, [R1+0x61c0] ;  /* 0x0061c000013e7983 */ /* 0x000f220000300800 */
[----:B------:R-:W4:Y:S02]  /*99210*/  LDL.LU R63, [R1+0x61bc] ;  /* 0x0061bc00013f7983 */ /* 0x000f240000300800 */
[----:B------:R-:W2:Y:S02]  /*99220*/  LDL.LU R71, [R1+0x61b8] ;  /* 0x0061b80001477983 */ /* 0x000ea40000300800 */
[----:B------:R-:W2:Y:S01]  /*99230*/  LDL.LU R66, [R1+0x61b4] ;  /* 0x0061b40001427983 */ /* 0x000ea20000300800 */
[----:B------:R-:W2:Y:S01]  /*99240*/  LDL.LU R67, [R1+0x61b0] ;  /* 0x0061b00001437983 */ /* 0x000ea20000300800 */
[----:B------:R-:W-:Y:S01]  /*99250*/  IMAD.MOV.U32 R52, RZ, RZ, R72 ;  /* 0x000000ffff347224 */ /* 0x000fe200078e0048 */
[----:B------:R-:W-:Y:S01]  /*99260*/  MOV R53, R73 ;  /* 0x0000004900357202 */ /* 0x000fe20000000f00 */
[C---:B-1----:R-:W-:Y:S08]  /*99270*/  HMMA.1688.F32.TF32 R156, R220.reuse, R22, R156 ;  /* 0x00000016dc9c723c */ /* 0x042ff0000008109c */
[C---:B------:R-:W-:Y:S08]  /*99280*/  HMMA.1688.F32.TF32 R164, R220.reuse, R14, R164 ;  /* 0x0000000edca4723c */ /* 0x040ff000000810a4 */
[C---:B------:R-:W-:Y:S08]  /*99290*/  HMMA.1688.F32.TF32 R168, R220.reuse, R10, R168 ;  /* 0x0000000adca8723c */ /* 0x040ff000000810a8 */
[C---:B------:R-:W-:Y:S08]  /*992a0*/  HMMA.1688.F32.TF32 R152, R220.reuse, R26, R152 ;  /* 0x0000001adc98723c */ /* 0x040ff00000081098 */
[C---:B------:R-:W-:Y:S08]  /*992b0*/  HMMA.1688.F32.TF32 R144, R220.reuse, R34, R144 ;  /* 0x00000022dc90723c */ /* 0x040ff00000081090 */
[C---:B------:R-:W-:Y:S08]  /*992c0*/  HMMA.1688.F32.TF32 R140, R220.reuse, R38, R140 ;  /* 0x00000026dc8c723c */ /* 0x040ff0000008108c */
[C---:B------:R-:W-:Y:S08]  /*992d0*/  HMMA.1688.F32.TF32 R132, R220.reuse, R46, R132 ;  /* 0x0000002edc84723c */ /* 0x040ff00000081084 */
[----:B------:R-:W-:Y:S08]  /*992e0*/  HMMA.1688.F32.TF32 R128, R220, R50, R128 ;  /* 0x00000032dc80723c */ /* 0x000ff00000081080 */
[C---:B---3--:R-:W-:Y:S11]  /*992f0*/  HMMA.1688.F32.TF32 R72, R216.reuse, R58, R184 ;  /* 0x0000003ad848723c */ /* 0x048ff600000810b8 */
        /* <DEDUP_REMOVED lines=17> */
[----:B-1----:R-:W-:Y:S01]  /*99410*/  HMMA.1688.F32.TF32 R72, R216, R70, R172 ;  /* 0x00000046d848723c */ /* 0x002fe200000810ac */
[----:B------:R-:W-:Y:S04]  /*99420*/  LDS R216, [R6+0x14080] ;  /* 0x0140800006d87984 */ /* 0x000fe80000000800 */
[----:B------:R-:W-:Y:S04]  /*99430*/  LDS R218, [R6+0x16080] ;  /* 0x0160800006da7984 */ /* 0x000fe80000000800 */
[----:B------:R-:W-:Y:S04]  /*99440*/  LDS R217, [R7+0x14080] ;  /* 0x0140800007d97984 */ /* 0x000fe80000000800 */
[----:B------:R-:W1:Y:S10]  /*99450*/  LDS R219, [R7+0x16080] ;  /* 0x0160800007db7984 */ /* 0x000e740000000800 */
        /* <DEDUP_REMOVED lines=35> */
[C---:B--2---:R-:W-:Y:S05]  /*99690*/  HMMA.1688.F32.TF32 R72, R220.reuse, R66, R244 ;  /* 0x00000042dc48723c */ /* 0x044fea00000810f4 */
[----:B------:R-:W-:Y:S01]  /*996a0*/  STL.64 [R1+0x2190], R124 ;  /* 0x0021907c01007387 */ /* 0x000fe20000100a00 */
[----:B------:R2:W-:Y:S07]  /*996b0*/  STL.64 [R1+0x2198], R126 ;  /* 0x0021987e01007387 */ /* 0x0005ee0000100a00 */
[----:B------:R-:W-:Y:S02]  /*996c0*/  STL.64 [R1+0x2180], R120 ;  /* 0x0021807801007387 */ /* 0x000fe40000100a00 */
[----:B------:R3:W-:Y:S01]  /*996d0*/  STL.64 [R1+0x2188], R122 ;  /* 0x0021887a01007387 */ /* 0x0007e20000100a00 */
[----:B--2---:R-:W-:Y:S08]  /*996e0*/  HMMA.1688.F32.TF32 R124, R220, R70, R236 ;  /* 0x00000046dc7c723c */ /* 0x004ff000000810ec */
[C---:B---3--:R-:W-:Y:S01]  /*996f0*/  HMMA.1688.F32.TF32 R120, R224.reuse, R10, R240 ;  /* 0x0000000ae078723c */ /* 0x048fe200000810f0 */
[----:B------:R-:W-:Y:S04]  /*99700*/  LDS R220, [R4+0x14100] ;  /* 0x0141000004dc7984 */ /* 0x000fe80000000800 */
[----:B------:R-:W-:Y:S04]  /*99710*/  LDS R222, [R4+0x16100] ;  /* 0x0161000004de7984 */ /* 0x000fe80000000800 */
[----:B------:R-:W-:Y:S04]  /*99720*/  LDS R221, [R5+0x14100] ;  /* 0x0141000005dd7984 */ /* 0x000fe80000000800 */
[----:B------:R-:W2:Y:S04]  /*99730*/  LDS R223, [R5+0x16100] ;  /* 0x0161000005df7984 */ /* 0x000ea80000000800 */
[----:B------:R-:W-:Y:S01]  /*99740*/  STL.64 [R1+0x2170], R72 ;  /* 0x0021704801007387 */ /* 0x000fe20000100a00 */
[----:B------:R3:W-:Y:S02]  /*99750*/  STL.64 [R1+0x2178], R74 ;  /* 0x0021784a01007387 */ /* 0x0007e40000100a00 */
[C---:B---3--:R-:W-:Y:S01]  /*99760*/  HMMA.1688.F32.TF32 R72, R224.reuse, R14, R248 ;  /* 0x0000000ee048723c */ /* 0x048fe200000810f8 */
[----:B------:R3:W-:Y:S01]  /*99770*/  STL.64 [R1+0x2160], R124 ;  /* 0x0021607c01007387 */ /* 0x0007e20000100a00 */
[----:B------:R4:W-:Y:S02]  /*99780*/  STL.64 [R1+0x2168], R126 ;  /* 0x0021687e01007387 */ /* 0x0009e40000100a00 */
[----:B------:R-:W2:Y:S02]  /*99790*/  LDL.LU R236, [R1+0x24c0] ;  /* 0x0024c00001ec7983 */ /* 0x000ea40000300800 */
[----:B------:R1:W-:Y:S01]  /*997a0*/  STL.64 [R1+0x1aa0], R120 ;  /* 0x001aa07801007387 */ /* 0x0003e20000100a00 */
[----:B------:R1:W-:Y:S11]  /*997b0*/  STL.64 [R1+0x1aa8], R122 ;  /* 0x001aa87a01007387 */ /* 0x0003f60000100a00 */
[----:B------:R-:W-:Y:S05]  /*997c0*/  @!UPT UIADD3 URZ, URZ, URZ, URZ ;  /* 0x0000003f3f3ff290 */ /* 0x000fea000fffe03f */
        /* <DEDUP_REMOVED lines=85> */
[----:B-1----:R-:W4:Y:S02]  /*99d20*/  LDL.LU R120, [R1+0x2520] ;  /* 0x0025200001787983 */ /* 0x002f240000300800 */
[----:B------:R-:W4:Y:S02]  /*99d30*/  LDL.LU R121, [R1+0x2524] ;  /* 0x0025240001797983 */ /* 0x000f240000300800 */
[----:B------:R-:W4:Y:S01]  /*99d40*/  LDL.LU R122, [R1+0x2528] ;  /* 0x00252800017a7983 */ /* 0x000f220000300800 */
[----:B------:R-:W4:Y:S01]  /*99d50*/  LDL.LU R123, [R1+0x252c] ;  /* 0x00252c00017b7983 */ /* 0x000f220000300800 */
        /* <DEDUP_REMOVED lines=8> */
[C---:B--2---:R-:W-:Y:S08]  /*99de0*/  HMMA.1688.F32.TF32 R72, R224.reuse, R22, R188 ;  /* 0x00000016e048723c */ /* 0x044ff000000810bc */
[C---:B------:R-:W-:Y:S08]  /*99df0*/  HMMA.1688.F32.TF32 R192, R224.reuse, R18, R192 ;  /* 0x00000012e0c0723c */ /* 0x040ff000000810c0 */
        /* <DEDUP_REMOVED lines=33> */
[----:B-1----:R-:W-:Y:S05]  /*9a010*/  HMMA.1688.F32.TF32 R72, R224, R70, R140 ;  /* 0x00000046e048723c */ /* 0x002fea000008108c */
[----:B------:R-:W-:Y:S01]  /*9a020*/  STL.64 [R1+0x1b70], R148 ;  /* 0x001b709401007387 */ /* 0x000fe20000100a00 */
[----:B------:R-:W-:Y:S02]  /*9a030*/  STL.64 [R1+0x1b78], R150 ;  /* 0x001b789601007387 */ /* 0x000fe40000100a00 */
[C---:B------:R-:W-:Y:S05]  /*9a040*/  HMMA.1688.F32.TF32 R136, R216.reuse, R10, R136 ;  /* 0x0000000ad888723c */ /* 0x040fea0000081088 */
[----:B------:R-:W-:Y:S01]  /*9a050*/  STL.64 [R1+0x1b90], R144 ;  /* 0x001b909001007387 */ /* 0x000fe20000100a00 */
[----:B------:R-:W-:Y:S02]  /*9a060*/  STL.64 [R1+0x1b98], R146 ;  /* 0x001b989201007387 */ /* 0x000fe40000100a00 */
[C---:B------:R-:W-:Y:S08]  /*9a070*/  HMMA.1688.F32.TF32 R132, R216.reuse, R14, R132 ;  /* 0x0000000ed884723c */ /* 0x040ff00000081084 */
[C---:B----4-:R-:W-:Y:S01]  /*9a080*/  HMMA.1688.F32.TF32 R120, R216.reuse, R26, R120 ;  /* 0x0000001ad878723c */ /* 0x050fe20000081078 */
        /* <DEDUP_REMOVED lines=14> */
[C---:B---3--:R-:W-:Y:S11]  /*9a170*/  HMMA.1688.F32.TF32 R72, R216.reuse, R22, R124 ;  /* 0x00000016d848723c */ /* 0x048ff6000008107c */
[----:B------:R-:W-:Y:S11]  /*9a180*/  @!UPT UIADD3 URZ, URZ, URZ, URZ ;  /* 0x0000003f3f3ff290 */ /* 0x000ff6000fffe03f */
[----:B------:R-:W-:Y:S01]  /*9a190*/  @!UPT UIADD3 URZ, URZ, URZ, URZ ;  /* 0x0000003f3f3ff290 */ /* 0x000fe2000fffe03f */
[----:B------:R-:W-:Y:S01]  /*9a1a0*/  STL.64 [R1+0x2120], R72 ;  /* 0x0021204801007387 */ /* 0x000fe20000100a00 */
[----:B------:R2:W-:Y:S02]  /*9a1b0*/  STL.64 [R1+0x2128], R74 ;  /* 0x0021284a01007387 */ /* 0x0005e40000100a00 */
[C---:B--2---:R-:W-:Y:S08]  /*9a1c0*/  HMMA.1688.F32.TF32 R72, R216.reuse, R30, R232 ;  /* 0x0000001ed848723c */ /* 0x044ff000000810e8 */
[C---:B------:R-:W-:Y:S01]  /*9a1d0*/  HMMA.1688.F32.TF32 R124, R216.reuse, R34, R244 ;  /* 0x00000022d87c723c */ /* 0x040fe200000810f4 */
[----:B------:R-:W-:Y:S01]  /*9a1e0*/  STL.64 [R1+0x2110], R120 ;  /* 0x0021107801007387 */ /* 0x000fe20000100a00 */
[----:B------:R2:W-:Y:S06]  /*9a1f0*/  STL.64 [R1+0x2118], R122 ;  /* 0x0021187a01007387 */ /* 0x0005ec0000100a00 */
[C---:B--2---:R-:W-:Y:S07]  /*9a200*/  HMMA.1688.F32.TF32 R120, R216.reuse, R38, R236 ;  /* 0x00000026d878723c */ /* 0x044fee00000810ec */
[----:B------:R-:W-:Y:S01]  /*9a210*/  STL.64 [R1+0x2100], R72 ;  /* 0x0021004801007387 */ /* 0x000fe20000100a00 */
[----:B------:R2:W-:Y:S02]  /*9a220*/  STL.64 [R1+0x2108], R74 ;  /* 0x0021084a01007387 */ /* 0x0005e40000100a00 */
[C---:B--2---:R-:W-:Y:S05]  /*9a230*/  HMMA.1688.F32.TF32 R72, R216.reuse, R42, R240 ;  /* 0x0000002ad848723c */ /* 0x044fea00000810f0 */
[----:B------:R-:W-:Y:S01]  /*9a240*/  STL.64 [R1+0x20f0], R124 ;  /* 0x0020f07c01007387 */ /* 0x000fe20000100a00 */
[----:B------:R-:W-:Y:S07]  /*9a250*/  STL.64 [R1+0x20f8], R126 ;  /* 0x0020f87e01007387 */ /* 0x000fee0000100a00 */
[----:B------:R-:W-:Y:S02]  /*9a260*/  STL.64 [R1+0x20e0], R120 ;  /* 0x0020e07801007387 */ /* 0x000fe40000100a00 */
[----:B------:R-:W-:Y:S08]  /*9a270*/  STL.64 [R1+0x20e8], R122 ;  /* 0x0020e87a01007387 */ /* 0x000ff00000100a00 */
[----:B------:R-:W-:Y:S01]  /*9a280*/  STL.64 [R1+0x20d0], R72 ;  /* 0x0020d04801007387 */ /* 0x000fe20000100a00 */
[----:B------:R2:W-:Y:S02]  /*9a290*/  STL.64 [R1+0x20d8], R74 ;  /* 0x0020d84a01007387 */ /* 0x0005e40000100a00 */
[C---:B--2---:R-:W-:Y:S01]  /*9a2a0*/  HMMA.1688.F32.TF32 R72, R216.reuse, R46, R248 ;  /* 0x0000002ed848723c */ /* 0x044fe200000810f8 */
[----:B------:R-:W2:Y:S11]  /*9a2b0*/  LDL.LU R248, [R1+0x1560] ;  /* 0x0015600001f87983 */ /* 0x000eb60000300800 */
[----:B------:R-:W-:Y:S11]  /*9a2c0*/  @!UPT UIADD3 URZ, URZ, URZ, URZ ;  /* 0x0000003f3f3ff290 */ /* 0x000ff6000fffe03f */
[----:B------:R-:W-:Y:S01]  /*9a2d0*/  STL.64 [R1+0x20c0], R72 ;  /* 0x0020c04801007387 */ /* 0x000fe20000100a00 */
[----:B------:R3:W-:Y:S02]  /*9a2e0*/  STL.64 [R1+0x20c8], R74 ;  /* 0x0020c84a01007387 */ /* 0x0007e40000100a00 */
        /* <DEDUP_REMOVED lines=107> */
[C---:B---3--:R-:W-:Y:S08]  /*9a9a0*/  HMMA.1688.F32.TF32 R72, R216.reuse, R58, R196 ;  /* 0x0000003ad848723c */ /* 0x048ff000000810c4 */
[C---:B--2---:R-:W-:Y:S08]  /*9a9b0*/  HMMA.1688.F32.TF32 R204, R216.reuse, R50, R204 ;  /* 0x00000032d8cc723c */ /* 0x044ff000000810cc */
[C---:B------:R-:W-:Y:S08]  /*9a9c0*/  HMMA.1688.F32.TF32 R200, R216.reuse, R54, R200 ;  /* 0x00000036d8c8723c */ /* 0x040ff000000810c8 */
[C---:B------:R-:W-:Y:S08]  /*9a9d0*/  HMMA.1688.F32.TF32 R192, R216.reuse, R62, R192 ;  /* 0x0000003ed8c0723c */ /* 0x040ff000000810c0 */
[C---:B------:R-:W-:Y:S01]  /*9a9e0*/  HMMA.1688.F32.TF32 R188, R216.reuse, R66, R188 ;  /* 0x00000042d8bc723c */ /* 0x040fe200000810bc */
[----:B------:R-:W-:Y:S01]  /*9a9f0*/  STL.64 [R1+0x20b0], R204 ;  /* 0x0020b0cc01007387 */ /* 0x000fe20000100a00 */
[----:B------:R-:W-:Y:S05]  /*9aa00*/  STL.64 [R1+0x20b8], R206 ;  /* 0x0020b8ce01007387 */ /* 0x000fea0000100a00 */
[----:B------:R-:W-:Y:S02]  /*9aa10*/  STL.64 [R1+0x20a0], R200 ;  /* 0x0020a0c801007387 */ /* 0x000fe40000100a00 */
[----:B------:R-:W-:Y:S01]  /*9aa20*/  STL.64 [R1+0x20a8], R202 ;  /* 0x0020a8ca01007387 */ /* 0x000fe20000100a00 */
[----:B------:R-:W-:Y:S01]  /*9aa30*/  STL.64 [R1+0x2090], R72 ;  /* 0x0020904801007387 */ /* 0x000fe20000100a00 */
[----:B------:R4:W-:Y:S02]  /*9aa40*/  STL.64 [R1+0x2098], R74 ;  /* 0x0020984a01007387 */ /* 0x0009e40000100a00 */
[----:B----4-:R-:W-:Y:S02]  /*9aa50*/  HMMA.1688.F32.TF32 R72, R216, R70, R184 ;  /* 0x00000046d848723c */ /* 0x010fe400000810b8 */
[----:B------:R-:W-:Y:S01]  /*9aa60*/  STL.64 [R1+0x2080], R192 ;  /* 0x002080c001007387 */ /* 0x000fe20000100a00 */
[----:B------:R-:W-:Y:S07]  /*9aa70*/  STL.64 [R1+0x2088], R194 ;  /* 0x002088c201007387 */ /* 0x000fee0000100a00 */
[----:B------:R-:W-:Y:S01]  /*9aa80*/  STL.64 [R1+0x2070], R188 ;  /* 0x002070bc01007387 */ /* 0x000fe20000100a00 */
[C---:B------:R-:W-:Y:S01]  /*9aa90*/  HMMA.1688.F32.TF32 R180, R220.reuse, R10, R180 ;  /* 0x0000000adcb4723c */ /* 0x040fe200000810b4 */
[----:B------:R-:W-:Y:S07]  /*9aaa0*/  STL.64 [R1+0x2078], R190 ;  /* 0x002078be01007387 */ /* 0x000fee0000100a00 */
        /* <DEDUP_REMOVED lines=49> */
[----:B------:R-:W-:Y:S06]  /*9adc0*/  STL.64 [R1+0x15e8], R134 ;  /* 0x0015e88601007387 */ /* 0x000fec0000100a00 */
[----:B------:R-:W-:Y:S01]  /*9add0*/  HMMA.1688.F32.TF32 R124, R220, R70, R120 ;  /* 0x00000046dc7c723c */ /* 0x000fe20000081078 */
[----:B------:R-:W-:Y:S01]  /*9ade0*/  STL.64 [R1+0x15d0], R128 ;  /* 0x0015d08001007387 */ /* 0x000fe20000100a00 */
[----:B------:R-:W-:Y:S06]  /*9adf0*/  STL.64 [R1+0x15d8], R130 ;  /* 0x0015d88201007387 */ /* 0x000fec0000100a00 */
[C---:B-1----:R-:W-:Y:S01]  /*9ae00*/  HMMA.1688.F32.TF32 R120, R224.reuse, R10, R232 ;  /* 0x0000000ae078723c */ /* 0x042fe200000810e8 */
[----:B------:R-:W-:Y:S04]  /*9ae10*/  LDS R220, [R4+0x14200] ;  /* 0x0142000004dc7984 */ /* 0x000fe80000000800 */
[----:B------:R-:W-:Y:S04]  /*9ae20*/  LDS R222, [R4+0x16200] ;  /* 0x0162000004de7984 */ /* 0x000fe80000000800 */
[----:B------:R-:W-:Y:S04]  /*9ae30*/  LDS R221, [R5+0x14200] ;  /* 0x0142000005dd7984 */ /* 0x000fe80000000800 */
[----:B------:R-:W-:Y:S04]  /*9ae40*/  LDS R223, [R5+0x16200] ;  /* 0x0162000005df7984 */ /* 0x000fe80000000800 */
[----:B------:R-:W-:Y:S01]  /*9ae50*/  STL.64 [R1+0x15c0], R72 ;  /* 0x0015c04801007387 */ /* 0x000fe20000100a00 */
[----:B------:R1:W-:Y:S02]  /*9ae60*/  STL.64 [R1+0x15c8], R74 ;  /* 0x0015c84a01007387 */ /* 0x0003e40000100a00 */
[C---:B-1----:R-:W-:Y:S01]  /*9ae70*/  HMMA.1688.F32.TF32 R72, R224.reuse, R14, R244 ;  /* 0x0000000ee048723c */ /* 0x042fe200000810f4 */
[----:B------:R-:W-:Y:S01]  /*9ae80*/  STL.64 [R1+0x15b0], R124 ;  /* 0x0015b07c01007387 */ /* 0x000fe20000100a00 */
[----:B------:R1:W-:Y:S02]  /*9ae90*/  STL.64 [R1+0x15b8], R126 ;  /* 0x0015b87e01007387 */ /* 0x0003e40000100a00 */
[----:B------:R-:W-:Y:S02]  /*9aea0*/  STL.64 [R1+0x2050], R120 ;  /* 0x0020507801007387 */ /* 0x000fe40000100a00 */
[----:B------:R3:W-:Y:S02]  /*9aeb0*/  STL.64 [R1+0x2058], R122 ;  /* 0x0020587a01007387 */ /* 0x0007e40000100a00 */
[C---:B-1----:R-:W-:Y:S08]  /*9aec0*/  HMMA.1688.F32.TF32 R124, R224.reuse, R18, R236 ;  /* 0x00000012e07c723c */ /* 0x042ff000000810ec */
[C---:B---3--:R-:W-:Y:S07]  /*9aed0*/  HMMA.1688.F32.TF32 R120, R224.reuse, R22, R240 ;  /* 0x00000016e078723c */ /* 0x048fee00000810f0 */
[----:B------:R-:W-:Y:S01]  /*9aee0*/  STL.64 [R1+0x2040], R72 ;  /* 0x0020404801007387 */ /* 0x000fe20000100a00 */
[----:B------:R1:W-:Y:S02]  /*9aef0*/  STL.64 [R1+0x2048], R74 ;  /* 0x0020484a01007387 */ /* 0x0003e40000100a00 */
[C---:B-1----:R-:W-:Y:S05]  /*9af00*/  HMMA.1688.F32.TF32 R72, R224.reuse, R26, R248 ;  /* 0x0000001ae048723c */ /* 0x042fea00000810f8 */
[----:B------:R-:W-:Y:S01]  /*9af10*/  STL.64 [R1+0x2030], R124 ;  /* 0x0020307c01007387 */ /* 0x000fe20000100a00 */
[----:B------:R-:W-:Y:S02]  /*9af20*/  STL.64 [R1+0x2038], R126 ;  /* 0x0020387e01007387 */ /* 0x000fe40000100a00 */
[----:B------:R-:W3:Y:S05]  /*9af30*/  LDL.LU R240, [R1+0x13f0] ;  /* 0x0013f00001f07983 */ /* 0x000eea0000300800 */
[----:B------:R1:W-:Y:S01]  /*9af40*/  STL.64 [R1+0x2020], R120 ;  /* 0x0020207801007387 */ /* 0x0003e20000100a00 */
[----:B------:R4:W-:Y:S09]  /*9af50*/  STL.64 [R1+0x2028], R122 ;  /* 0x0020287a01007387 */ /* 0x0009f20000100a00 */
[----:B------:R-:W-:Y:S01]  /*9af60*/  STL.64 [R1+0x2010], R72 ;  /* 0x0020104801007387 */ /* 0x000fe20000100a00 */
[----:B------:R2:W-:Y:S02]  /*9af70*/  STL.64 [R1+0x2018], R74 ;  /* 0x0020184a01007387 */ /* 0x0005e40000100a00 */
[----:B------:R-:W3:Y:S02]  /*9af80*/  LDL.LU R241, [R1+0x13f4] ;  /* 0x0013f40001f17983 */ /* 0x000ee40000300800 */
[----:B------:R-:W3:Y:S01]  /*9af90*/  LDL.LU R242, [R1+0x13f8] ;  /* 0x0013f80001f27983 */ /* 0x000ee20000300800 */
[----:B------:R-:W3:Y:S01]  /*9afa0*/  LDL.LU R243, [R1+0x13fc] ;  /* 0x0013fc0001f37983 */ /* 0x000ee20000300800 */
[----:B------:R-:W2:Y:S02]  /*9afb0*/  LDL.LU R244, [R1+0x1410] ;  /* 0x0014100001f47983 */ /* 0x000ea40000300800 */
[----:B------:R-:W2:Y:S02]  /*9afc0*/  LDL.LU R245, [R1+0x1414] ;  /* 0x0014140001f57983 */ /* 0x000ea40000300800 */
[----:B------:R-:W2:Y:S01]  /*9afd0*/  LDL.LU R246, [R1+0x1418] ;  /* 0x0014180001f67983 */ /* 0x000ea20000300800 */
[----:B------:R-:W2:Y:S01]  /*9afe0*/  LDL.LU R247, [R1+0x141c] ;  /* 0x00141c0001f77983 */ /* 0x000ea20000300800 */
[----:B-1----:R-:W2:Y:S02]  /*9aff0*/  LDL.LU R120, [R1+0x1430] ;  /* 0x0014300001787983 */ /* 0x002ea40000300800 */
[----:B------:R-:W2:Y:S02]  /*9b000*/  LDL.LU R121, [R1+0x1434] ;  /* 0x0014340001797983 */ /* 0x000ea40000300800 */
[----:B----4-:R-:W4:Y:S01]  /*9b010*/  LDL.LU R122, [R1+0x1438] ;  /* 0x00143800017a7983 */ /* 0x010f220000300800 */
        /* <DEDUP_REMOVED lines=81> */
[C---:B--2---:R-:W-:Y:S08]  /*9b530*/  HMMA.1688.F32.TF32 R72, R224.reuse, R34, R184 ;  /* 0x00000022e048723c */ /* 0x044ff000000810b8 */
[C---:B---3--:R-:W-:Y:S08]  /*9b540*/  HMMA.1688.F32.TF32 R188, R224.reuse, R30, R188 ;  /* 0x0000001ee0bc723c */ /* 0x048ff000000810bc */
        /* <DEDUP_REMOVED lines=46> */
[C---:B--2---:R-:W-:Y:S11]  /*9b830*/  HMMA.1688.F32.TF32 R72, R216.reuse, R22, R132 ;  /* 0x00000016d848723c */ /* 0x044ff60000081084 */
[----:B------:R-:W-:Y:S11]  /*9b840*/  @!UPT UIADD3 URZ, URZ, URZ, URZ ;  /* 0x0000003f3f3ff290 */ /* 0x000ff6000fffe03f */
[----:B------:R-:W-:Y:S01]  /*9b850*/  @!UPT UIADD3 URZ, URZ, URZ, URZ ;  /* 0x0000003f3f3ff290 */ /* 0x000fe2000fffe03f */
[----:B------:R-:W-:Y:S01]  /*9b860*/  STL.64 [R1+0x1460], R72 ;  /* 0x0014604801007387 */ /* 0x000fe20000100a00 */
[----:B------:R2:W-:Y:S02]  /*9b870*/  STL.64 [R1+0x1468], R74 ;  /* 0x0014684a01007387 */ /* 0x0005e40000100a00 */
[C---:B--2---:R-:W-:Y:S08]  /*9b880*/  HMMA.1688.F32.TF32 R72, R216.reuse, R30, R124 ;  /* 0x0000001ed848723c */ /* 0x044ff0000008107c */
        /* <DEDUP_REMOVED lines=13> */
[C---:B--2---:R-:W-:Y:S08]  /*9b960*/  HMMA.1688.F32.TF32 R72, R216.reuse, R46, R236 ;  /* 0x0000002ed848723c */ /* 0x044ff000000810ec */
[C---:B------:R-:W-:Y:S11]  /*9b970*/  HMMA.1688.F32.TF32 R120, R216.reuse, R50, R240 ;  /* 0x00000032d878723c */ /* 0x040ff600000810f0 */
[----:B------:R-:W-:Y:S04]  /*9b980*/  @!UPT UIADD3 URZ, URZ, URZ, URZ ;  /* 0x0000003f3f3ff290 */ /* 0x000fe8000fffe03f */
[----:B------:R-:W-:Y:S01]  /*9b990*/  STL.64 [R1+0x1400], R72 ;  /* 0x0014004801007387 */ /* 0x000fe20000100a00 */
[----:B------:R2:W-:Y:S02]  /*9b9a0*/  STL.64 [R1+0x1408], R74 ;  /* 0x0014084a01007387 */ /* 0x0005e40000100a00 */
[----:B------:R-:W3:Y:S01]  /*9b9b0*/  LDL.LU R240, [R1+0x1240] ;  /* 0x0012400001f07983 */ /* 0x000ee20000300800 */
[C---:B--2---:R-:W-:Y:S04]  /*9b9c0*/  HMMA.1688.F32.TF32 R72, R216.reuse, R54, R248 ;  /* 0x00000036d848723c */ /* 0x044fe800000810f8 */
[----:B------:R2:W-:Y:S01]  /*9b9d0*/  STL.64 [R1+0x13f0], R120 ;  /* 0x0013f07801007387 */ /* 0x0005e20000100a00 */
[----:B------:R4:W-:Y:S11]  /*9b9e0*/  STL.64 [R1+0x13f8], R122 ;  /* 0x0013f87a01007387 */ /* 0x0009f60000100a00 */
[----:B------:R-:W-:Y:S07]  /*9b9f0*/  @!UPT UIADD3 URZ, URZ, URZ, URZ ;  /* 0x0000003f3f3ff290 */ /* 0x000fee000fffe03f */
[----:B------:R-:W-:Y:S01]  /*9ba00*/  STL.64 [R1+0x13e0], R72 ;  /* 0x0013e04801007387 */ /* 0x000fe20000100a00 */
[----:B------:R1:W-:Y:S02]  /*9ba10*/  STL.64 [R1+0x13e8], R74 ;  /* 0x0013e84a01007387 */ /* 0x0003e40000100a00 */
        /* <DEDUP_REMOVED lines=11> */
[----:B--2---:R-:W2:Y:S02]  /*9bad0*/  LDL.LU R120, [R1+0x1280] ;  /* 0x0012800001787983 */ /* 0x004ea40000300800 */
[----:B------:R-:W2:Y:S02]  /*9bae0*/  LDL.LU R121, [R1+0x1284] ;  /* 0x0012840001797983 */ /* 0x000ea40000300800 */
[----:B----4-:R-:W2:Y:S01]  /*9baf0*/  LDL.LU R122, [R1+0x1288] ;  /* 0x00128800017a7983 */ /* 0x010ea20000300800 */
        /* <DEDUP_REMOVED lines=93> */
[C---:B-1----:R-:W-:Y:S08]  /*9c0d0*/  HMMA.1688.F32.TF32 R72, R216.reuse, R58, R204 ;  /* 0x0000003ad848723c */ /* 0x042ff000000810cc */
[C---:B--2---:R-:W-:Y:S08]  /*9c0e0*/  HMMA.1688.F32.TF32 R200, R216.reuse, R62, R200 ;  /* 0x0000003ed8c8723c */ /* 0x044ff000000810c8 */
[C---:B---3--:R-:W-:Y:S07]  /*9c0f0*/  HMMA.1688.F32.TF32 R196, R216.reuse, R66, R196 ;  /* 0x00000042d8c4723c */ /* 0x048fee00000810c4 */
[----:B------:R-:W-:Y:S01]  /*9c100*/  STL.64 [R1+0x13d0], R72 ;  /* 0x0013d04801007387 */ /* 0x000fe20000100a00 */
[----:B------:R1:W-:Y:S02]  /*9c110*/  STL.64 [R1+0x13d8], R74 ;  /* 0x0013d84a01007387 */ /* 0x0003e40000100a00 */
[----:B-1----:R-:W-:Y:S05]  /*9c120*/  HMMA.1688.F32.TF32 R72, R216, R70, R192 ;  /* 0x00000046d848723c */ /* 0x002fea00000810c0 */
[----:B------:R-:W-:Y:S01]  /*9c130*/  STL.64 [R1+0x13c0], R200 ;  /* 0x0013c0c801007387 */ /* 0x000fe20000100a00 */
[----:B------:R-:W-:Y:S07]  /*9c140*/  STL.64 [R1+0x13c8], R202 ;  /* 0x0013c8ca01007387 */ /* 0x000fee0000100a00 */
[----:B------:R-:W-:Y:S02]  /*9c150*/  STL.64 [R1+0x13b0], R196 ;  /* 0x0013b0c401007387 */ /* 0x000fe40000100a00 */
[----:B------:R-:W-:Y:S01]  /*9c160*/  STL.64 [R1+0x13b8], R198 ;  /* 0x0013b8c601007387 */ /* 0x000fe20000100a00 */
[C---:B----4-:R-:W-:Y:S08]  /*9c170*/  HMMA.1688.F32.TF32 R188, R224.reuse, R10, R188 ;  /* 0x0000000ae0bc723c */ /* 0x050ff000000810bc */
        /* <DEDUP_REMOVED lines=18> */
[----:B------:R-:W-:Y:S11]  /*9c2a0*/  STL.64 [R1+0x1f58], R190 ;  /* 0x001f58be01007387 */ /* 0x000ff60000100a00 */
[----:B------:R-:W-:Y:S10]  /*9c2b0*/  @!UPT UIADD3 URZ, URZ, URZ, URZ ;  /* 0x0000003f3f3ff290 */ /* 0x000ff4000fffe03f */
        /* <DEDUP_REMOVED lines=26> */
[----:B--2---:R-:W-:Y:S01]  /*9c460*/  HMMA.1688.F32.TF32 R72, R224, R62, R136 ;  /* 0x0000003ee048723c */ /* 0x004fe20000081088 */
[----:B------:R-:W-:Y:S01]  /*9c470*/  STL.64 [R1+0x1ea0], R144 ;  /* 0x001ea09001007387 */ /* 0x000fe20000100a00 */
[----:B------:R-:W-:Y:S02]  /*9c480*/  STL.64 [R1+0x1ea8], R146 ;  /* 0x001ea89201007387 */ /* 0x000fe40000100a00 */
[----:B------:R-:W-:Y:S02]  /*9c490*/  STL.64 [R1+0x1e90], R140 ;  /* 0x001e908c01007387 */ /* 0x000fe40000100a00 */
[----:B------:R-:W-:Y:S01]  /*9c4a0*/  STL.64 [R1+0x1e98], R142 ;  /* 0x001e988e01007387 */ /* 0x000fe20000100a00 */
        /* <DEDUP_REMOVED lines=24> */
[C---:B---3--:R-:W-:Y:S07]  /*9c630*/  HMMA.1688.F32.TF32 R72, R220.reuse, R34, R248 ;  /* 0x00000022dc48723c */ /* 0x048fee00000810f8 */
[----:B------:R-:W-:Y:S01]  /*9c640*/  STL.64 [R1+0x1250], R124 ;  /* 0x0012507c01007387 */ /* 0x000fe20000100a00 */
[----:B------:R-:W-:Y:S02]  /*9c650*/  STL.64 [R1+0x1258], R126 ;  /* 0x0012587e01007387 */ /* 0x000fe40000100a00 */
[----:B------:R-:W3:Y:S05]  /*9c660*/  LDL.LU R240, [R1+0x10c0] ;  /* 0x0010c00001f07983 */ /* 0x000eea0000300800 */
[----:B------:R4:W-:Y:S01]  /*9c670*/  STL.64 [R1+0x1240], R120 ;  /* 0x0012407801007387 */ /* 0x0009e20000100a00 */
[----:B------:R1:W-:Y:S07]  /*9c680*/  STL.64 [R1+0x1248], R122 ;  /* 0x0012487a01007387 */ /* 0x0003ee0000100a00 */
        /* <DEDUP_REMOVED lines=107> */
[C---:B----4-:R-:W-:Y:S05]  /*9cd40*/  HMMA.1688.F32.TF32 R164, R220.reuse, R62, R164 ;  /* 0x0000003edca4723c */ /* 0x050fea00000810a4 */
        /* <DEDUP_REMOVED lines=44> */
[----:B------:R-:W-:Y:S02]  /*9d010*/  STL.64 [R1+0x1de8], R126 ;  /* 0x001de87e01007387 */ /* 0x000fe40000100a00 */
[C---:B------:R-:W-:Y:S11]  /*9d020*/  HMMA.1688.F32.TF32 R120, R216.reuse, R46, R232 ;  /* 0x0000002ed878723c */ /* 0x040ff600000810e8 */
[----:B------:R-:W-:Y:S04]  /*9d030*/  @!UPT UIADD3 URZ, URZ, URZ, URZ ;  /* 0x0000003f3f3ff290 */ /* 0x000fe8000fffe03f */
        /* <DEDUP_REMOVED lines=125> */
[----:B--2---:R-:W-:Y:S08]  /*9d810*/  HMMA.1688.F32.TF32 R204, R216, R66, R204 ;  /* 0x00000042d8cc723c */ /* 0x004ff000000810cc */
        /* <DEDUP_REMOVED lines=8> */
[----:B---3--:R-:W-:Y:S08]  /*9d8a0*/  HMMA.1688.F32.TF32 R180, R224, R26, R180 ;  /* 0x0000001ae0b4723c */ /* 0x008ff000000810b4 */
        /* <DEDUP_REMOVED lines=26> */
[----:B------:R-:W-:Y:S02]  /*9da50*/  STL.64 [R1+0x1038], R178 ;  /* 0x001038b201007387 */ /* 0x000fe40000100a00 */
[C---:B----4-:R-:W-:Y:S11]  /*9da60*/  HMMA.1688.F32.TF32 R164, R224.reuse, R42, R164 ;  /* 0x0000002ae0a4723c */ /* 0x050ff600000810a4 */
[----:B------:R-:W-:Y:S04]  /*9da70*/  @!UPT UIADD3 URZ, URZ, URZ, URZ ;  /* 0x0000003f3f3ff290 */ /* 0x000fe8000fffe03f */
[----:B------:R-:W-:Y:S01]  /*9da80*/  STL.64 [R1+0x1020], R72 ;  /* 0x0010204801007387 */ /* 0x000fe20000100a00 */
[----:B------:R2:W-:Y:S02]  /*9da90*/  STL.64 [R1+0x1028], R74 ;  /* 0x0010284a01007387 */ /* 0x0005e40000100a00 */
[C---:B--2---:R-:W-:Y:S01]  /*9daa0*/  HMMA.1688.F32.TF32 R72, R224.reuse, R46, R160 ;  /* 0x0000002ee048723c */ /* 0x044fe200000810a0 */
[----:B------:R-:W-:Y:S01]  /*9dab0*/  STL.64 [R1+0x1010], R168 ;  /* 0x001010a801007387 */ /* 0x000fe20000100a00 */
[----:B------:R-:W-:Y:S03]  /*9dac0*/  STL.64 [R1+0x1018], R170 ;  /* 0x001018aa01007387 */ /* 0x000fe60000100a00 */
[----:B------:R-:W-:Y:S02]  /*9dad0*/  STL.64 [R1+0x1000], R164 ;  /* 0x001000a401007387 */ /* 0x000fe40000100a00 */
[----:B------:R-:W-:Y:S11]  /*9dae0*/  STL.64 [R1+0x1008], R166 ;  /* 0x001008a601007387 */ /* 0x000ff60000100a00 */
[----:B------:R-:W-:Y:S05]  /*9daf0*/  @!UPT UIADD3 URZ, URZ, URZ, URZ ;  /* 0x0000003f3f3ff290 */ /* 0x000fea000fffe03f */
        /* <DEDUP_REMOVED lines=12> */
[----:B------:R-:W-:Y:S06]  /*9dbc0*/  STL.64 [R1+0xf98], R146 ;  /* 0x000f989201007387 */ /* 0x000fec0000100a00 */
[C---:B------:R-:W-:Y:S01]  /*9dbd0*/  HMMA.1688.F32.TF32 R132, R220.reuse, R10, R132 ;  /* 0x0000000adc84723c */ /* 0x040fe20000081084 */
[----:B------:R-:W-:Y:S01]  /*9dbe0*/  STL.64 [R1+0xf80], R140 ;  /* 0x000f808c01007387 */ /* 0x000fe20000100a00 */
[----:B------:R-:W-:Y:S04]  /*9dbf0*/  STL.64 [R1+0xf88], R142 ;  /* 0x000f888e01007387 */ /* 0x000fe80000100a00 */
        /* <DEDUP_REMOVED lines=124> */
[C---:B------:R-:W-:Y:S08]  /*9e3c0*/  HMMA.1688.F32.TF32 R184, R220.reuse, R50, R184 ;  /* 0x00000032dcb8723c */ /* 0x040ff000000810b8 */
[C---:B---3--:R-:W-:Y:S07]  /*9e3d0*/  HMMA.1688.F32.TF32 R180, R220.reuse, R54, R180 ;  /* 0x00000036dcb4723c */ /* 0x048fee00000810b4 */
        /* <DEDUP_REMOVED lines=11> */
[----:B----4-:R-:W-:Y:S05]  /*9e490*/  HMMA.1688.F32.TF32 R72, R220, R70, R164 ;  /* 0x00000046dc48723c */ /* 0x010fea00000810a4 */
        /* <DEDUP_REMOVED lines=43> */
[C---:B--2---:R-:W-:Y:S08]  /*9e750*/  HMMA.1688.F32.TF32 R72, R216.reuse, R46, R124 ;  /* 0x0000002ed848723c */ /* 0x044ff0000008107c */
[C---:B------:R-:W-:Y:S11]  /*9e760*/  HMMA.1688.F32.TF32 R124, R216.reuse, R54, R232 ;  /* 0x00000036d87c723c */ /* 0x040ff600000810e8 */
[----:B------:R-:W-:Y:S04]  /*9e770*/  @!UPT UIADD3 URZ, URZ, URZ, URZ ;  /* 0x0000003f3f3ff290 */ /* 0x000fe8000fffe03f */
[----:B------:R-:W-:Y:S01]  /*9e780*/  STL.64 [R1+0xe70], R72 ;  /* 0x000e704801007387 */ /* 0x000fe20000100a00 */
[----:B------:R2:W-:Y:S02]  /*9e790*/  STL.64 [R1+0xe78], R74 ;  /* 0x000e784a01007387 */ /* 0x0005e40000100a00 */
[C---:B--2---:R-:W-:Y:S01]  /*9e7a0*/  HMMA.1688.F32.TF32 R72, R216.reuse, R58, R244 ;  /* 0x0000003ad848723c */ /* 0x044fe200000810f4 */
[----:B------:R-:W-:Y:S01]  /*9e7b0*/  STL.64 [R1+0xe60], R120 ;  /* 0x000e607801007387 */ /* 0x000fe20000100a00 */
[----:B------:R2:W-:Y:S03]  /*9e7c0*/  STL.64 [R1+0xe68], R122 ;  /* 0x000e687a01007387 */ /* 0x0005e60000100a00 */
[----:B------:R-:W-:Y:S02]  /*9e7d0*/  STL.64 [R1+0xe50], R124 ;  /* 0x000e507c01007387 */ /* 0x000fe40000100a00 */
[----:B------:R3:W-:Y:S01]  /*9e7e0*/  STL.64 [R1+0xe58], R126 ;  /* 0x000e587e01007387 */ /* 0x0007e20000100a00 */
[C---:B--2---:R-:W-:Y:S08]  /*9e7f0*/  HMMA.1688.F32.TF32 R120, R216.reuse, R62, R236 ;  /* 0x0000003ed878723c */ /* 0x044ff000000810ec */
[C---:B---3--:R-:W-:Y:S07]  /*9e800*/  HMMA.1688.F32.TF32 R124, R216.reuse, R66, R240 ;  /* 0x00000042d87c723c */ /* 0x048fee00000810f0 */
[----:B------:R-:W-:Y:S01]  /*9e810*/  STL.64 [R1+0xe40], R72 ;  /* 0x000e404801007387 */ /* 0x000fe20000100a00 */
[----:B------:R2:W-:Y:S02]  /*9e820*/  STL.64 [R1+0xe48], R74 ;  /* 0x000e484a01007387 */ /* 0x0005e40000100a00 */
[----:B--2---:R-:W-:Y:S05]  /*9e830*/  HMMA.1688.F32.TF32 R72, R216, R70, R248 ;  /* 0x00000046d848723c */ /* 0x004fea00000810f8 */
[----:B------:R2:W-:Y:S01]  /*9e840*/  STL.64 [R1+0xe30], R120 ;  /* 0x000e307801007387 */ /* 0x0005e20000100a00 */
[----:B------:R3:W-:Y:S03]  /*9e850*/  STL.64 [R1+0xe38], R122 ;  /* 0x000e387a01007387 */ /* 0x0007e60000100a00 */
[----:B------:R-:W-:Y:S04]  /*9e860*/  LDS R216, [R6+0x14380] ;  /* 0x0143800006d87984 */ /* 0x000fe80000000800 */
[----:B------:R-:W-:Y:S04]  /*9e870*/  LDS R218, [R6+0x16380] ;  /* 0x0163800006da7984 */ /* 0x000fe80000000800 */
[----:B------:R-:W-:Y:S04]  /*9e880*/  LDS R217, [R7+0x14380] ;  /* 0x0143800007d97984 */ /* 0x000fe80000000800 */
[----:B------:R-:W4:Y:S04]  /*9e890*/  LDS R219, [R7+0x16380] ;  /* 0x0163800007db7984 */ /* 0x000f280000000800 */
[----:B--2---:R-:W2:Y:S01]  /*9e8a0*/  LDL.LU R120, [R1] ;  /* 0x0000000001787983 */ /* 0x004ea20000300800 */
[----:B------:R1:W-:Y:S02]  /*9e8b0*/  STL.64 [R1+0xe20], R124 ;  /* 0x000e207c01007387 */ /* 0x0003e40000100a00 */
[----:B------:R1:W-:Y:S01]  /*9e8c0*/  STL.64 [R1+0xe28], R126 ;  /* 0x000e287e01007387 */ /* 0x0003e20000100a00 */
[----:B------:R4:W-:Y:S01]  /*9e8d0*/  STL.64 [R1+0xe10], R72 ;  /* 0x000e104801007387 */ /* 0x0009e20000100a00 */
[----:B------:R4:W-:Y:S02]  /*9e8e0*/  STL.64 [R1+0xe18], R74 ;  /* 0x000e184a01007387 */ /* 0x0009e40000100a00 */
[----:B------:R-:W2:Y:S02]  /*9e8f0*/  LDL.LU R121, [R1+0x4] ;  /* 0x0000040001797983 */ /* 0x000ea40000300800 */
[----:B---3--:R-:W2:Y:S01]  /*9e900*/  LDL.LU R122, [R1+0x8] ;  /* 0x00000800017a7983 */ /* 0x008ea20000300800 */
[----:B------:R-:W2:Y:S01]  /*9e910*/  LDL.LU R123, [R1+0xc] ;  /* 0x00000c00017b7983 */ /* 0x000ea20000300800 */
[----:B-1----:R-:W3:Y:S02]  /*9e920*/  LDL.LU R124, [R1+0x10] ;  /* 0x00001000017c7983 */ /* 0x002ee40000300800 */
        /* <DEDUP_REMOVED lines=121> */
[----:B------:R1:W-:Y:S03]  /*9f0c0*/  STL.64 [R1+0x1c58], R234 ;  /* 0x001c58ea01007387 */ /* 0x0003e60000100a00 */
[----:B-1----:R-:W2:Y:S01]  /*9f0d0*/  LDL.LU.64 R234, [R1+0x61a8] ;  /* 0x0061a80001ea7983 */ /* 0x002ea20000300a00 */
[----:B------:R-:W3:Y:S02]  /*9f0e0*/  LDL.LU.64 R232, [R1+0x61a0] ;  /* 0x0061a00001e87983 */ /* 0x000ee40000300a00 */
[----:B------:R-:W-:Y:S02]  /*9f0f0*/  STL.64 [R1+0x1c40], R236 ;  /* 0x001c40ec01007387 */ /* 0x000fe40000100a00 */
[----:B------:R1:W-:Y:S02]  /*9f100*/  STL.64 [R1+0x1c48], R238 ;  /* 0x001c48ee01007387 */ /* 0x0003e40000100a00 */
[----:B-1----:R-:W2:Y:S01]  /*9f110*/  LDL.LU.64 R238, [R1+0x6198] ;  /* 0x0061980001ee7983 */ /* 0x002ea20000300a00 */
[----:B------:R-:W2:Y:S02]  /*9f120*/  LDL.LU.64 R236, [R1+0x6190] ;  /* 0x0061900001ec7983 */ /* 0x000ea40000300a00 */
        /* <DEDUP_REMOVED lines=11> */
[----:B------:R-:W2:Y:S01]  /*9f1e0*/  LDL.LU.64 R248, [R1+0x6160] ;  /* 0x0061600001f87983 */ /* 0x000ea20000300a00 */
[C---:B----4-:R-:W-:Y:S11]  /*9f1f0*/  HMMA.1688.F32.TF32 R72, R224.reuse, R30, R72 ;  /* 0x0000001ee048723c */ /* 0x050ff60000081048 */
[----:B------:R-:W-:Y:S11]  /*9f200*/  @!UPT UIADD3 URZ, URZ, URZ, URZ ;  /* 0x0000003f3f3ff290 */ /* 0x000ff6000fffe03f */
[----:B------:R-:W-:Y:S01]  /*9f210*/  @!UPT UIADD3 URZ, URZ, URZ, URZ ;  /* 0x0000003f3f3ff290 */ /* 0x000fe2000fffe03f */
[----:B------:R-:W-:Y:S01]  /*9f220*/  STL.64 [R1+0x1c00], R72 ;  /* 0x001c004801007387 */ /* 0x000fe20000100a00 */
[----:B------:R1:W-:Y:S02]  /*9f230*/  STL.64 [R1+0x1c08], R74 ;  /* 0x001c084a01007387 */ /* 0x0003e40000100a00 */
[C---:B-1----:R-:W-:Y:S08]  /*9f240*/  HMMA.1688.F32.TF32 R72, R224.reuse, R34, R212 ;  /* 0x00000022e048723c */ /* 0x042ff000000810d4 */
[C---:B------:R-:W-:Y:S08]  /*9f250*/  HMMA.1688.F32.TF32 R208, R224.reuse, R38, R208 ;  /* 0x00000026e0d0723c */ /* 0x040ff000000810d0 */
        /* <DEDUP_REMOVED lines=44> */
[----:B------:R-:W-:Y:S02]  /*9f520*/  STL.64 [R1+0xe08], R174 ;  /* 0x000e08ae01007387 */ /* 0x000fe40000100a00 */
[----:B------:R-:W-:Y:S02]  /*9f530*/  STL.64 [R1+0xdf0], R168 ;  /* 0x000df0a801007387 */ /* 0x000fe40000100a00 */
[----:B------:R-:W-:Y:S11]  /*9f540*/  STL.64 [R1+0xdf8], R170 ;  /* 0x000df8aa01007387 */ /* 0x000ff60000100a00 */
[----:B------:R-:W-:Y:S06]  /*9f550*/  @!UPT UIADD3 URZ, URZ, URZ, URZ ;  /* 0x0000003f3f3ff290 */ /* 0x000fec000fffe03f */
        /* <DEDUP_REMOVED lines=27> */
[----:B------:R1:W-:Y:S01]  /*9f710*/  STL.64 [R1+0xcf0], R124 ;  /* 0x000cf07c01007387 */ /* 0x0003e20000100a00 */
[----:B------:R2:W-:Y:S02]  /*9f720*/  STL.64 [R1+0xcf8], R126 ;  /* 0x000cf87e01007387 */ /* 0x0005e40000100a00 */
[----:B------:R4:W-:Y:S02]  /*9f730*/  STL.64 [R1+0xcd0], R120 ;  /* 0x000cd07801007387 */ /* 0x0009e40000100a00 */
[----:B------:R-:W-:Y:S01]  /*9f740*/  IMAD.MOV.U32 R128, RZ, RZ, R236 ;  /* 0x000000ffff807224 */ /* 0x000fe200078e00ec */
[----:B------:R1:W-:Y:S01]  /*9f750*/  STL.64 [R1+0xcd8], R122 ;  /* 0x000cd87a01007387 */ /* 0x0003e20000100a00 */
[----:B------:R-:W2:Y:S01]  /*9f760*/  LDL.LU R236, [R1+0x6158] ;  /* 0x0061580001ec7983 */ /* 0x000ea20000300800 */
[----:B------:R-:W-:Y:S01]  /*9f770*/  MOV R129, R237 ;  /* 0x000000ed00817202 */ /* 0x000fe20000000f00 */
[----:B------:R-:W-:-:S02]  /*9f780*/  IMAD.MOV.U32 R130, RZ, RZ, R240 ;  /* 0x000000ffff827224 */ /* 0x000fc400078e00f0 */
[----:B------:R-:W-:Y:S01]  /*9f790*/  IMAD.MOV.U32 R131, RZ, RZ, R238 ;  /* 0x000000ffff837224 */ /* 0x000fe200078e00ee */
[----:B------:R-:W-:Y:S01]  /*9f7a0*/  MOV R132, R228 ;  /* 0x000000e400847202 */ /* 0x000fe20000000f00 */
[----:B---3--:R-:W-:Y:S02]  /*9f7b0*/  IMAD.MOV.U32 R133, RZ, RZ, R232 ;  /* 0x000000ffff857224 */ /* 0x008fe400078e00e8 */
[----:B------:R-:W-:Y:S01]  /*9f7c0*/  IMAD.MOV.U32 R134, RZ, RZ, R234 ;  /* 0x000000ffff867224 */ /* 0x000fe200078e00ea */
[----:B------:R-:W-:-:S06]  /*9f7d0*/  MOV R135, R233 ;  /* 0x000000e900877202 */ /* 0x000fcc0000000f00 */
[----:B------:R-:W-:Y:S01]  /*9f7e0*/  STL.64 [R1+0xc10], R72 ;  /* 0x000c104801007387 */ /* 0x000fe20000100a00 */
[----:B------:R3:W-:Y:S02]  /*9f7f0*/  STL.64 [R1+0xc18], R74 ;  /* 0x000c184a01007387 */ /* 0x0007e40000100a00 */
[----:B------:R-:W3:Y:S02]  /*9f800*/  LDL.LU R237, [R1+0x6154] ;  /* 0x0061540001ed7983 */ /* 0x000ee40000300800 */
[----:B------:R-:W3:Y:S01]  /*9f810*/  LDL.LU R240, [R1+0x6150] ;  /* 0x0061500001f07983 */ /* 0x000ee20000300800 */
[----:B------:R-:W4:Y:S01]  /*9f820*/  LDL.LU R238, [R1+0x614c] ;  /* 0x00614c0001ee7983 */ /* 0x000f220000300800 */
[----:B------:R-:W4:Y:S02]  /*9f830*/  LDL.LU R228, [R1+0x6148] ;  /* 0x0061480001e47983 */ /* 0x000f240000300800 */
[----:B------:R-:W4:Y:S02]  /*9f840*/  LDL.LU R232, [R1+0x6144] ;  /* 0x0061440001e87983 */ /* 0x000f240000300800 */
[----:B------:R-:W4:Y:S01]  /*9f850*/  LDL.LU R234, [R1+0x6140] ;  /* 0x0061400001ea7983 */ /* 0x000f220000300800 */
[----:B------:R-:W4:Y:S01]  /*9f860*/  LDL.LU R233, [R1+0x613c] ;  /* 0x00613c0001e97983 */ /* 0x000f220000300800 */
[----:B--2---:R-:W-:-:S02]  /*9f870*/  IMAD.MOV.U32 R143, RZ, RZ, R236 ;  /* 0x000000ffff8f7224 */ /* 0x004fc400078e00ec */
[----:B---3--:R-:W-:Y:S02]  /*9f880*/  IMAD.MOV.U32 R140, RZ, RZ, R240 ;  /* 0x000000ffff8c7224 */ /* 0x008fe400078e00f0 */
[----:B----4-:R-:W-:Y:S01]  /*9f890*/  IMAD.MOV.U32 R141, RZ, RZ, R238 ;  /* 0x000000ffff8d7224 */ /* 0x010fe200078e00ee */
[----:B------:R-:W2:Y:S01]  /*9f8a0*/  LDL.LU R240, [R1+0x6138] ;  /* 0x0061380001f07983 */ /* 0x000ea20000300800 */
[----:B------:R-:W3:Y:S01]  /*9f8b0*/  LDL.LU R238, [R1+0x6134] ;  /* 0x0061340001ee7983 */ /* 0x000ee20000300800 */
[----:B------:R-:W-:Y:S01]  /*9f8c0*/  MOV R142, R237 ;  /* 0x000000ed008e7202 */ /* 0x000fe20000000f00 */
[----:B------:R-:W-:Y:S01]  /*9f8d0*/  IMAD.MOV.U32 R144, RZ, RZ, R234 ;  /* 0x000000ffff907224 */ /* 0x000fe200078e00ea */
[----:B------:R-:W4:Y:S01]  /*9f8e0*/  LDL.LU R237, [R1+0x6130] ;  /* 0x0061300001ed7983 */ /* 0x000f220000300800 */
[----:B------:R-:W4:Y:S02]  /*9f8f0*/  LDL.LU R236, [R1+0x612c] ;  /* 0x00612c0001ec7983 */ /* 0x000f240000300800 */
[----:B------:R-:W4:Y:S01]  /*9f900*/  LDL.LU R234, [R1+0x6128] ;  /* 0x0061280001ea7983 */ /* 0x000f220000300800 */
[----:B------:R-:W-:Y:S01]  /*9f910*/  MOV R145, R233 ;  /* 0x000000e900917202 */ /* 0x000fe20000000f00 */
[----:B------:R-:W-:Y:S01]  /*9f920*/  IMAD.MOV.U32 R146, RZ, RZ, R232 ;  /* 0x000000ffff927224 */ /* 0x000fe200078e00e8 */
[----:B------:R-:W4:Y:S01]  /*9f930*/  LDL.LU R233, [R1+0x6124] ;  /* 0x0061240001e97983 */ /* 0x000f220000300800 */
[----:B------:R-:W4:Y:S02]  /*9f940*/  LDL.LU R232, [R1+0x6120] ;  /* 0x0061200001e87983 */ /* 0x000f240000300800 */
[----:B------:R-:W-:-:S02]  /*9f950*/  IMAD.MOV.U32 R147, RZ, RZ, R228 ;  /* 0x000000ffff937224 */ /* 0x000fc400078e00e4 */
        /* <DEDUP_REMOVED lines=22> */
[----:B------:R-:W-:-:S02]  /*9fac0*/  IMAD.MOV.U32 R136, RZ, RZ, R241 ;  /* 0x000000ffff887224 */ /* 0x000fc400078e00f1 */
[----:B------:R-:W-:Y:S01]  /*9fad0*/  IMAD.MOV.U32 R137, RZ, RZ, R242 ;  /* 0x000000ffff897224 */ /* 0x000fe200078e00f2 */
[----:B------:R-:W-:Y:S01]  /*9fae0*/  MOV R138, R243 ;  /* 0x000000f3008a7202 */ /* 0x000fe20000000f00 */
[----:B------:R-:W-:Y:S02]  /*9faf0*/  IMAD.MOV.U32 R139, RZ, RZ, R244 ;  /* 0x000000ffff8b7224 */ /* 0x000fe400078e00f4 */
[----:B-1----:R-:W-:Y:S01]  /*9fb00*/  IMAD.MOV.U32 R124, RZ, RZ, R245 ;  /* 0x000000ffff7c7224 */ /* 0x002fe200078e00f5 */
[----:B------:R-:W-:Y:S01]  /*9fb10*/  MOV R125, R246 ;  /* 0x000000f6007d7202 */ /* 0x000fe20000000f00 */
[----:B------:R-:W-:Y:S02]  /*9fb20*/  IMAD.MOV.U32 R126, RZ, RZ, R247 ;  /* 0x000000ffff7e7224 */ /* 0x000fe400078e00f7 */
[----:B------:R-:W-:Y:S01]  /*9fb30*/  IMAD.MOV.U32 R127, RZ, RZ, R239 ;  /* 0x000000ffff7f7224 */ /* 0x000fe200078e00ef */
[----:B------:R-:W-:Y:S01]  /*9fb40*/  MOV R120, R235 ;  /* 0x000000eb00787202 */ /* 0x000fe20000000f00 */
[----:B------:R-:W-:-:S02]  /*9fb50*/  IMAD.MOV.U32 R121, RZ, RZ, R229 ;  /* 0x000000ffff797224 */ /* 0x000fc400078e00e5 */
[----:B------:R-:W-:Y:S01]  /*9fb60*/  IMAD.MOV.U32 R122, RZ, RZ, R230 ;  /* 0x000000ffff7a7224 */ /* 0x000fe200078e00e6 */
[----:B------:R-:W-:Y:S02]  /*9fb70*/  MOV R123, R231 ;  /* 0x000000e7007b7202 */ /* 0x000fe40000000f00 */
[----:B--2---:R-:W-:Y:S01]  /*9fb80*/  MOV R151, R240 ;  /* 0x000000f000977202 */ /* 0x004fe20000000f00 */
[----:B---3--:R-:W-:Y:S02]  /*9fb90*/  IMAD.MOV.U32 R150, RZ, RZ, R238 ;  /* 0x000000ffff967224 */ /* 0x008fe400078e00ee */
[----:B----4-:R-:W-:Y:S01]  /*9fba0*/  IMAD.MOV.U32 R149, RZ, RZ, R237 ;  /* 0x000000ffff957224 */ /* 0x010fe200078e00ed */
[----:B------:R-:W-:Y:S01]  /*9fbb0*/  MOV R148, R236 ;  /* 0x000000ec00947202 */ /* 0x000fe20000000f00 */
[----:B------:R-:W-:Y:S02]  /*9fbc0*/  IMAD.MOV.U32 R155, RZ, RZ, R234 ;  /* 0x000000ffff9b7224 */ /* 0x000fe400078e00ea */
[----:B------:R-:W-:Y:S01]  /*9fbd0*/  IMAD.MOV.U32 R154, RZ, RZ, R233 ;  /* 0x000000ffff9a7224 */ /* 0x000fe200078e00e9 */
[----:B------:R-:W-:-:S02]  /*9fbe0*/  MOV R153, R232 ;  /* 0x000000e800997202 */ /* 0x000fc40000000f00 */
[----:B------:R-:W2:Y:S01]  /*9fbf0*/  LDL.LU R232, [R1+0x6118] ;  /* 0x0061180001e87983 */ /* 0x000ea20000300800 */
[----:B------:R-:W2:Y:S02]  /*9fc00*/  LDL.LU R233, [R1+0x6114] ;  /* 0x0061140001e97983 */ /* 0x000ea40000300800 */
[----:B------:R-:W2:Y:S02]  /*9fc10*/  LDL.LU R234, [R1+0x6110] ;  /* 0x0061100001ea7983 */ /* 0x000ea40000300800 */
[----:B------:R-:W3:Y:S01]  /*9fc20*/  LDL.LU R236, [R1+0x610c] ;  /* 0x00610c0001ec7983 */ /* 0x000ee20000300800 */
[----:B------:R-:W3:Y:S01]  /*9fc30*/  LDL.LU R237, [R1+0x6108] ;  /* 0x0061080001ed7983 */ /* 0x000ee20000300800 */
[----:B------:R-:W3:Y:S02]  /*9fc40*/  LDL.LU R238, [R1+0x6104] ;  /* 0x0061040001ee7983 */ /* 0x000ee40000300800 */
[----:B------:R-:W4:Y:S02]  /*9fc50*/  LDL.LU R240, [R1+0x6100] ;  /* 0x0061000001f07983 */ /* 0x000f240000300800 */
[----:B------:R-:W4:Y:S01]  /*9fc60*/  LDL.LU R241, [R1+0x60fc] ;  /* 0x0060fc0001f17983 */ /* 0x000f220000300800 */
[----:B------:R-:W4:Y:S01]  /*9fc70*/  LDL.LU R242, [R1+0x60f8] ;  /* 0x0060f80001f27983 */ /* 0x000f220000300800 */
[----:B------:R-:W4:Y:S02]  /*9fc80*/  LDL.LU R243, [R1+0x60f4] ;  /* 0x0060f40001f37983 */ /* 0x000f240000300800 */
[----:B------:R-:W2:Y:S02]  /*9fc90*/  LDL.LU R244, [R1+0x60f0] ;  /* 0x0060f00001f47983 */ /* 0x000ea40000300800 */
[----:B------:R-:W2:Y:S01]  /*9fca0*/  LDL.LU R245, [R1+0x60ec] ;  /* 0x0060ec0001f57983 */ /* 0x000ea20000300800 */
[----:B------:R-:W2:Y:S01]  /*9fcb0*/  LDL.LU R246, [R1+0x60e8] ;  /* 0x0060e80001f67983 */ /* 0x000ea20000300800 */
[----:B------:R-:W2:Y:S02]  /*9fcc0*/  LDL.LU R247, [R1+0x60e4] ;  /* 0x0060e40001f77983 */ /* 0x000ea40000300800 */
[----:B------:R-:W3:Y:S02]  /*9fcd0*/  LDL.LU R239, [R1+0x60e0] ;  /* 0x0060e00001ef7983 */ /* 0x000ee40000300800 */
[----:B------:R-:W3:Y:S01]  /*9fce0*/  LDL.LU R235, [R1+0x60dc] ;  /* 0x0060dc0001eb7983 */ /* 0x000ee20000300800 */
[----:B------:R-:W3:Y:S01]  /*9fcf0*/  LDL.LU R229, [R1+0x60d8] ;  /* 0x0060d80001e57983 */ /* 0x000ee20000300800 */
[----:B------:R-:W3:Y:S02]  /*9fd00*/  LDL.LU R230, [R1+0x60d4] ;  /* 0x0060d40001e67983 */ /* 0x000ee40000300800 */
[----:B------:R-:W3:Y:S01]  /*9fd10*/  LDL.LU R231, [R1+0x60d0] ;  /* 0x0060d00001e77983 */ /* 0x000ee20000300800 */
[C---:B------:R-:W-:Y:S08]  /*9fd20*/  HMMA.1688.F32.TF32 R168, R216.reuse, R26, R168 ;  /* 0x0000001ad8a8723c */ /* 0x040ff000000810a8 */
[C---:B------:R-:W-:Y:S08]  /*9fd30*/  HMMA.1688.F32.TF32 R160, R216.reuse, R34, R160 ;  /* 0x00000022d8a0723c */ /* 0x040ff000000810a0 */
[C---:B------:R-:W-:Y:S08]  /*9fd40*/  HMMA.1688.F32.TF32 R156, R216.reuse, R38, R156 ;  /* 0x00000026d89c723c */ /* 0x040ff0000008109c */
[C---:B------:R-:W-:Y:S08]  /*9fd50*/  HMMA.1688.F32.TF32 R148, R216.reuse, R50, R148 ;  /* 0x00000032d894723c */ /* 0x040ff00000081094 */
[C---:B------:R-:W-:Y:S08]  /*9fd60*/  HMMA.1688.F32.TF32 R144, R216.reuse, R54, R144 ;  /* 0x00000036d890723c */ /* 0x040ff00000081090 */
[C---:B------:R-:W-:Y:S08]  /*9fd70*/  HMMA.1688.F32.TF32 R136, R216.reuse, R62, R136 ;  /* 0x0000003ed888723c */ /* 0x040ff00000081088 */
[----:B------:R-:W-:Y:S08]  /*9fd80*/  HMMA.1688.F32.TF32 R132, R216, R66, R132 ;  /* 0x00000042d884723c */ /* 0x000ff00000081084 */
[----:B--2---:R-:W-:Y:S08]  /*9fd90*/  HMMA.1688.F32.TF32 R72, R220, R70, R244 ;  /* 0x00000046dc48723c */ /* 0x004ff000000810f4 */
[C---:B----4-:R-:W-:Y:S08]  /*9fda0*/  HMMA.1688.F32.TF32 R180, R216.reuse, R10, R240 ;  /* 0x0000000ad8b4723c */ /* 0x050ff000000810f0 */
[C---:B---3--:R-:W-:Y:S01]  /*9fdb0*/  HMMA.1688.F32.TF32 R176, R216.reuse, R14, R236 ;  /* 0x0000000ed8b0723c */ /* 0x048fe200000810ec */
        /* <DEDUP_REMOVED lines=50> */
[----:B------:R-:W-:Y:S02]  /*a00e0*/  STL.64 [R1+0x14b8], R134 ;  /* 0x0014b88601007387 */ /* 0x000fe40000100a00 */
[C---:B-1----:R-:W-:Y:S01]  /*a00f0*/  HMMA.1688.F32.TF32 R128, R220.reuse, R10, R124 ;  /* 0x0000000adc80723c */ /* 0x042fe2000008107c */
[----:B------:R-:W-:Y:S04]  /*a0100*/  LDS R216, [R4+0x14480] ;  /* 0x0144800004d87984 */ /* 0x000fe80000000800 */
[----:B------:R-:W-:Y:S04]  /*a0110*/  LDS R218, [R4+0x16480] ;  /* 0x0164800004da7984 */ /* 0x000fe80000000800 */
[----:B------:R-:W-:Y:S04]  /*a0120*/  LDS R217, [R5+0x14480] ;  /* 0x0144800005d97984 */ /* 0x000fe80000000800 */
[----:B------:R-:W1:Y:S04]  /*a0130*/  LDS R219, [R5+0x16480] ;  /* 0x0164800005db7984 */ /* 0x000e680000000800 */
[----:B------:R-:W-:Y:S01]  /*a0140*/  STL.64 [R1+0x14a0], R72 ;  /* 0x0014a04801007387 */ /* 0x000fe20000100a00 */
[----:B------:R2:W-:Y:S02]  /*a0150*/  STL.64 [R1+0x14a8], R74 ;  /* 0x0014a84a01007387 */ /* 0x0005e40000100a00 */
[----:B------:R-:W3:Y:S01]  /*a0160*/  LDL.LU R124, [R1+0x2a0] ;  /* 0x0002a000017c7983 */ /* 0x000ee20000300800 */
[C---:B--2---:R-:W-:Y:S02]  /*a0170*/  HMMA.1688.F32.TF32 R72, R220.reuse, R14, R120 ;  /* 0x0000000edc48723c */ /* 0x044fe40000081078 */
[----:B------:R2:W-:Y:S01]  /*a0180*/  STL.64 [R1+0xbb0], R128 ;  /* 0x000bb08001007387 */ /* 0x0005e20000100a00 */
[----:B------:R4:W-:Y:S11]  /*a0190*/  STL.64 [R1+0xbb8], R130 ;  /* 0x000bb88201007387 */ /* 0x0009f60000100a00 */
[----:B------:R-:W-:Y:S09]  /*a01a0*/  @!UPT UIADD3 URZ, URZ, URZ, URZ ;  /* 0x0000003f3f3ff290 */ /* 0x000ff2000fffe03f */
[----:B------:R1:W-:Y:S01]  /*a01b0*/  STL.64 [R1+0xba0], R72 ;  /* 0x000ba04801007387 */ /* 0x0003e20000100a00 */
[----:B------:R1:W-:Y:S02]  /*a01c0*/  STL.64 [R1+0xba8], R74 ;  /* 0x000ba84a01007387 */ /* 0x0003e40000100a00 */
        /* <DEDUP_REMOVED lines=95> */
[----:B-1----:R-:W3:Y:S02]  /*a07c0*/  LDL.LU R72, [R1+0xb20] ;  /* 0x000b200001487983 */ /* 0x002ee40000300800 */
        /* <DEDUP_REMOVED lines=28> */
[C---:B------:R-:W-:Y:S11]  /*a0990*/  HMMA.1688.F32.TF32 R232, R220.reuse, R22, R232 ;  /* 0x00000016dce8723c */ /* 0x040ff600000810e8 */
[----:B------:R-:W-:Y:S04]  /*a09a0*/  @!UPT UIADD3 URZ, URZ, URZ, URZ ;  /* 0x0000003f3f3ff290 */ /* 0x000fe8000fffe03f */
[----:B------:R-:W-:Y:S01]  /*a09b0*/  STL.64 [R1+0xb90], R228 ;  /* 0x000b90e401007387 */ /* 0x000fe20000100a00 */
[----:B------:R3:W-:Y:S02]  /*a09c0*/  STL.64 [R1+0xb98], R230 ;  /* 0x000b98e601007387 */ /* 0x0007e40000100a00 */
[C---:B---3--:R-:W-:Y:S08]  /*a09d0*/  HMMA.1688.F32.TF32 R228, R220.reuse, R26, R236 ;  /* 0x0000001adce4723c */ /* 0x048ff000000810ec */
[C---:B------:R-:W-:Y:S01]  /*a09e0*/  HMMA.1688.F32.TF32 R236, R220.reuse, R30, R240 ;  /* 0x0000001edcec723c */ /* 0x040fe200000810f0 */
[----:B------:R-:W-:Y:S01]  /*a09f0*/  STL.64 [R1+0xb80], R232 ;  /* 0x000b80e801007387 */ /* 0x000fe20000100a00 */
[----:B------:R1:W-:Y:S06]  /*a0a00*/  STL.64 [R1+0xb88], R234 ;  /* 0x000b88ea01007387 */ /* 0x0003ec0000100a00 */
[C---:B------:R-:W-:Y:S08]  /*a0a10*/  HMMA.1688.F32.TF32 R72, R220.reuse, R42, R72 ;  /* 0x0000002adc48723c */ /* 0x040ff00000081048 */
[C---:B-1----:R-:W-:Y:S01]  /*a0a20*/  HMMA.1688.F32.TF32 R232, R220.reuse, R34, R244 ;  /* 0x00000022dce8723c */ /* 0x042fe200000810f4 */
[----:B------:R-:W-:Y:S01]  /*a0a30*/  STL.64 [R1+0xb70], R228 ;  /* 0x000b70e401007387 */ /* 0x000fe20000100a00 */
[----:B------:R1:W-:Y:S06]  /*a0a40*/  STL.64 [R1+0xb78], R230 ;  /* 0x000b78e601007387 */ /* 0x0003ec0000100a00 */
[C---:B-1----:R-:W-:Y:S01]  /*a0a50*/  HMMA.1688.F32.TF32 R228, R220.reuse, R38, R248 ;  /* 0x00000026dce4723c */ /* 0x042fe200000810f8 */
[----:B------:R-:W-:Y:S01]  /*a0a60*/  STL.64 [R1+0xb60], R236 ;  /* 0x000b60ec01007387 */ /* 0x000fe20000100a00 */
[----:B------:R-:W-:Y:S11]  /*a0a70*/  STL.64 [R1+0xb68], R238 ;  /* 0x000b68ee01007387 */ /* 0x000ff60000100a00 */
[----:B------:R-:W-:Y:S02]  /*a0a80*/  @!UPT UIADD3 URZ, URZ, URZ, URZ ;  /* 0x0000003f3f3ff290 */ /* 0x000fe4000fffe03f */
[----:B------:R-:W-:Y:S02]  /*a0a90*/  STL.64 [R1+0xb50], R232 ;  /* 0x000b50e801007387 */ /* 0x000fe40000100a00 */
[----:B------:R-:W-:Y:S01]  /*a0aa0*/  STL.64 [R1+0xb58], R234 ;  /* 0x000b58ea01007387 */ /* 0x000fe20000100a00 */
[C---:B------:R-:W-:Y:S08]  /*a0ab0*/  HMMA.1688.F32.TF32 R212, R220.reuse, R46, R212 ;  /* 0x0000002edcd4723c */ /* 0x040ff000000810d4 */
[C---:B------:R-:W-:Y:S01]  /*a0ac0*/  HMMA.1688.F32.TF32 R208, R220.reuse, R50, R208 ;  /* 0x00000032dcd0723c */ /* 0x040fe200000810d0 */
[----:B------:R-:W-:Y:S01]  /*a0ad0*/  STL.64 [R1+0xb40], R228 ;  /* 0x000b40e401007387 */ /* 0x000fe20000100a00 */
[----:B------:R-:W-:Y:S02]  /*a0ae0*/  STL.64 [R1+0xb48], R230 ;  /* 0x000b48e601007387 */ /* 0x000fe40000100a00 */
[----:B------:R-:W-:Y:S02]  /*a0af0*/  STL.64 [R1+0xb30], R72 ;  /* 0x000b304801007387 */ /* 0x000fe40000100a00 */
[----:B------:R1:W-:Y:S02]  /*a0b00*/  STL.64 [R1+0xb38], R74 ;  /* 0x000b384a01007387 */ /* 0x0003e40000100a00 */
[C---:B-1----:R-:W-:Y:S07]  /*a0b10*/  HMMA.1688.F32.TF32 R72, R220.reuse, R54, R204 ;  /* 0x00000036dc48723c */ /* 0x042fee00000810cc */
[----:B------:R-:W-:Y:S01]  /*a0b20*/  STL.64 [R1+0xb20], R212 ;  /* 0x000b20d401007387 */ /* 0x000fe20000100a00 */
[----:B------:R-:W-:Y:S01]  /*a0b30*/  STL.64 [R1+0xb28], R214 ;  /* 0x000b28d601007387 */ /* 0x000fe20000100a00 */
[C---:B------:R-:W-:Y:S06]  /*a0b40*/  HMMA.1688.F32.TF32 R200, R220.reuse, R58, R200 ;  /* 0x0000003adcc8723c */ /* 0x040fec00000810c8 */
[----:B------:R-:W-:Y:S01]  /*a0b50*/  STL.64 [R1+0xb10], R208 ;  /* 0x000b10d001007387 */ /* 0x000fe20000100a00 */
[----:B------:R-:W-:Y:S01]  /*a0b60*/  STL.64 [R1+0xb18], R210 ;  /* 0x000b18d201007387 */ /* 0x000fe20000100a00 */
[C---:B------:R-:W-:Y:S06]  /*a0b70*/  HMMA.1688.F32.TF32 R196, R220.reuse, R62, R196 ;  /* 0x0000003edcc4723c */ /* 0x040fec00000810c4 */
[----:B------:R-:W-:Y:S01]  /*a0b80*/  STL.64 [R1+0xb00], R72 ;  /* 0x000b004801007387 */ /* 0x000fe20000100a00 */
[----:B------:R1:W-:Y:S02]  /*a0b90*/  STL.64 [R1+0xb08], R74 ;  /* 0x000b084a01007387 */ /* 0x0003e40000100a00 */
[C---:B-1----:R-:W-:Y:S06]  /*a0ba0*/  HMMA.1688.F32.TF32 R72, R220.reuse, R66, R192 ;  /* 0x00000042dc48723c */ /* 0x042fec00000810c0 */
[----:B------:R-:W-:Y:S01]  /*a0bb0*/  STL.64 [R1+0xaf0], R200 ;  /* 0x000af0c801007387 */ /* 0x000fe20000100a00 */
[----:B------:R-:W-:Y:S01]  /*a0bc0*/  STL.64 [R1+0xaf8], R202 ;  /* 0x000af8ca01007387 */ /* 0x000fe20000100a00 */
[----:B------:R-:W-:Y:S06]  /*a0bd0*/  HMMA.1688.F32.TF32 R188, R220, R70, R188 ;  /* 0x00000046dcbc723c */ /* 0x000fec00000810bc */
[----:B------:R-:W-:Y:S01]  /*a0be0*/  STL.64 [R1+0xae0], R196 ;  /* 0x000ae0c401007387 */ /* 0x000fe20000100a00 */
[----:B------:R-:W-:Y:S01]  /*a0bf0*/  STL.64 [R1+0xae8], R198 ;  /* 0x000ae8c601007387 */ /* 0x000fe20000100a00 */
        /* <DEDUP_REMOVED lines=47> */
[C---:B----4-:R-:W-:Y:S01]  /*a0ef0*/  HMMA.1688.F32.TF32 R72, R224.reuse, R62, R132 ;  /* 0x0000003ee048723c */ /* 0x050fe20000081084 */
[----:B------:R-:W-:Y:S01]  /*a0f00*/  STL.64 [R1+0x12e0], R140 ;  /* 0x0012e08c01007387 */ /* 0x000fe20000100a00 */
[----:B------:R-:W-:Y:S06]  /*a0f10*/  STL.64 [R1+0x12e8], R142 ;  /* 0x0012e88e01007387 */ /* 0x000fec0000100a00 */
[C---:B------:R-:W-:Y:S01]  /*a0f20*/  HMMA.1688.F32.TF32 R132, R224.reuse, R66, R128 ;  /* 0x00000042e084723c */ /* 0x040fe20000081080 */
[----:B------:R-:W-:Y:S01]  /*a0f30*/  STL.64 [R1+0x12d0], R136 ;  /* 0x0012d08801007387 */ /* 0x000fe20000100a00 */
[----:B------:R-:W-:Y:S06]  /*a0f40*/  STL.64 [R1+0x12d8], R138 ;  /* 0x0012d88a01007387 */ /* 0x000fec0000100a00 */
[----:B------:R-:W-:Y:S01]  /*a0f50*/  HMMA.1688.F32.TF32 R128, R224, R70, R124 ;  /* 0x00000046e080723c */ /* 0x000fe2000008107c */
[----:B------:R-:W-:Y:S04]  /*a0f60*/  LDS R224, [R6+0x14480] ;  /* 0x0144800006e07984 */ /* 0x000fe80000000800 */
[----:B------:R-:W-:Y:S01]  /*a0f70*/  LDS R226, [R6+0x16480] ;  /* 0x0164800006e27984 */ /* 0x000fe20000000800 */
[----:B------:R-:W-:Y:S04]  /*a0f80*/  LDS R225, [R7+0x14480] ;  /* 0x0144800007e17984 */ /* 0x000fe80000000800 */
[----:B------:R-:W1:Y:S04]  /*a0f90*/  LDS R227, [R7+0x16480] ;  /* 0x0164800007e37984 */ /* 0x000e680000000800 */
[----:B------:R-:W-:Y:S01]  /*a0fa0*/  STL.64 [R1+0x12c0], R72 ;  /* 0x0012c04801007387 */ /* 0x000fe20000100a00 */
[----:B------:R2:W-:Y:S02]  /*a0fb0*/  STL.64 [R1+0x12c8], R74 ;  /* 0x0012c84a01007387 */ /* 0x0005e40000100a00 */
[C---:B--2---:R-:W-:Y:S01]  /*a0fc0*/  HMMA.1688.F32.TF32 R72, R216.reuse, R10, R120 ;  /* 0x0000000ad848723c */ /* 0x044fe20000081078 */
[----:B------:R-:W-:Y:S01]  /*a0fd0*/  STL.64 [R1+0x12b0], R132 ;  /* 0x0012b08401007387 */ /* 0x000fe20000100a00 */
[----:B------:R-:W-:Y:S02]  /*a0fe0*/  STL.64 [R1+0x12b8], R134 ;  /* 0x0012b88601007387 */ /* 0x000fe40000100a00 */
        /* <DEDUP_REMOVED lines=81> */
[C---:B-1----:R-:W-:Y:S08]  /*a1500*/  HMMA.1688.F32.TF32 R72, R216.reuse, R18, R188 ;  /* 0x00000012d848723c */ /* 0x042ff000000810bc */
[C---:B--2---:R-:W-:Y:S11]  /*a1510*/  HMMA.1688.F32.TF32 R192, R216.reuse, R14, R192 ;  /* 0x0000000ed8c0723c */ /* 0x044ff600000810c0 */
[----:B------:R-:W-:Y:S11]  /*a1520*/  @!UPT UIADD3 URZ, URZ, URZ, URZ ;  /* 0x0000003f3f3ff290 */ /* 0x000ff6000fffe03f */
[----:B------:R-:W-:Y:S01]  /*a1530*/  @!UPT UIADD3 URZ, URZ, URZ, URZ ;  /* 0x0000003f3f3ff290 */ /* 0x000fe2000fffe03f */
[----:B------:R-:W-:Y:S01]  /*a1540*/  STL.64 [R1+0x6f0], R192 ;  /* 0x0006f0c001007387 */ /* 0x000fe20000100a00 */
[----:B------:R-:W-:Y:S02]  /*a1550*/  STL.64 [R1+0x6f8], R194 ;  /* 0x0006f8c201007387 */ /* 0x000fe40000100a00 */
[----:B------:R-:W-:Y:S02]  /*a1560*/  STL.64 [R1+0x6e0], R72 ;  /* 0x0006e04801007387 */ /* 0x000fe40000100a00 */
[----:B------:R3:W-:Y:S02]  /*a1570*/  STL.64 [R1+0x6e8], R74 ;  /* 0x0006e84a01007387 */ /* 0x0007e40000100a00 */
[C---:B---3--:R-:W-:Y:S08]  /*a1580*/  HMMA.1688.F32.TF32 R72, R216.reuse, R22, R184 ;  /* 0x00000016d848723c */ /* 0x048ff000000810b8 */
[C---:B------:R-:W-:Y:S11]  /*a1590*/  HMMA.1688.F32.TF32 R180, R216.reuse, R26, R180 ;  /* 0x0000001ad8b4723c */ /* 0x040ff600000810b4 */
[----:B------:R-:W-:Y:S04]  /*a15a0*/  @!UPT UIADD3 URZ, URZ, URZ, URZ ;  /* 0x0000003f3f3ff290 */ /* 0x000fe8000fffe03f */
[----:B------:R-:W-:Y:S01]  /*a15b0*/  STL.64 [R1+0x6d0], R72 ;  /* 0x0006d04801007387 */ /* 0x000fe20000100a00 */
[----:B------:R1:W-:Y:S02]  /*a15c0*/  STL.64 [R1+0x6d8], R74 ;  /* 0x0006d84a01007387 */ /* 0x0003e40000100a00 */
[C---:B-1----:R-:W-:Y:S08]  /*a15d0*/  HMMA.1688.F32.TF32 R72, R216.reuse, R30, R176 ;  /* 0x0000001ed848723c */ /* 0x042ff000000810b0 */
        /* <DEDUP_REMOVED lines=8> */
[----:B------:R-:W-:Y:S07]  /*a1660*/  STL.64 [R1+0x6a8], R174 ;  /* 0x0006a8ae01007387 */ /* 0x000fee0000100a00 */
[----:B------:R-:W-:Y:S02]  /*a1670*/  STL.64 [R1+0x690], R168 ;  /* 0x000690a801007387 */ /* 0x000fe40000100a00 */
[----:B------:R-:W-:Y:S08]  /*a1680*/  STL.64 [R1+0x698], R170 ;  /* 0x000698aa01007387 */ /* 0x000ff00000100a00 */
        /* <DEDUP_REMOVED lines=13> */
[C---:B----4-:R-:W-:Y:S07]  /*a1760*/  HMMA.1688.F32.TF32 R140, R216.reuse, R66, R140 ;  /* 0x00000042d88c723c */ /* 0x050fee000008108c */
[----:B------:R-:W-:Y:S01]  /*a1770*/  STL.64 [R1+0x640], R72 ;  /* 0x0006404801007387 */ /* 0x000fe20000100a00 */
[----:B------:R1:W-:Y:S02]  /*a1780*/  STL.64 [R1+0x648], R74 ;  /* 0x0006484a01007387 */ /* 0x0003e40000100a00 */
[----:B-1----:R-:W-:Y:S05]  /*a1790*/  HMMA.1688.F32.TF32 R72, R216, R70, R136 ;  /* 0x00000046d848723c */ /* 0x002fea0000081088 */
[----:B------:R-:W-:Y:S01]  /*a17a0*/  STL.64 [R1+0x630], R144 ;  /* 0x0006309001007387 */ /* 0x000fe20000100a00 */
[----:B------:R-:W-:Y:S07]  /*a17b0*/  STL.64 [R1+0x638], R146 ;  /* 0x0006389201007387 */ /* 0x000fee0000100a00 */
[----:B------:R-:W-:Y:S02]  /*a17c0*/  STL.64 [R1+0x620], R140 ;  /* 0x0006208c01007387 */ /* 0x000fe40000100a00 */
[----:B------:R-:W-:Y:S01]  /*a17d0*/  STL.64 [R1+0x628], R142 ;  /* 0x0006288e01007387 */ /* 0x000fe20000100a00 */
[----:B------:R-:W-:Y:S04]  /*a17e0*/  LDS R216, [R6+0x14500] ;  /* 0x0145000006d87984 */ /* 0x000fe80000000800 */
[----:B------:R-:W-:Y:S04]  /*a17f0*/  LDS R218, [R6+0x16500] ;  /* 0x0165000006da7984 */ /* 0x000fe80000000800 */
[----:B------:R-:W-:Y:S04]  /*a1800*/  LDS R217, [R7+0x14500] ;  /* 0x0145000007d97984 */ /* 0x000fe80000000800 */
[----:B------:R-:W1:Y:S04]  /*a1810*/  LDS R219, [R7+0x16500] ;  /* 0x0165000007db7984 */ /* 0x000e680000000800 */
[----:B------:R-:W-:Y:S01]  /*a1820*/  STL.64 [R1+0x610], R72 ;  /* 0x0006104801007387 */ /* 0x000fe20000100a00 */
[----:B------:R2:W-:Y:S02]  /*a1830*/  STL.64 [R1+0x618], R74 ;  /* 0x0006184a01007387 */ /* 0x0005e40000100a00 */
[C---:B--2---:R-:W-:Y:S08]  /*a1840*/  HMMA.1688.F32.TF32 R72, R224.reuse, R10, R132 ;  /* 0x0000000ae048723c */ /* 0x044ff00000081084 */
[C---:B------:R-:W-:Y:S08]  /*a1850*/  HMMA.1688.F32.TF32 R132, R224.reuse, R14, R128 ;  /* 0x0000000ee084723c */ /* 0x040ff00000081080 */
[C---:B------:R-:W-:Y:S07]  /*a1860*/  HMMA.1688.F32.TF32 R128, R224.reuse, R18, R124 ;  /* 0x00000012e080723c */ /* 0x040fee000008107c */
        /* <DEDUP_REMOVED lines=8> */
[----:B------:R1:W-:Y:S01]  /*a18f0*/  STL.64 [R1+0x1150], R72 ;  /* 0x0011504801007387 */ /* 0x0003e20000100a00 */
        /* <DEDUP_REMOVED lines=129> */
[----:B------:R1:W-:Y:S03]  /*a2110*/  STL.64 [R1+0x1148], R74 ;  /* 0x0011484a01007387 */ /* 0x0003e60000100a00 */
[----:B-1----:R1:W5:Y:S01]  /*a2120*/  LDL.LU.64 R74, [R1+0x60c8] ;  /* 0x0060c800014a7983 */ /* 0x0023620000300a00 */
[----:B------:R1:W5:Y:S02]  /*a2130*/  LDL.LU.64 R72, [R1+0x60c0] ;  /* 0x0060c00001487983 */ /* 0x0003640000300a00 */
[----:B------:R-:W-:Y:S02]  /*a2140*/  STL.64 [R1+0x1130], R212 ;  /* 0x001130d401007387 */ /* 0x000fe40000100a00 */
[----:B------:R2:W-:Y:S02]  /*a2150*/  STL.64 [R1+0x1138], R214 ;  /* 0x001138d601007387 */ /* 0x0005e40000100a00 */
[----:B--2---:R-:W2:Y:S01]  /*a2160*/  LDL.LU.64 R214, [R1+0x60b8] ;  /* 0x0060b80001d67983 */ /* 0x004ea20000300a00 */
[----:B------:R-:W2:Y:S02]  /*a2170*/  LDL.LU.64 R212, [R1+0x60b0] ;  /* 0x0060b00001d47983 */ /* 0x000ea40000300a00 */
[----:B------:R-:W-:Y:S02]  /*a2180*/  STL.64 [R1+0x1120], R208 ;  /* 0x001120d001007387 */ /* 0x000fe40000100a00 */
[----:B------:R3:W-:Y:S02]  /*a2190*/  STL.64 [R1+0x1128], R210 ;  /* 0x001128d201007387 */ /* 0x0007e40000100a00 */
[----:B---3--:R-:W3:Y:S01]  /*a21a0*/  LDL.LU.64 R210, [R1+0x60a8] ;  /* 0x0060a80001d27983 */ /* 0x008ee20000300a00 */
[----:B------:R-:W3:Y:S02]  /*a21b0*/  LDL.LU.64 R208, [R1+0x60a0] ;  /* 0x0060a00001d07983 */ /* 0x000ee40000300a00 */
[----:B------:R-:W-:Y:S02]  /*a21c0*/  STL.64 [R1+0x1110], R228 ;  /* 0x001110e401007387 */ /* 0x000fe40000100a00 */
[----:B------:R1:W-:Y:S02]  /*a21d0*/  STL.64 [R1+0x1118], R230 ;  /* 0x001118e601007387 */ /* 0x0003e40000100a00 */
[C---:B-1----:R-:W-:Y:S08]  /*a21e0*/  HMMA.1688.F32.TF32 R228, R224.reuse, R42, R232 ;  /* 0x0000002ae0e4723c */ /* 0x042ff000000810e8 */
[C---:B------:R-:W-:Y:S11]  /*a21f0*/  HMMA.1688.F32.TF32 R232, R224.reuse, R46, R236 ;  /* 0x0000002ee0e8723c */ /* 0x040ff600000810ec */
[----:B------:R-:W-:Y:S04]  /*a2200*/  @!UPT UIADD3 URZ, URZ, URZ, URZ ;  /* 0x0000003f3f3ff290 */ /* 0x000fe8000fffe03f */
[----:B------:R-:W-:Y:S01]  /*a2210*/  STL.64 [R1+0x1100], R228 ;  /* 0x001100e401007387 */ /* 0x000fe20000100a00 */
[----:B------:R4:W-:Y:S02]  /*a2220*/  STL.64 [R1+0x1108], R230 ;  /* 0x001108e601007387 */ /* 0x0009e40000100a00 */
[C---:B----4-:R-:W-:Y:S08]  /*a2230*/  HMMA.1688.F32.TF32 R228, R224.reuse, R50, R240 ;  /* 0x00000032e0e4723c */ /* 0x050ff000000810f0 */
[C---:B------:R-:W-:Y:S01]  /*a2240*/  HMMA.1688.F32.TF32 R236, R224.reuse, R54, R244 ;  /* 0x00000036e0ec723c */ /* 0x040fe200000810f4 */
[----:B------:R-:W-:Y:S01]  /*a2250*/  STL.64 [R1+0x10f0], R232 ;  /* 0x0010f0e801007387 */ /* 0x000fe20000100a00 */
[----:B------:R1:W-:Y:S06]  /*a2260*/  STL.64 [R1+0x10f8], R234 ;  /* 0x0010f8ea01007387 */ /* 0x0003ec0000100a00 */
[C---:B-1----:R-:W-:Y:S07]  /*a2270*/  HMMA.1688.F32.TF32 R232, R224.reuse, R58, R248 ;  /* 0x0000003ae0e8723c */ /* 0x042fee00000810f8 */
[----:B------:R-:W-:Y:S01]  /*a2280*/  STL.64 [R1+0x10e0], R228 ;  /* 0x0010e0e401007387 */ /* 0x000fe20000100a00 */
[----:B------:R1:W-:Y:S02]  /*a2290*/  STL.64 [R1+0x10e8], R230 ;  /* 0x0010e8e601007387 */ /* 0x0003e40000100a00 */
[C---:B-1----:R-:W-:Y:S08]  /*a22a0*/  HMMA.1688.F32.TF32 R228, R224.reuse, R62, R204 ;  /* 0x0000003ee0e4723c */ /* 0x042ff000000810cc */
        /* <DEDUP_REMOVED lines=8> */
[C---:B------:R-:W-:Y:S01]  /*a2330*/  HMMA.1688.F32.TF32 R172, R220.reuse, R34, R168 ;  /* 0x00000022dcac723c */ /* 0x040fe200000810a8 */
[----:B------:R-:W-:Y:S01]  /*a2340*/  STL.64 [R1+0x10d0], R236 ;  /* 0x0010d0ec01007387 */ /* 0x000fe20000100a00 */
[----:B------:R-:W-:Y:S06]  /*a2350*/  STL.64 [R1+0x10d8], R238 ;  /* 0x0010d8ee01007387 */ /* 0x000fec0000100a00 */
[C---:B------:R-:W-:Y:S01]  /*a2360*/  HMMA.1688.F32.TF32 R168, R220.reuse, R38, R164 ;  /* 0x00000026dca8723c */ /* 0x040fe200000810a4 */
[----:B------:R-:W-:Y:S01]  /*a2370*/  STL.64 [R1+0x10c0], R232 ;  /* 0x0010c0e801007387 */ /* 0x000fe20000100a00 */
[----:B------:R-:W-:Y:S06]  /*a2380*/  STL.64 [R1+0x10c8], R234 ;  /* 0x0010c8ea01007387 */ /* 0x000fec0000100a00 */
[C---:B------:R-:W-:Y:S08]  /*a2390*/  HMMA.1688.F32.TF32 R164, R220.reuse, R42, R160 ;  /* 0x0000002adca4723c */ /* 0x040ff000000810a0 */
[C---:B------:R-:W-:Y:S08]  /*a23a0*/  HMMA.1688.F32.TF32 R160, R220.reuse, R46, R156 ;  /* 0x0000002edca0723c */ /* 0x040ff0000008109c */
[C---:B------:R-:W-:Y:S08]  /*a23b0*/  HMMA.1688.F32.TF32 R156, R220.reuse, R50, R152 ;  /* 0x00000032dc9c723c */ /* 0x040ff00000081098 */
[C---:B------:R-:W-:Y:S01]  /*a23c0*/  HMMA.1688.F32.TF32 R152, R220.reuse, R54, R148 ;  /* 0x00000036dc98723c */ /* 0x040fe20000081094 */
[----:B------:R-:W-:Y:S04]  /*a23d0*/  LDS R224, [R4+0x14580] ;  /* 0x0145800004e07984 */ /* 0x000fe80000000800 */
[----:B------:R-:W-:Y:S04]  /*a23e0*/  LDS R226, [R4+0x16580] ;  /* 0x0165800004e27984 */ /* 0x000fe80000000800 */
        /* <DEDUP_REMOVED lines=8> */
[C---:B------:R-:W-:Y:S01]  /*a2470*/  HMMA.1688.F32.TF32 R148, R220.reuse, R58, R144 ;  /* 0x0000003adc94723c */ /* 0x040fe20000081090 */
[----:B------:R-:W-:Y:S01]  /*a2480*/  STL.64 [R1+0x5f0], R192 ;  /* 0x0005f0c001007387 */ /* 0x000fe20000100a00 */
[----:B------:R-:W-:Y:S06]  /*a2490*/  STL.64 [R1+0x5f8], R194 ;  /* 0x0005f8c201007387 */ /* 0x000fec0000100a00 */
[C---:B------:R-:W-:Y:S01]  /*a24a0*/  HMMA.1688.F32.TF32 R144, R220.reuse, R62, R140 ;  /* 0x0000003edc90723c */ /* 0x040fe2000008108c */
[----:B------:R-:W-:Y:S01]  /*a24b0*/  STL.64 [R1+0x5e0], R188 ;  /* 0x0005e0bc01007387 */ /* 0x000fe20000100a00 */
[----:B------:R-:W-:Y:S06]  /*a24c0*/  STL.64 [R1+0x5e8], R190 ;  /* 0x0005e8be01007387 */ /* 0x000fec0000100a00 */
[C---:B------:R-:W-:Y:S01]  /*a24d0*/  HMMA.1688.F32.TF32 R140, R220.reuse, R66, R136 ;  /* 0x00000042dc8c723c */ /* 0x040fe20000081088 */
[----:B------:R-:W-:Y:S02]  /*a24e0*/  STL.64 [R1+0x5d0], R184 ;  /* 0x0005d0b801007387 */ /* 0x000fe40000100a00 */
[----:B------:R-:W-:Y:S05]  /*a24f0*/  STL.64 [R1+0x5d8], R186 ;  /* 0x0005d8ba01007387 */ /* 0x000fea0000100a00 */
[----:B------:R-:W-:Y:S01]  /*a2500*/  HMMA.1688.F32.TF32 R136, R220, R70, R132 ;  /* 0x00000046dc88723c */ /* 0x000fe20000081084 */
[----:B------:R-:W-:Y:S01]  /*a2510*/  STL.64 [R1+0x5c0], R180 ;  /* 0x0005c0b401007387 */ /* 0x000fe20000100a00 */
[----:B------:R-:W-:Y:S06]  /*a2520*/  STL.64 [R1+0x5c8], R182 ;  /* 0x0005c8b601007387 */ /* 0x000fec0000100a00 */
[C---:B------:R-:W-:Y:S01]  /*a2530*/  HMMA.1688.F32.TF32 R132, R216.reuse, R10, R128 ;  /* 0x0000000ad884723c */ /* 0x040fe20000081080 */
[----:B------:R-:W-:Y:S01]  /*a2540*/  STL.64 [R1+0x5b0], R176 ;  /* 0x0005b0b001007387 */ /* 0x000fe20000100a00 */
[----:B------:R-:W-:Y:S01]  /*a2550*/  STL.64 [R1+0x5b8], R178 ;  /* 0x0005b8b201007387 */ /* 0x000fe20000100a00 */
[----:B------:R-:W-:Y:S05]  /*a2560*/  STL.64 [R1+0x5a0], R172 ;  /* 0x0005a0ac01007387 */ /* 0x000fea0000100a00 */
[C---:B------:R-:W-:Y:S01]  /*a2570*/  HMMA.1688.F32.TF32 R128, R216.reuse, R14, R124 ;  /* 0x0000000ed880723c */ /* 0x040fe2000008107c */
[----:B------:R-:W-:Y:S01]  /*a2580*/  STL.64 [R1+0x5a8], R174 ;  /* 0x0005a8ae01007387 */ /* 0x000fe20000100a00 */
[----:B------:R-:W-:Y:S06]  /*a2590*/  STL.64 [R1+0x590], R168 ;  /* 0x000590a801007387 */ /* 0x000fec0000100a00 */
[----:B------:R-:W-:Y:S01]  /*a25a0*/  HMMA.1688.F32.TF32 R124, R216, R18, R120 ;  /* 0x00000012d87c723c */ /* 0x000fe20000081078 */
        /* <DEDUP_REMOVED lines=19> */
[----:B------:R-:W4:Y:S02]  /*a26e0*/  LDL.LU R120, [R1+0x890] ;  /* 0x0008900001787983 */ /* 0x000f240000300800 */
[----:B------:R-:W-:Y:S02]  /*a26f0*/  STL.64 [R1+0xf50], R128 ;  /* 0x000f508001007387 */ /* 0x000fe40000100a00 */
[----:B------:R-:W-:Y:S01]  /*a2700*/  STL.64 [R1+0xf58], R130 ;  /* 0x000f588201007387 */ /* 0x000fe20000100a00 */
[----:B------:R1:W-:Y:S01]  /*a2710*/  STL.64 [R1+0xf40], R124 ;  /* 0x000f407c01007387 */ /* 0x0003e20000100a00 */
[----:B------:R1:W-:Y:S02]  /*a2720*/  STL.64 [R1+0xf48], R126 ;  /* 0x000f487e01007387 */ /* 0x0003e40000100a00 */
[----:B------:R-:W4:Y:S02]  /*a2730*/  LDL.LU R121, [R1+0x894] ;  /* 0x0008940001797983 */ /* 0x000f240000300800 */
[----:B------:R-:W4:Y:S01]  /*a2740*/  LDL.LU R122, [R1+0x898] ;  /* 0x00089800017a7983 */ /* 0x000f220000300800 */
[----:B------:R-:W4:Y:S04]  /*a2750*/  LDL.LU R123, [R1+0x89c] ;  /* 0x00089c00017b7983 */ /* 0x000f280000300800 */
[----:B------:R-:W-:Y:S04]  /*a2760*/  LDS R225, [R5+0x14580] ;  /* 0x0145800005e17984 */ /* 0x000fe80000000800 */
[----:B------:R-:W4:Y:S04]  /*a2770*/  LDS R227, [R5+0x16580] ;  /* 0x0165800005e37984 */ /* 0x000f280000000800 */
[----:B------:R-:W-:Y:S04]  /*a2780*/  LDS R220, [R6+0x14580] ;  /* 0x0145800006dc7984 */ /* 0x000fe80000000800 */
[----:B------:R-:W-:Y:S04]  /*a2790*/  LDS R222, [R6+0x16580] ;  /* 0x0165800006de7984 */ /* 0x000fe80000000800 */
[----:B------:R-:W-:Y:S04]  /*a27a0*/  LDS R221, [R7+0x14580] ;  /* 0x0145800007dd7984 */ /* 0x000fe80000000800 */
[----:B-1----:R-:W2:Y:S01]  /*a27b0*/  LDL.LU R124, [R1+0x8a0] ;  /* 0x0008a000017c7983 */ /* 0x002ea20000300800 */
[----:B------:R-:W2:Y:S02]  /*a27c0*/  LDL.LU R125, [R1+0x8a4] ;  /* 0x0008a400017d7983 */ /* 0x000ea40000300800 */
[----:B------:R-:W2:Y:S02]  /*a27d0*/  LDL.LU R126, [R1+0x8a8] ;  /* 0x0008a800017e7983 */ /* 0x000ea40000300800 */
[----:B------:R-:W2:Y:S01]  /*a27e0*/  LDL.LU R127, [R1+0x8ac] ;  /* 0x0008ac00017f7983 */ /* 0x000ea20000300800 */
[----:B------:R-:W2:Y:S01]  /*a27f0*/  LDL.LU R132, [R1+0x8c0] ;  /* 0x0008c00001847983 */ /* 0x000ea20000300800 */
[----:B------:R-:W2:Y:S02]  /*a2800*/  LDL.LU R133, [R1+0x8c4] ;  /* 0x0008c40001857983 */ /* 0x000ea40000300800 */
[----:B------:R-:W2:Y:S02]  /*a2810*/  LDL.LU R134, [R1+0x8c8] ;  /* 0x0008c80001867983 */ /* 0x000ea40000300800 */
[----:B------:R-:W2:Y:S01]  /*a2820*/  LDL.LU R135, [R1+0x8cc] ;  /* 0x0008cc0001877983 */ /* 0x000ea20000300800 */
        /* <DEDUP_REMOVED lines=72> */
[----:B------:R-:W1:Y:S01]  /*a2cb0*/  LDS R223, [R7+0x16580] ;  /* 0x0165800007df7984 */ /* 0x000e620000000800 */
[C---:B----4-:R-:W-:Y:S08]  /*a2cc0*/  HMMA.1688.F32.TF32 R120, R224.reuse, R38, R120 ;  /* 0x00000026e078723c */ /* 0x050ff00000081078 */
[C---:B--2---:R-:W-:Y:S08]  /*a2cd0*/  HMMA.1688.F32.TF32 R132, R224.reuse, R26, R132 ;  /* 0x0000001ae084723c */ /* 0x044ff00000081084 */
[C---:B---3--:R-:W-:Y:S08]  /*a2ce0*/  HMMA.1688.F32.TF32 R136, R224.reuse, R22, R136 ;  /* 0x00000016e088723c */ /* 0x048ff00000081088 */
[----:B------:R-:W-:Y:S08]  /*a2cf0*/  HMMA.1688.F32.TF32 R140, R224, R18, R140 ;  /* 0x00000012e08c723c */ /* 0x000ff0000008108c */
        /* <DEDUP_REMOVED lines=12> */
[----:B------:R-:W-:Y:S08]  /*a2dc0*/  HMMA.1688.F32.TF32 R160, R216, R62, R160 ;  /* 0x0000003ed8a0723c */ /* 0x000ff000000810a0 */
        /* <DEDUP_REMOVED lines=14> */
[----:B------:R-:W-:Y:S01]  /*a2eb0*/  STL.64 [R1+0xbe8], R190 ;  /* 0x000be8be01007387 */ /* 0x000fe20000100a00 */
[----:B------:R-:W-:Y:S02]  /*a2ec0*/  STL.64 [R1+0xbd0], R184 ;  /* 0x000bd0b801007387 */ /* 0x000fe40000100a00 */
[----:B------:R-:W-:Y:S02]  /*a2ed0*/  STL.64 [R1+0xbd8], R186 ;  /* 0x000bd8ba01007387 */ /* 0x000fe40000100a00 */
[----:B------:R-:W-:Y:S01]  /*a2ee0*/  STL.64 [R1+0xbc0], R180 ;  /* 0x000bc0b401007387 */ /* 0x000fe20000100a00 */
[----:B------:R-:W-:Y:S01]  /*a2ef0*/  STL.64 [R1+0xbc8], R182 ;  /* 0x000bc8b601007387 */ /* 0x000fe20000100a00 */
[----:B------:R-:W-:Y:S02]  /*a2f00*/  STL.64 [R1+0xab0], R176 ;  /* 0x000ab0b001007387 */ /* 0x000fe40000100a00 */
[----:B------:R-:W-:Y:S01]  /*a2f10*/  STL.64 [R1+0xab8], R178 ;  /* 0x000ab8b201007387 */ /* 0x000fe20000100a00 */
        /* <DEDUP_REMOVED lines=23> */
[----:B------:R3:W-:Y:S02]  /*a3090*/  STL.64 [R1+0x4b0], R128 ;  /* 0x0004b08001007387 */ /* 0x0007e40000100a00 */
[----:B------:R4:W-:Y:S01]  /*a30a0*/  STL.64 [R1+0x4b8], R130 ;  /* 0x0004b88201007387 */ /* 0x0009e20000100a00 */
[----:B---3--:R-:W3:Y:S01]  /*a30b0*/  LDL.LU R128, [R1+0x200] ;  /* 0x0002000001807983 */ /* 0x008ee20000300800 */
[----:B------:R1:W-:Y:S02]  /*a30c0*/  STL.64 [R1+0x4a0], R124 ;  /* 0x0004a07c01007387 */ /* 0x0003e40000100a00 */
[----:B------:R1:W-:Y:S02]  /*a30d0*/  STL.64 [R1+0x4a8], R126 ;  /* 0x0004a87e01007387 */ /* 0x0003e40000100a00 */
[----:B------:R1:W-:Y:S01]  /*a30e0*/  STL.64 [R1+0x490], R120 ;  /* 0x0004907801007387 */ /* 0x0003e20000100a00 */
[----:B------:R1:W-:Y:S01]  /*a30f0*/  STL.64 [R1+0x498], R122 ;  /* 0x0004987a01007387 */ /* 0x0003e20000100a00 */
[----:B------:R-:W3:Y:S02]  /*a3100*/  LDL.LU R129, [R1+0x204] ;  /* 0x0002040001817983 */ /* 0x000ee40000300800 */
[----:B----4-:R-:W3:Y:S02]  /*a3110*/  LDL.LU R130, [R1+0x208] ;  /* 0x0002080001827983 */ /* 0x010ee40000300800 */
[----:B------:R-:W3:Y:S01]  /*a3120*/  LDL.LU R131, [R1+0x20c] ;  /* 0x00020c0001837983 */ /* 0x000ee20000300800 */
[----:B------:R-:W2:Y:S01]  /*a3130*/  LDL.LU R132, [R1+0x210] ;  /* 0x0002100001847983 */ /* 0x000ea20000300800 */
[----:B------:R-:W2:Y:S02]  /*a3140*/  LDL.LU R133, [R1+0x214] ;  /* 0x0002140001857983 */ /* 0x000ea40000300800 */
[----:B------:R-:W2:Y:S02]  /*a3150*/  LDL.LU R134, [R1+0x218] ;  /* 0x0002180001867983 */ /* 0x000ea40000300800 */
[----:B------:R-:W2:Y:S01]  /*a3160*/  LDL.LU R135, [R1+0x21c] ;  /* 0x00021c0001877983 */ /* 0x000ea20000300800 */
[----:B------:R-:W4:Y:S01]  /*a3170*/  LDL.LU R136, [R1+0x220] ;  /* 0x0002200001887983 */ /* 0x000f220000300800 */
[----:B------:R-:W4:Y:S02]  /*a3180*/  LDL.LU R137, [R1+0x224] ;  /* 0x0002240001897983 */ /* 0x000f240000300800 */
[----:B------:R-:W4:Y:S02]  /*a3190*/  LDL.LU R138, [R1+0x228] ;  /* 0x00022800018a7983 */ /* 0x000f240000300800 */
[----:B------:R-:W4:Y:S01]  /*a31a0*/  LDL.LU R139, [R1+0x22c] ;  /* 0x00022c00018b7983 */ /* 0x000f220000300800 */
        /* <DEDUP_REMOVED lines=92> */
[----:B-1----:R-:W4:Y:S01]  /*a3770*/  LDL.LU R124, [R1+0x1f0] ;  /* 0x0001f000017c7983 */ /* 0x002f220000300800 */
[----:B------:R-:W4:Y:S02]  /*a3780*/  LDL.LU R125, [R1+0x1f4] ;  /* 0x0001f400017d7983 */ /* 0x000f240000300800 */
[----:B------:R-:W4:Y:S02]  /*a3790*/  LDL.LU R126, [R1+0x1f8] ;  /* 0x0001f800017e7983 */ /* 0x000f240000300800 */
[----:B------:R-:W4:Y:S01]  /*a37a0*/  LDL.LU R127, [R1+0x1fc] ;  /* 0x0001fc00017f7983 */ /* 0x000f220000300800 */
[----:B------:R-:W4:Y:S01]  /*a37b0*/  LDL.LU R120, [R1+0x310] ;  /* 0x0003100001787983 */ /* 0x000f220000300800 */
[----:B------:R-:W4:Y:S02]  /*a37c0*/  LDL.LU R121, [R1+0x314] ;  /* 0x0003140001797983 */ /* 0x000f240000300800 */
[----:B------:R-:W4:Y:S02]  /*a37d0*/  LDL.LU R122, [R1+0x318] ;  /* 0x00031800017a7983 */ /* 0x000f240000300800 */
[----:B------:R-:W4:Y:S01]  /*a37e0*/  LDL.LU R123, [R1+0x31c] ;  /* 0x00031c00017b7983 */ /* 0x000f220000300800 */
[C---:B--2---:R-:W-:Y:S08]  /*a37f0*/  HMMA.1688.F32.TF32 R200, R224.reuse, R46, R200 ;  /* 0x0000002ee0c8723c */ /* 0x044ff000000810c8 */
[C---:B---3--:R-:W-:Y:S08]  /*a3800*/  HMMA.1688.F32.TF32 R204, R224.reuse, R42, R204 ;  /* 0x0000002ae0cc723c */ /* 0x048ff000000810cc */
[C---:B------:R-:W-:Y:S08]  /*a3810*/  HMMA.1688.F32.TF32 R196, R224.reuse, R50, R196 ;  /* 0x00000032e0c4723c */ /* 0x040ff000000810c4 */
[C---:B------:R-:W-:Y:S08]  /*a3820*/  HMMA.1688.F32.TF32 R192, R224.reuse, R54, R192 ;  /* 0x00000036e0c0723c */ /* 0x040ff000000810c0 */
[C---:B------:R-:W-:Y:S08]  /*a3830*/  HMMA.1688.F32.TF32 R188, R224.reuse, R58, R188 ;  /* 0x0000003ae0bc723c */ /* 0x040ff000000810bc */
[C---:B------:R-:W-:Y:S08]  /*a3840*/  HMMA.1688.F32.TF32 R184, R224.reuse, R62, R184 ;  /* 0x0000003ee0b8723c */ /* 0x040ff000000810b8 */
[C---:B------:R-:W-:Y:S01]  /*a3850*/  HMMA.1688.F32.TF32 R228, R224.reuse, R66, R228 ;  /* 0x00000042e0e4723c */ /* 0x040fe200000810e4 */
[----:B------:R-:W-:Y:S01]  /*a3860*/  STL.64 [R1+0x480], R204 ;  /* 0x000480cc01007387 */ /* 0x000fe20000100a00 */
[----:B------:R1:W-:Y:S03]  /*a3870*/  STL.64 [R1+0x488], R206 ;  /* 0x000488ce01007387 */ /* 0x0003e60000100a00 */
[----:B-1----:R-:W2:Y:S01]  /*a3880*/  LDL.LU.64 R206, [R1+0x6098] ;  /* 0x0060980001ce7983 */ /* 0x002ea20000300a00 */
[----:B------:R-:W2:Y:S02]  /*a3890*/  LDL.LU.64 R204, [R1+0x6090] ;  /* 0x0060900001cc7983 */ /* 0x000ea40000300a00 */
[----:B------:R-:W-:Y:S02]  /*a38a0*/  STL.64 [R1+0x470], R200 ;  /* 0x000470c801007387 */ /* 0x000fe40000100a00 */
[----:B------:R1:W-:Y:S02]  /*a38b0*/  STL.64 [R1+0x478], R202 ;  /* 0x000478ca01007387 */ /* 0x0003e40000100a00 */
[----:B-1----:R-:W3:Y:S01]  /*a38c0*/  LDL.LU.64 R202, [R1+0x6088] ;  /* 0x0060880001ca7983 */ /* 0x002ee20000300a00 */
        /* <DEDUP_REMOVED lines=19> */
[----:B-1----:R-:W-:Y:S08]  /*a3a00*/  HMMA.1688.F32.TF32 R228, R224, R70, R232 ;  /* 0x00000046e0e4723c */ /* 0x002ff000000810e8 */
[C---:B------:R-:W-:Y:S08]  /*a3a10*/  HMMA.1688.F32.TF32 R224, R220.reuse, R10, R236 ;  /* 0x0000000adce0723c */ /* 0x040ff000000810ec */
[C---:B------:R-:W-:Y:S08]  /*a3a20*/  HMMA.1688.F32.TF32 R232, R220.reuse, R14, R240 ;  /* 0x0000000edce8723c */ /* 0x040ff000000810f0 */
[C---:B------:R-:W-:Y:S08]  /*a3a30*/  HMMA.1688.F32.TF32 R180, R220.reuse, R26, R180 ;  /* 0x0000001adcb4723c */ /* 0x040ff000000810b4 */
[C---:B------:R-:W-:Y:S08]  /*a3a40*/  HMMA.1688.F32.TF32 R176, R220.reuse, R30, R176 ;  /* 0x0000001edcb0723c */ /* 0x040ff000000810b0 */
[C---:B----4-:R-:W-:Y:S08]  /*a3a50*/  HMMA.1688.F32.TF32 R172, R220.reuse, R34, R172 ;  /* 0x00000022dcac723c */ /* 0x050ff000000810ac */
[C---:B------:R-:W-:Y:S08]  /*a3a60*/  HMMA.1688.F32.TF32 R168, R220.reuse, R38, R168 ;  /* 0x00000026dca8723c */ /* 0x040ff000000810a8 */
[C---:B------:R-:W-:Y:S01]  /*a3a70*/  HMMA.1688.F32.TF32 R164, R220.reuse, R42, R164 ;  /* 0x0000002adca4723c */ /* 0x040fe200000810a4 */
[----:B------:R-:W-:Y:S01]  /*a3a80*/  STL.64 [R1+0x410], R228 ;  /* 0x000410e401007387 */ /* 0x000fe20000100a00 */
[----:B------:R1:W-:Y:S02]  /*a3a90*/  STL.64 [R1+0x418], R230 ;  /* 0x000418e601007387 */ /* 0x0003e40000100a00 */
[----:B------:R-:W-:Y:S02]  /*a3aa0*/  STL.64 [R1+0xa40], R224 ;  /* 0x000a40e001007387 */ /* 0x000fe40000100a00 */
[----:B------:R4:W-:Y:S02]  /*a3ab0*/  STL.64 [R1+0xa48], R226 ;  /* 0x000a48e201007387 */ /* 0x0009e40000100a00 */
[C---:B-1----:R-:W-:Y:S08]  /*a3ac0*/  HMMA.1688.F32.TF32 R228, R220.reuse, R18, R244 ;  /* 0x00000012dce4723c */ /* 0x042ff000000810f4 */
[C---:B----4-:R-:W-:Y:S08]  /*a3ad0*/  HMMA.1688.F32.TF32 R224, R220.reuse, R22, R248 ;  /* 0x00000016dce0723c */ /* 0x050ff000000810f8 */
[C---:B------:R-:W-:Y:S08]  /*a3ae0*/  HMMA.1688.F32.TF32 R160, R220.reuse, R46, R160 ;  /* 0x0000002edca0723c */ /* 0x040ff000000810a0 */
[C---:B------:R-:W-:Y:S08]  /*a3af0*/  HMMA.1688.F32.TF32 R156, R220.reuse, R50, R156 ;  /* 0x00000032dc9c723c */ /* 0x040ff0000008109c */
[C---:B------:R-:W-:Y:S08]  /*a3b00*/  HMMA.1688.F32.TF32 R152, R220.reuse, R54, R152 ;  /* 0x00000036dc98723c */ /* 0x040ff00000081098 */
[C---:B------:R-:W-:Y:S01]  /*a3b10*/  HMMA.1688.F32.TF32 R148, R220.reuse, R58, R148 ;  /* 0x0000003adc94723c */ /* 0x040fe20000081094 */
[----:B------:R1:W-:Y:S01]  /*a3b20*/  STL.64 [R1+0xa30], R232 ;  /* 0x000a30e801007387 */ /* 0x0003e20000100a00 */
[----:B------:R4:W-:Y:S06]  /*a3b30*/  STL.64 [R1+0xa38], R234 ;  /* 0x000a38ea01007387 */ /* 0x0009ec0000100a00 */
        /* <DEDUP_REMOVED lines=46> */
[----:B------:R1:W-:Y:S01]  /*a3e20*/  STL.64 [R1+0x260], R120 ;  /* 0x0002607801007387 */ /* 0x0003e20000100a00 */
[----:B------:R1:W-:Y:S01]  /*a3e30*/  STL.64 [R1+0x268], R122 ;  /* 0x0002687a01007387 */ /* 0x0003e20000100a00 */
        /* <DEDUP_REMOVED lines=11> */
[----:B-1----:R-:W2:Y:S01]  /*a3ef0*/  LDL.LU R232, [R1+0x750] ;  /* 0x0007500001e87983 */ /* 0x002ea20000300800 */
[----:B------:R-:W2:Y:S02]  /*a3f00*/  LDL.LU R233, [R1+0x754] ;  /* 0x0007540001e97983 */ /* 0x000ea40000300800 */
[----:B----4-:R-:W2:Y:S02]  /*a3f10*/  LDL.LU R234, [R1+0x758] ;  /* 0x0007580001ea7983 */ /* 0x010ea40000300800 */
        /* <DEDUP_REMOVED lines=72> */
[----:B------:R-:W4:Y:S02]  /*a43a0*/  LDL.LU R231, [R1+0x76c] ;  /* 0x00076c0001e77983 */ /* 0x000f240000300800 */
[----:B------:R-:W-:-:S02]  /*a43b0*/  IMAD.MOV.U32 R244, RZ, RZ, R2 ;  /* 0x000000fffff47224 */ /* 0x000fc400078e0002 */
[----:B------:R-:W-:Y:S01]  /*a43c0*/  IMAD.MOV.U32 R245, RZ, RZ, R252 ;  /* 0x000000fffff57224 */ /* 0x000fe200078e00fc */
[----:B------:R-:W4:Y:S01]  /*a43d0*/  LDL.LU R2, [R1+0x603c] ;  /* 0x00603c0001027983 */ /* 0x000f220000300800 */
[----:B------:R1:W5:Y:S01]  /*a43e0*/  LDL.LU R252, [R1+0x6038] ;  /* 0x0060380001fc7983 */ /* 0x0003620000300800 */
[----:B------:R-:W-:Y:S01]  /*a43f0*/  MOV R246, R3 ;  /* 0x0000000300f67202 */ /* 0x000fe20000000f00 */
[----:B------:R-:W-:Y:S01]  /*a4400*/  IMAD.MOV.U32 R247, RZ, RZ, R0 ;  /* 0x000000fffff77224 */ /* 0x000fe200078e0000 */
[----:B------:R1:W5:Y:S01]  /*a4410*/  LDL.LU R3, [R1+0x6034] ;  /* 0x0060340001037983 */ /* 0x0003620000300800 */
[----:B------:R1:W5:Y:S01]  /*a4420*/  LDL.LU R0, [R1+0x6030] ;  /* 0x0060300001007983 */ /* 0x0003620000300800 */
[C---:B--2---:R-:W-:Y:S08]  /*a4430*/  HMMA.1688.F32.TF32 R180, R216.reuse, R26, R180 ;  /* 0x0000001ad8b4723c */ /* 0x044ff000000810b4 */
[C---:B---3--:R-:W-:Y:S08]  /*a4440*/  HMMA.1688.F32.TF32 R176, R216.reuse, R30, R176 ;  /* 0x0000001ed8b0723c */ /* 0x048ff000000810b0 */
[C---:B------:R-:W-:Y:S08]  /*a4450*/  HMMA.1688.F32.TF32 R172, R216.reuse, R34, R172 ;  /* 0x00000022d8ac723c */ /* 0x040ff000000810ac */
[C---:B------:R-:W-:Y:S08]  /*a4460*/  HMMA.1688.F32.TF32 R168, R216.reuse, R38, R168 ;  /* 0x00000026d8a8723c */ /* 0x040ff000000810a8 */
[C---:B------:R-:W-:Y:S08]  /*a4470*/  HMMA.1688.F32.TF32 R224, R216.reuse, R42, R224 ;  /* 0x0000002ad8e0723c */ /* 0x040ff000000810e0 */
[C---:B----4-:R-:W-:Y:S08]  /*a4480*/  HMMA.1688.F32.TF32 R164, R216.reuse, R46, R164 ;  /* 0x0000002ed8a4723c */ /* 0x050ff000000810a4 */
[C---:B------:R-:W-:Y:S08]  /*a4490*/  HMMA.1688.F32.TF32 R160, R216.reuse, R50, R160 ;  /* 0x00000032d8a0723c */ /* 0x040ff000000810a0 */
[C---:B------:R-:W-:Y:S08]  /*a44a0*/  HMMA.1688.F32.TF32 R156, R216.reuse, R54, R156 ;  /* 0x00000036d89c723c */ /* 0x040ff0000008109c */
[C---:B------:R-:W-:Y:S01]  /*a44b0*/  HMMA.1688.F32.TF32 R152, R216.reuse, R58, R152 ;  /* 0x0000003ad898723c */ /* 0x040fe20000081098 */
[----:B------:R-:W-:Y:S01]  /*a44c0*/  STL.64 [R1+0x250], R180 ;  /* 0x000250b401007387 */ /* 0x000fe20000100a00 */
[----:B------:R2:W-:Y:S06]  /*a44d0*/  STL.64 [R1+0x258], R182 ;  /* 0x000258b601007387 */ /* 0x0005ec0000100a00 */
[C---:B------:R-:W-:Y:S01]  /*a44e0*/  HMMA.1688.F32.TF32 R148, R216.reuse, R62, R148 ;  /* 0x0000003ed894723c */ /* 0x040fe20000081094 */
[----:B--2---:R-:W2:Y:S01]  /*a44f0*/  LDL.LU.64 R182, [R1+0x6028] ;  /* 0x0060280001b67983 */ /* 0x004ea20000300a00 */
[----:B------:R-:W2:Y:S02]  /*a4500*/  LDL.LU.64 R180, [R1+0x6020] ;  /* 0x0060200001b47983 */ /* 0x000ea40000300a00 */
[----:B------:R-:W-:Y:S02]  /*a4510*/  STL.64 [R1+0x240], R176 ;  /* 0x000240b001007387 */ /* 0x000fe40000100a00 */
[----:B------:R3:W-:Y:S02]  /*a4520*/  STL.64 [R1+0x248], R178 ;  /* 0x000248b201007387 */ /* 0x0007e40000100a00 */
[C---:B------:R-:W-:Y:S01]  /*a4530*/  HMMA.1688.F32.TF32 R144, R216.reuse, R66, R144 ;  /* 0x00000042d890723c */ /* 0x040fe20000081090 */
[----:B---3--:R-:W3:Y:S01]  /*a4540*/  LDL.LU.64 R178, [R1+0x6018] ;  /* 0x0060180001b27983 */ /* 0x008ee20000300a00 */
[----:B------:R-:W3:Y:S02]  /*a4550*/  LDL.LU.64 R176, [R1+0x6010] ;  /* 0x0060100001b07983 */ /* 0x000ee40000300a00 */
[----:B------:R-:W-:Y:S02]  /*a4560*/  STL.64 [R1+0x230], R172 ;  /* 0x000230ac01007387 */ /* 0x000fe40000100a00 */
[----:B------:R4:W-:Y:S02]  /*a4570*/  STL.64 [R1+0x238], R174 ;  /* 0x000238ae01007387 */ /* 0x0009e40000100a00 */
[----:B------:R-:W-:Y:S01]  /*a4580*/  HMMA.1688.F32.TF32 R216, R216, R70, R140 ;  /* 0x00000046d8d8723c */ /* 0x000fe2000008108c */
[----:B----4-:R-:W4:Y:S01]  /*a4590*/  LDL.LU.64 R174, [R1+0x6008] ;  /* 0x0060080001ae7983 */ /* 0x010f220000300a00 */
[----:B------:R-:W4:Y:S02]  /*a45a0*/  LDL.LU.64 R172, [R1+0x6000] ;  /* 0x0060000001ac7983 */ /* 0x000f240000300a00 */
[----:B------:R-:W-:Y:S02]  /*a45b0*/  STL.64 [R1+0x220], R168 ;  /* 0x000220a801007387 */ /* 0x000fe40000100a00 */
[----:B------:R1:W-:Y:S02]  /*a45c0*/  STL.64 [R1+0x228], R170 ;  /* 0x000228aa01007387 */ /* 0x0003e40000100a00 */
[C---:B------:R-:W-:Y:S01]  /*a45d0*/  HMMA.1688.F32.TF32 R136, R220.reuse, R10, R136 ;  /* 0x0000000adc88723c */ /* 0x040fe20000081088 */
[----:B-1----:R-:W2:Y:S01]  /*a45e0*/  LDL.LU.64 R170, [R1+0x5ff8] ;  /* 0x005ff80001aa7983 */ /* 0x002ea20000300a00 */
[----:B------:R-:W2:Y:S02]  /*a45f0*/  LDL.LU.64 R168, [R1+0x5ff0] ;  /* 0x005ff00001a87983 */ /* 0x000ea40000300a00 */
[----:B------:R-:W-:Y:S02]  /*a4600*/  STL.64 [R1+0x210], R224 ;  /* 0x000210e001007387 */ /* 0x000fe40000100a00 */
[----:B------:R-:W-:Y:S01]  /*a4610*/  STL.64 [R1+0x218], R226 ;  /* 0x000218e201007387 */ /* 0x000fe20000100a00 */
[----:B------:R-:W-:Y:S01]  /*a4620*/  STL.64 [R1+0x200], R164 ;  /* 0x000200a401007387 */ /* 0x000fe20000100a00 */
[----:B------:R1:W-:Y:S01]  /*a4630*/  STL.64 [R1+0x208], R166 ;  /* 0x000208a601007387 */ /* 0x0003e20000100a00 */
        /* <DEDUP_REMOVED lines=31> */
[----:B------:R-:W2:Y:S02]  /*a4830*/  LDL.LU.64 R142, [R1+0x5f88] ;  /* 0x005f8800018e7983 */ /* 0x000ea40000300a00 */
[----:B------:R-:W2:Y:S01]  /*a4840*/  LDL.LU.64 R140, [R1+0x5f80] ;  /* 0x005f8000018c7983 */ /* 0x000ea20000300a00 */
[----:B------:R-:W-:Y:S01]  /*a4850*/  STL.64 [R1+0x1a0], R216 ;  /* 0x0001a0d801007387 */ /* 0x000fe20000100a00 */
[----:B------:R-:W-:Y:S02]  /*a4860*/  STL.64 [R1+0x1a8], R218 ;  /* 0x0001a8da01007387 */ /* 0x000fe40000100a00 */
[----:B------:R-:W-:Y:S02]  /*a4870*/  STL.64 [R1+0x930], R136 ;  /* 0x0009308801007387 */ /* 0x000fe40000100a00 */
[----:B------:R1:W-:Y:S01]  /*a4880*/  STL.64 [R1+0x938], R138 ;  /* 0x0009388a01007387 */ /* 0x0003e20000100a00 */
        /* <DEDUP_REMOVED lines=30> */
[C---:B------:R-:W-:Y:S01]  /*a4a70*/  HMMA.1688.F32.TF32 R236, R220.reuse, R46, R244 ;  /* 0x0000002edcec723c */ /* 0x040fe200000810f4 */
[----:B------:R-:W-:Y:S01]  /*a4a80*/  STL.64 [R1+0x8c0], R232 ;  /* 0x0008c0e801007387 */ /* 0x000fe20000100a00 */
[----:B------:R1:W-:Y:S06]  /*a4a90*/  STL.64 [R1+0x8c8], R234 ;  /* 0x0008c8ea01007387 */ /* 0x0003ec0000100a00 */
[C---:B-1----:R-:W-:Y:S07]  /*a4aa0*/  HMMA.1688.F32.TF32 R232, R220.reuse, R50, R248 ;  /* 0x00000032dce8723c */ /* 0x042fee00000810f8 */
[----:B------:R-:W-:Y:S01]  /*a4ab0*/  STL.64 [R1+0x8b0], R228 ;  /* 0x0008b0e401007387 */ /* 0x000fe20000100a00 */
[----:B------:R3:W-:Y:S07]  /*a4ac0*/  STL.64 [R1+0x8b8], R230 ;  /* 0x0008b8e601007387 */ /* 0x0007ee0000100a00 */
[----:B------:R-:W-:Y:S02]  /*a4ad0*/  STL.64 [R1+0x8a0], R236 ;  /* 0x0008a0ec01007387 */ /* 0x000fe40000100a00 */
[----:B------:R-:W-:Y:S06]  /*a4ae0*/  STL.64 [R1+0x8a8], R238 ;  /* 0x0008a8ee01007387 */ /* 0x000fec0000100a00 */
[----:B------:R-:W-:Y:S01]  /*a4af0*/  STL.64 [R1+0x890], R232 ;  /* 0x000890e801007387 */ /* 0x000fe20000100a00 */
[----:B------:R-:W-:Y:S01]  /*a4b00*/  STL.64 [R1+0x898], R234 ;  /* 0x000898ea01007387 */ /* 0x000fe20000100a00 */
[C---:B--2---:R-:W-:Y:S08]  /*a4b10*/  HMMA.1688.F32.TF32 R124, R220.reuse, R58, R124 ;  /* 0x0000003adc7c723c */ /* 0x044ff0000008107c */
[C---:B---3--:R-:W-:Y:S08]  /*a4b20*/  HMMA.1688.F32.TF32 R228, R220.reuse, R54, R120 ;  /* 0x00000036dce4723c */ /* 0x048ff00000081078 */
[C---:B------:R-:W-:Y:S08]  /*a4b30*/  HMMA.1688.F32.TF32 R120, R220.reuse, R62, R128 ;  /* 0x0000003edc78723c */ /* 0x040ff00000081080 */
[C---:B------:R-:W-:Y:S01]  /*a4b40*/  HMMA.1688.F32.TF32 R128, R220.reuse, R66, R132 ;  /* 0x00000042dc80723c */ /* 0x040fe20000081084 */
[----:B------:R-:W1:Y:S06]  /*a4b50*/  LDSM.16.M88.4 R132, [R2+0x47080] ;  /* 0x047080000284783b */ /* 0x000e6c0000000200 */
[----:B------:R-:W-:Y:S01]  /*a4b60*/  STL.64 [R1+0x880], R228 ;  /* 0x000880e401007387 */ /* 0x000fe20000100a00 */
[----:B------:R-:W-:Y:S02]  /*a4b70*/  STL.64 [R1+0x888], R230 ;  /* 0x000888e601007387 */ /* 0x000fe40000100a00 */
[----:B------:R-:W-:Y:S02]  /*a4b80*/  STL.64 [R1+0x870], R124 ;  /* 0x0008707c01007387 */ /* 0x000fe40000100a00 */
[----:B------:R2:W-:Y:S02]  /*a4b90*/  STL.64 [R1+0x878], R126 ;  /* 0x0008787e01007387 */ /* 0x0005e40000100a00 */
[----:B--2---:R-:W-:Y:S01]  /*a4ba0*/  HMMA.1688.F32.TF32 R124, R220, R70, R136 ;  /* 0x00000046dc7c723c */ /* 0x004fe20000081088 */
[----:B------:R-:W-:Y:S01]  /*a4bb0*/  STL.64 [R1+0x860], R120 ;  /* 0x0008607801007387 */ /* 0x000fe20000100a00 */
[----:B------:R2:W-:Y:S07]  /*a4bc0*/  STL.64 [R1+0x868], R122 ;  /* 0x0008687a01007387 */ /* 0x0005ee0000100a00 */
[----:B------:R-:W-:Y:S02]  /*a4bd0*/  STL.64 [R1+0x850], R128 ;  /* 0x0008508001007387 */ /* 0x000fe40000100a00 */
[----:B------:R3:W-:Y:S01]  /*a4be0*/  STL.64 [R1+0x858], R130 ;  /* 0x0008588201007387 */ /* 0x0007e20000100a00 */
[----:B------:R-:W1:Y:S01]  /*a4bf0*/  LDSM.16.M88.4 R136, [R2+0x46880] ;  /* 0x046880000288783b */ /* 0x000e620000000200 */
[C---:B--2---:R-:W-:Y:S08]  /*a4c00*/  HMMA.1688.F32.TF32 R120, R224.reuse, R10, R140 ;  /* 0x0000000ae078723c */ /* 0x044ff0000008108c */
[C---:B---3--:R-:W-:Y:S01]  /*a4c10*/  HMMA.1688.F32.TF32 R128, R224.reuse, R14, R144 ;  /* 0x0000000ee080723c */ /* 0x048fe20000081090 */
[----:B------:R-:W2:Y:S04]  /*a4c20*/  LDSM.16.M88.4 R144, [R2+0x45880] ;  /* 0x045880000290783b */ /* 0x000ea80000000200 */
[----:B------:R-:W3:Y:S04]  /*a4c30*/  LDSM.16.M88.4 R140, [R2+0x46080] ;  /* 0x04608000028c783b */ /* 0x000ee80000000200 */
[----:B------:R-:W-:Y:S01]  /*a4c40*/  STL.64 [R1+0x840], R124 ;  /* 0x0008407c01007387 */ /* 0x000fe20000100a00 */
[----:B------:R4:W-:Y:S02]  /*a4c50*/  STL.64 [R1+0x848], R126 ;  /* 0x0008487e01007387 */ /* 0x0009e40000100a00 */
[C---:B----4-:R-:W-:Y:S03]  /*a4c60*/  HMMA.1688.F32.TF32 R124, R224.reuse, R18, R148 ;  /* 0x00000012e07c723c */ /* 0x050fe60000081094 */
[----:B------:R-:W-:Y:S01]  /*a4c70*/  STL.64 [R1+0x190], R120 ;  /* 0x0001907801007387 */ /* 0x000fe20000100a00 */
[----:B------:R4:W-:Y:S07]  /*a4c80*/  STL.64 [R1+0x198], R122 ;  /* 0x0001987a01007387 */ /* 0x0009ee0000100a00 */
[----:B------:R-:W-:Y:S02]  /*a4c90*/  STL.64 [R1+0x180], R128 ;  /* 0x0001808001007387 */ /* 0x000fe40000100a00 */
[----:B------:R1:W-:Y:S01]  /*a4ca0*/  STL.64 [R1+0x188], R130 ;  /* 0x0001888201007387 */ /* 0x0003e20000100a00 */
[----:B------:R-:W2:Y:S01]  /*a4cb0*/  LDSM.16.M88.4 R148, [R2+0x45080] ;  /* 0x045080000294783b */ /* 0x000ea20000000200 */
[C---:B----4-:R-:W-:Y:S08]  /*a4cc0*/  HMMA.1688.F32.TF32 R120, R224.reuse, R22, R152 ;  /* 0x00000016e078723c */ /* 0x050ff00000081098 */
[C---:B-1----:R-:W-:Y:S01]  /*a4cd0*/  HMMA.1688.F32.TF32 R128, R224.reuse, R26, R156 ;  /* 0x0000001ae080723c */ /* 0x042fe2000008109c */
[----:B------:R-:W1:Y:S04]  /*a4ce0*/  LDSM.16.M88.4 R156, [R2+0x44080] ;  /* 0x04408000029c783b */ /* 0x000e680000000200 */
[----:B------:R-:W4:Y:S04]  /*a4cf0*/  LDSM.16.M88.4 R152, [R2+0x44880] ;  /* 0x044880000298783b */ /* 0x000f280000000200 */
[----:B------:R-:W-:Y:S01]  /*a4d00*/  STL.64 [R1+0x170], R124 ;  /* 0x0001707c01007387 */ /* 0x000fe20000100a00 */
[----:B------:R3:W-:Y:S02]  /*a4d10*/  STL.64 [R1+0x178], R126 ;  /* 0x0001787e01007387 */ /* 0x0007e40000100a00 */
[C---:B---3--:R-:W-:Y:S03]  /*a4d20*/  HMMA.1688.F32.TF32 R124, R224.reuse, R30, R160 ;  /* 0x0000001ee07c723c */ /* 0x048fe600000810a0 */
[----:B------:R-:W-:Y:S01]  /*a4d30*/  STL.64 [R1+0x160], R120 ;  /* 0x0001607801007387 */ /* 0x000fe20000100a00 */
[----:B------:R3:W-:Y:S07]  /*a4d40*/  STL.64 [R1+0x168], R122 ;  /* 0x0001687a01007387 */ /* 0x0007ee0000100a00 */
[----:B------:R-:W-:Y:S02]  /*a4d50*/  STL.64 [R1+0x150], R128 ;  /* 0x0001508001007387 */ /* 0x000fe40000100a00 */
[----:B------:R2:W-:Y:S01]  /*a4d60*/  STL.64 [R1+0x158], R130 ;  /* 0x0001588201007387 */ /* 0x0005e20000100a00 */
[----:B------:R-:W1:Y:S01]  /*a4d70*/  LDSM.16.M88.4 R160, [R2+0x43880] ;  /* 0x0438800002a0783b */ /* 0x000e620000000200 */
[C---:B---3--:R-:W-:Y:S08]  /*a4d80*/  HMMA.1688.F32.TF32 R120, R224.reuse, R34, R164 ;  /* 0x00000022e078723c */ /* 0x048ff000000810a4 */
[C---:B--2---:R-:W-:Y:S01]  /*a4d90*/  HMMA.1688.F32.TF32 R128, R224.reuse, R38, R168 ;  /* 0x00000026e080723c */ /* 0x044fe200000810a8 */
        /* <DEDUP_REMOVED lines=25> */
[----:B------:R-:W-:Y:S01]  /*a4f30*/  STL.64 [R1+0xe0], R124 ;  /* 0x0000e07c01007387 */ /* 0x000fe20000100a00 */
[----:B------:R3:W-:Y:S02]  /*a4f40*/  STL.64 [R1+0xe8], R126 ;  /* 0x0000e87e01007387 */ /* 0x0007e40000100a00 */
[C---:B---3--:R-:W-:Y:S07]  /*a4f50*/  HMMA.1688.F32.TF32 R124, R224.reuse, R66, R196 ;  /* 0x00000042e07c723c */ /* 0x048fee00000810c4 */
[----:B------:R-:W-:Y:S01]  /*a4f60*/  STL.64 [R1+0xd0], R120 ;  /* 0x0000d07801007387 */ /* 0x000fe20000100a00 */
[----:B------:R3:W-:Y:S07]  /*a4f70*/  STL.64 [R1+0xd8], R122 ;  /* 0x0000d87a01007387 */ /* 0x0007ee0000100a00 */
[----:B------:R-:W-:Y:S02]  /*a4f80*/  STL.64 [R1+0xc0], R128 ;  /* 0x0000c08001007387 */ /* 0x000fe40000100a00 */
[----:B------:R1:W-:Y:S01]  /*a4f90*/  STL.64 [R1+0xc8], R130 ;  /* 0x0000c88201007387 */ /* 0x0003e20000100a00 */
[----:B---3--:R-:W-:Y:S08]  /*a4fa0*/  HMMA.1688.F32.TF32 R120, R224, R70, R200 ;  /* 0x00000046e078723c */ /* 0x008ff000000810c8 */
[C---:B-1----:R-:W-:Y:S01]  /*a4fb0*/  HMMA.1688.F32.TF32 R128, R216.reuse, R10, R204 ;  /* 0x0000000ad880723c */ /* 0x042fe200000810cc */
[----:B------:R-:W-:Y:S01]  /*a4fc0*/  STL.64 [R1+0xb0], R124 ;  /* 0x0000b07c01007387 */ /* 0x000fe20000100a00 */
[----:B------:R1:W-:Y:S06]  /*a4fd0*/  STL.64 [R1+0xb8], R126 ;  /* 0x0000b87e01007387 */ /* 0x0003ec0000100a00 */
[C---:B-1----:R-:W-:Y:S07]  /*a4fe0*/  HMMA.1688.F32.TF32 R124, R216.reuse, R14, R208 ;  /* 0x0000000ed87c723c */ /* 0x042fee00000810d0 */
[----:B------:R-:W-:Y:S01]  /*a4ff0*/  STL.64 [R1+0xa0], R120 ;  /* 0x0000a07801007387 */ /* 0x000fe20000100a00 */
[----:B------:R-:W-:Y:S07]  /*a5000*/  STL.64 [R1+0xa8], R122 ;  /* 0x0000a87a01007387 */ /* 0x000fee0000100a00 */
[----:B------:R-:W-:Y:S02]  /*a5010*/  STL.64 [R1+0x830], R128 ;  /* 0x0008308001007387 */ /* 0x000fe40000100a00 */
[----:B------:R-:W-:Y:S01]  /*a5020*/  STL.64 [R1+0x838], R130 ;  /* 0x0008388201007387 */ /* 0x000fe20000100a00 */
[----:B------:R-:W1:Y:S04]  /*a5030*/  LDS R120, [R4+0x14700] ;  /* 0x0147000004787984 */ /* 0x000e680000000800 */
[----:B------:R-:W3:Y:S04]  /*a5040*/  LDS R122, [R4+0x16700] ;  /* 0x01670000047a7984 */ /* 0x000ee80000000800 */
[----:B------:R-:W1:Y:S04]  /*a5050*/  LDS R121, [R5+0x14700] ;  /* 0x0147000005797984 */ /* 0x000e680000000800 */
[----:B------:R-:W1:Y:S04]  /*a5060*/  LDS R123, [R5+0x16700] ;  /* 0x01670000057b7984 */ /* 0x000e680000000800 */
[----:B------:R-:W1:Y:S04]  /*a5070*/  LDSM.16.M88.4 R128, [R2+0x47880] ;  /* 0x047880000280783b */ /* 0x000e680000000200 */
[----:B------:R-:W-:Y:S01]  /*a5080*/  STL.64 [R1+0x820], R124 ;  /* 0x0008207c01007387 */ /* 0x000fe20000100a00 */
[----:B------:R2:W-:Y:S02]  /*a5090*/  STL.64 [R1+0x828], R126 ;  /* 0x0008287e01007387 */ /* 0x0005e40000100a00 */
[----:B--2---:R-:W-:Y:S01]  /*a50a0*/  HMMA.1688.F32.TF32 R124, R216, R18, R212 ;  /* 0x00000012d87c723c */ /* 0x004fe200000810d4 */
[----:B------:R-:W-:-:S05]  /*a50b0*/  IMAD.MOV.U32 R2, RZ, RZ, c[0x0][0x188] ;  /* 0x00006200ff027624 */ /* 0x000fca00078e00ff */
[----:B------:R-:W-:Y:S11]  /*a50c0*/  SHF.L.U32 R2, R2, 0x6, RZ ;  /* 0x0000000602027819 */ /* 0x000ff600000006ff */
[----:B------:R-:W-:Y:S06]  /*a50d0*/  @!UPT UIADD3 URZ, URZ, URZ, URZ ;  /* 0x0000003f3f3ff290 */ /* 0x000fec000fffe03f */
[----:B------:R2:W-:Y:S01]  /*a50e0*/  STL.64 [R1+0x810], R124 ;  /* 0x0008107c01007387 */ /* 0x0005e20000100a00 */
[----:B------:R2:W-:Y:S02]  /*a50f0*/  STL.64 [R1+0x818], R126 ;  /* 0x0008187e01007387 */ /* 0x0005e40000100a00 */
[----:B------:R-:W-:Y:S02]  /*a5100*/  IMAD.SHL.U32 R2, R2, 0x4, RZ ;  /* 0x0000000402027824 */ /* 0x000fe400078e00ff */
[----:B-1-34-:R-:W3:Y:S04]  /*a5110*/  LDL.LU R240, [R1+0xc40] ;  /* 0x000c400001f07983 */ /* 0x01aee80000300800 */
[----:B------:R-:W3:Y:S04]  /*a5120*/  LDL.LU R241, [R1+0xc44] ;  /* 0x000c440001f17983 */ /* 0x000ee80000300800 */
[----:B------:R-:W3:Y:S04]  /*a5130*/  LDL.LU R242, [R1+0xc48] ;  /* 0x000c480001f27983 */ /* 0x000ee80000300800 */
[----:B------:R-:W3:Y:S04]  /*a5140*/  LDL.LU R243, [R1+0xc4c] ;  /* 0x000c4c0001f37983 */ /* 0x000ee80000300800 */
[----:B------:R-:W4:Y:S04]  /*a5150*/  LDL.LU R248, [R1+0xc50] ;  /* 0x000c500001f87983 */ /* 0x000f280000300800 */
[----:B------:R-:W4:Y:S04]  /*a5160*/  LDL.LU R249, [R1+0xc54] ;  /* 0x000c540001f97983 */ /* 0x000f280000300800 */
[----:B------:R-:W4:Y:S04]  /*a5170*/  LDL.LU R250, [R1+0xc58] ;  /* 0x000c580001fa7983 */ /* 0x000f280000300800 */
[----:B------:R-:W4:Y:S04]  /*a5180*/  LDL.LU R251, [R1+0xc5c] ;  /* 0x000c5c0001fb7983 */ /* 0x000f280000300800 */
[----:B--2---:R-:W2:Y:S04]  /*a5190*/  LDL.LU R244, [R1+0xc60] ;  /* 0x000c600001f47983 */ /* 0x004ea80000300800 */
        /* <DEDUP_REMOVED lines=55> */
[----:B-----5:R-:W-:Y:S04]  /*a5510*/  STL [R1+0x608c], R0 ;  /* 0x00608c0001007387 */ /* 0x020fe80000100800 */
[----:B------:R-:W-:Y:S04]  /*a5520*/  STL [R1+0x6088], R252 ;  /* 0x006088fc01007387 */ /* 0x000fe80000100800 */
[----:B------:R-:W-:Y:S01]  /*a5530*/  STL [R1+0x5f30], R3 ;  /* 0x005f300301007387 */ /* 0x000fe20000100800 */
[C---:B------:R-:W-:Y:S03]  /*a5540*/  HMMA.1688.F32.TF32 R72, R216.reuse, R62, R72 ;  /* 0x0000003ed848723c */ /* 0x040fe60000081048 */
[----:B------:R-:W-:Y:S04]  /*a5550*/  LDS R224, [R6+0x14700] ;  /* 0x0147000006e07984 */ /* 0x000fe80000000800 */
[----:B------:R-:W-:Y:S04]  /*a5560*/  LDS R226, [R6+0x16700] ;  /* 0x0167000006e27984 */ /* 0x000fe80000000800 */
[----:B------:R-:W-:Y:S04]  /*a5570*/  LDS R225, [R7+0x14700] ;  /* 0x0147000007e17984 */ /* 0x000fe80000000800 */
[----:B------:R-:W-:Y:S01]  /*a5580*/  LDS R227, [R7+0x16700] ;  /* 0x0167000007e37984 */ /* 0x000fe20000000800 */
[C---:B--2---:R-:W-:Y:S08]  /*a5590*/  HMMA.1688.F32.TF32 R128, R216.reuse, R30, R228 ;  /* 0x0000001ed880723c */ /* 0x044ff000000810e4 */
[C---:B---3--:R-:W-:Y:S08]  /*a55a0*/  HMMA.1688.F32.TF32 R132, R216.reuse, R26, R124 ;  /* 0x0000001ad884723c */ /* 0x048ff0000008107c */
[C---:B------:R-:W-:Y:S08]  /*a55b0*/  HMMA.1688.F32.TF32 R124, R216.reuse, R34, R232 ;  /* 0x00000022d87c723c */ /* 0x040ff000000810e8 */
[C---:B----4-:R-:W-:Y:S11]  /*a55c0*/  HMMA.1688.F32.TF32 R136, R216.reuse, R22, R220 ;  /* 0x00000016d888723c */ /* 0x050ff600000810dc */
[----:B------:R-:W-:Y:S11]  /*a55d0*/  @!UPT UIADD3 URZ, URZ, URZ, URZ ;  /* 0x0000003f3f3ff290 */ /* 0x000ff6000fffe03f */
[----:B------:R-:W-:Y:S01]  /*a55e0*/  @!UPT UIADD3 URZ, URZ, URZ, URZ ;  /* 0x0000003f3f3ff290 */ /* 0x000fe2000fffe03f */
        /* <DEDUP_REMOVED lines=24> */
[----:B------:R-:W3:Y:S01]  /*a5770*/  LDL.LU R251, [R1+0xc2c] ;  /* 0x000c2c0001fb7983 */ /* 0x000ee20000300800 */
[----:B-1----:R-:W-:Y:S03]  /*a5780*/  HMMA.1688.F32.TF32 R124, R216, R50, R240 ;  /* 0x00000032d87c723c */ /* 0x002fe600000810f0 */
[----:B------:R-:W4:Y:S11]  /*a5790*/  LDL.LU R220, [R1+0xd80] ;  /* 0x000d800001dc7983 */ /* 0x000f360000300800 */
[----:B------:R-:W-:Y:S09]  /*a57a0*/  @!UPT UIADD3 URZ, URZ, URZ, URZ ;  /* 0x0000003f3f3ff290 */ /* 0x000ff2000fffe03f */
        /* <DEDUP_REMOVED lines=29> */
[C---:B------:R-:W-:Y:S08]  /*a5980*/  HMMA.1688.F32.TF32 R240, R120.reuse, R38, R112 ;  /* 0x0000002678f0723c */ /* 0x040ff00000081070 */
[----:B------:R-:W-:Y:S08]  /*a5990*/  HMMA.1688.F32.TF32 R236, R120, R42, R116 ;  /* 0x0000002a78ec723c */ /* 0x000ff00000081074 */
[----:B--2---:R-:W-:Y:S08]  /*a59a0*/  HMMA.1688.F32.TF32 R128, R216, R54, R244 ;  /* 0x00000036d880723c */ /* 0x004ff000000810f4 */
[----:B------:R-:W-:Y:S08]  /*a59b0*/  HMMA.1688.F32.TF32 R244, R120, R34, R108 ;  /* 0x0000002278f4723c */ /* 0x000ff0000008106c */
[----:B---3--:R-:W-:Y:S07]  /*a59c0*/  HMMA.1688.F32.TF32 R132, R216, R58, R248 ;  /* 0x0000003ad884723c */ /* 0x008fee00000810f8 */
[----:B------:R-:W-:Y:S01]  /*a59d0*/  STL.64 [R1+0x790], R128 ;  /* 0x0007908001007387 */ /* 0x000fe20000100a00 */
[----:B------:R-:W-:Y:S03]  /*a59e0*/  HMMA.1688.F32.TF32 R248, R120, R30, R104 ;  /* 0x0000001e78f8723c */ /* 0x000fe60000081068 */
[----:B------:R1:W-:Y:S05]  /*a59f0*/  STL.64 [R1+0x798], R130 ;  /* 0x0007988201007387 */ /* 0x0003ea0000100a00 */
[C---:B-1----:R-:W-:Y:S07]  /*a5a00*/  HMMA.1688.F32.TF32 R128, R216.reuse, R66, R76 ;  /* 0x00000042d880723c */ /* 0x042fee000008104c */
[----:B------:R-:W-:Y:S04]  /*a5a10*/  STL.64 [R1+0x780], R132 ;  /* 0x0007808401007387 */ /* 0x000fe80000100a00 */
[----:B------:R-:W-:Y:S01]  /*a5a20*/  STL.64 [R1+0x788], R134 ;  /* 0x0007888601007387 */ /* 0x000fe20000100a00 */
[----:B------:R-:W-:Y:S03]  /*a5a30*/  HMMA.1688.F32.TF32 R76, R216, R70, R80 ;  /* 0x00000046d84c723c */ /* 0x000fe60000081050 */
[----:B------:R-:W-:Y:S04]  /*a5a40*/  STL.64 [R1+0x770], R72 ;  /* 0x0007704801007387 */ /* 0x000fe80000100a00 */
[----:B------:R-:W-:Y:S01]  /*a5a50*/  STL.64 [R1+0x778], R74 ;  /* 0x0007784a01007387 */ /* 0x000fe20000100a00 */
[C---:B------:R-:W-:Y:S03]  /*a5a60*/  HMMA.1688.F32.TF32 R80, R120.reuse, R10, R84 ;  /* 0x0000000a7850723c */ /* 0x040fe60000081054 */
[----:B------:R-:W-:Y:S04]  /*a5a70*/  LDS R72, [R4+0x14780] ;  /* 0x0147800004487984 */ /* 0x000fe80000000800 */
[----:B------:R-:W-:Y:S01]  /*a5a80*/  LDS R74, [R4+0x16780] ;  /* 0x01678000044a7984 */ /* 0x000fe20000000800 */
[C---:B------:R-:W-:Y:S03]  /*a5a90*/  HMMA.1688.F32.TF32 R84, R120.reuse, R18, R92 ;  /* 0x000000127854723c */ /* 0x040fe6000008105c */
        /* <DEDUP_REMOVED lines=10> */
[C---:B----4-:R-:W-:Y:S07]  /*a5b40*/  HMMA.1688.F32.TF32 R228, R120.reuse, R50, R228 ;  /* 0x0000003278e4723c */ /* 0x050fee00000810e4 */
[----:B------:R-:W-:Y:S01]  /*a5b50*/  STL.64 [R1+0x30], R76 ;  /* 0x0000304c01007387 */ /* 0x000fe20000100a00 */
[C---:B------:R-:W-:Y:S03]  /*a5b60*/  HMMA.1688.F32.TF32 R88, R120.reuse, R66, R220 ;  /* 0x000000427858723c */ /* 0x040fe600000810dc */
[----:B------:R2:W-:Y:S04]  /*a5b70*/  STL.64 [R1+0x38], R78 ;  /* 0x0000384e01007387 */ /* 0x0005e80000100a00 */
[----:B------:R-:W-:Y:S01]  /*a5b80*/  STL.64 [R1+0x20], R84 ;  /* 0x0000205401007387 */ /* 0x000fe20000100a00 */
[C---:B------:R-:W-:Y:S03]  /*a5b90*/  HMMA.1688.F32.TF32 R232, R120.reuse, R46, R232 ;  /* 0x0000002e78e8723c */ /* 0x040fe600000810e8 */
[----:B------:R3:W-:Y:S04]  /*a5ba0*/  STL.64 [R1+0x28], R86 ;  /* 0x0000285601007387 */ /* 0x0007e80000100a00 */
[----:B------:R-:W-:Y:S01]  /*a5bb0*/  STL.64 [R1+0x10], R80 ;  /* 0x0000105001007387 */ /* 0x000fe20000100a00 */
[C---:B--2---:R-:W-:Y:S03]  /*a5bc0*/  HMMA.1688.F32.TF32 R76, R120.reuse, R26, R100 ;  /* 0x0000001a784c723c */ /* 0x044fe60000081064 */
[----:B------:R2:W-:Y:S04]  /*a5bd0*/  STL.64 [R1+0x18], R82 ;  /* 0x0000185201007387 */ /* 0x0005e80000100a00 */
[----:B------:R-:W-:Y:S01]  /*a5be0*/  STL.64 [R1+0x6198], R250 ;  /* 0x006198fa01007387 */ /* 0x000fe20000100a00 */
[C---:B---3--:R-:W-:Y:S08]  /*a5bf0*/  HMMA.1688.F32.TF32 R84, R120.reuse, R62, R192 ;  /* 0x0000003e7854723c */ /* 0x048ff000000810c0 */
[C---:B--2---:R-:W-:Y:S07]  /*a5c00*/  HMMA.1688.F32.TF32 R80, R120.reuse, R58, R196 ;  /* 0x0000003a7850723c */ /* 0x044fee00000810c4 */
[----:B------:R-:W-:Y:S04]  /*a5c10*/  STL.64 [R1], R76 ;  /* 0x0000004c01007387 */ /* 0x000fe80000100a00 */
[----:B------:R2:W-:Y:S04]  /*a5c20*/  STL.64 [R1+0x8], R78 ;  /* 0x0000084e01007387 */ /* 0x0005e80000100a00 */
[----:B------:R-:W-:Y:S04]  /*a5c30*/  STL.64 [R1+0x6190], R248 ;  /* 0x006190f801007387 */ /* 0x000fe80000100a00 */
[----:B------:R-:W-:Y:S04]  /*a5c40*/  STL.64 [R1+0x61a8], R246 ;  /* 0x0061a8f601007387 */ /* 0x000fe80000100a00 */
[----:B------:R-:W-:Y:S01]  /*a5c50*/  STL.64 [R1+0x61a0], R244 ;  /* 0x0061a0f401007387 */ /* 0x000fe20000100a00 */
[C---:B--2---:R-:W-:Y:S03]  /*a5c60*/  HMMA.1688.F32.TF32 R76, R120.reuse, R54, R200 ;  /* 0x00000036784c723c */ /* 0x044fe600000810c8 */
[----:B------:R-:W-:Y:S04]  /*a5c70*/  STL.64 [R1+0x61b8], R242 ;  /* 0x0061b8f201007387 */ /* 0x000fe80000100a00 */
[----:B------:R-:W-:Y:S01]  /*a5c80*/  STL.64 [R1+0x61b0], R240 ;  /* 0x0061b0f001007387 */ /* 0x000fe20000100a00 */
[----:B------:R-:W-:Y:S03]  /*a5c90*/  HMMA.1688.F32.TF32 R120, R120, R70, R124 ;  /* 0x000000467878723c */ /* 0x000fe6000008107c */
        /* <DEDUP_REMOVED lines=98> */
[C---:B---3--:R-:W-:Y:S08]  /*a62c0*/  HMMA.1688.F32.TF32 R200, R72.reuse, R54, R200 ;  /* 0x0000003648c8723c */ /* 0x048ff000000810c8 */
[C---:B----4-:R-:W-:Y:S08]  /*a62d0*/  HMMA.1688.F32.TF32 R192, R72.reuse, R46, R192 ;  /* 0x0000002e48c0723c */ /* 0x050ff000000810c0 */
[C---:B------:R-:W-:Y:S08]  /*a62e0*/  HMMA.1688.F32.TF32 R124, R72.reuse, R42, R124 ;  /* 0x0000002a487c723c */ /* 0x040ff0000008107c */
[C---:B------:R-:W-:Y:S08]  /*a62f0*/  HMMA.1688.F32.TF32 R116, R72.reuse, R38, R152 ;  /* 0x000000264874723c */ /* 0x040ff00000081098 */
[C---:B------:R-:W-:Y:S08]  /*a6300*/  HMMA.1688.F32.TF32 R108, R72.reuse, R30, R144 ;  /* 0x0000001e486c723c */ /* 0x040ff00000081090 */
[C---:B------:R-:W-:Y:S08]  /*a6310*/  HMMA.1688.F32.TF32 R104, R72.reuse, R26, R140 ;  /* 0x0000001a4868723c */ /* 0x040ff0000008108c */
[----:B------:R-:W-:Y:S08]  /*a6320*/  HMMA.1688.F32.TF32 R100, R72, R22, R136 ;  /* 0x000000164864723c */ /* 0x000ff00000081088 */
[-C--:B------:R-:W-:Y:S08]  /*a6330*/  HMMA.1688.F32.TF32 R136, R224, R10.reuse, R160 ;  /* 0x0000000ae088723c */ /* 0x080ff000000810a0 */
[C---:B------:R-:W-:Y:S01]  /*a6340*/  HMMA.1688.F32.TF32 R92, R72.reuse, R10, R220 ;  /* 0x0000000a485c723c */ /* 0x040fe200000810dc */
[----:B------:R-:W-:Y:S04]  /*a6350*/  LDS R220, [R6+0x14780] ;  /* 0x0147800006dc7984 */ /* 0x000fe80000000800 */
[----:B------:R-:W-:Y:S04]  /*a6360*/  LDS R222, [R6+0x16780] ;  /* 0x0167800006de7984 */ /* 0x000fe80000000800 */
[----:B------:R-:W-:Y:S04]  /*a6370*/  LDS R221, [R7+0x14780] ;  /* 0x0147800007dd7984 */ /* 0x000fe80000000800 */
[----:B------:R-:W1:Y:S01]  /*a6380*/  LDS R223, [R7+0x16780] ;  /* 0x0167800007df7984 */ /* 0x000e620000000800 */
[-C--:B------:R-:W-:Y:S03]  /*a6390*/  HMMA.1688.F32.TF32 R216, R72, R14.reuse, R128 ;  /* 0x0000000e48d8723c */ /* 0x080fe60000081080 */
[----:B------:R-:W-:Y:S04]  /*a63a0*/  STL.64 [R1+0x50], R136 ;  /* 0x0000508801007387 */ /* 0x000fe80000100a00 */
[----:B------:R2:W-:Y:S01]  /*a63b0*/  STL.64 [R1+0x58], R138 ;  /* 0x0000588a01007387 */ /* 0x0005e20000100a00 */
[----:B------:R-:W-:Y:S08]  /*a63c0*/  HMMA.1688.F32.TF32 R128, R224, R14, R164 ;  /* 0x0000000ee080723c */ /* 0x000ff000000810a4 */
[----:B------:R-:W-:Y:S08]  /*a63d0*/  HMMA.1688.F32.TF32 R96, R72, R18, R132 ;  /* 0x000000124860723c */ /* 0x000ff00000081084 */
[----:B--2---:R-:W-:Y:S07]  /*a63e0*/  HMMA.1688.F32.TF32 R136, R224, R22, R172 ;  /* 0x00000016e088723c */ /* 0x004fee00000810ac */
[----:B------:R-:W-:Y:S01]  /*a63f0*/  STL.64 [R1+0x60], R128 ;  /* 0x0000608001007387 */ /* 0x000fe20000100a00 */
[----:B------:R-:W-:Y:S03]  /*a6400*/  HMMA.1688.F32.TF32 R112, R72, R34, R148 ;  /* 0x000000224870723c */ /* 0x000fe60000081094 */
[----:B------:R2:W-:Y:S05]  /*a6410*/  STL.64 [R1+0x68], R130 ;  /* 0x0000688201007387 */ /* 0x0005ea0000100a00 */
[----:B--2---:R-:W-:Y:S08]  /*a6420*/  HMMA.1688.F32.TF32 R128, R224, R26, R176 ;  /* 0x0000001ae080723c */ /* 0x004ff000000810b0 */
[C---:B------:R-:W-:Y:S08]  /*a6430*/  HMMA.1688.F32.TF32 R196, R72.reuse, R50, R196 ;  /* 0x0000003248c4723c */ /* 0x040ff000000810c4 */
[C---:B------:R-:W-:Y:S08]  /*a6440*/  HMMA.1688.F32.TF32 R212, R72.reuse, R66, R212 ;  /* 0x0000004248d4723c */ /* 0x040ff000000810d4 */
[----:B------:R-:W-:Y:S08]  /*a6450*/  HMMA.1688.F32.TF32 R72, R72, R70, R156 ;  /* 0x000000464848723c */ /* 0x000ff0000008109c */
[C---:B------:R-:W-:Y:S11]  /*a6460*/  HMMA.1688.F32.TF32 R132, R224.reuse, R18, R168 ;  /* 0x00000012e084723c */ /* 0x040ff600000810a8 */
[----:B------:R-:W-:Y:S11]  /*a6470*/  @!UPT UIADD3 URZ, URZ, URZ, URZ ;  /* 0x0000003f3f3ff290 */ /* 0x000ff6000fffe03f */
[----:B------:R-:W-:Y:S01]  /*a6480*/  @!UPT UIADD3 URZ, URZ, URZ, URZ ;  /* 0x0000003f3f3ff290 */ /* 0x000fe2000fffe03f */
        /* <DEDUP_REMOVED lines=9> */
[----:B------:R2:W-:Y:S04]  /*a6520*/  STL.64 [R1+0x2a0], R132 ;  /* 0x0002a08401007387 */ /* 0x0005e80000100a00 */
[----:B------:R3:W-:Y:S04]  /*a6530*/  STL.64 [R1+0x2a8], R134 ;  /* 0x0002a88601007387 */ /* 0x0007e80000100a00 */
[----:B--2---:R-:W2:Y:S04]  /*a6540*/  LDL.LU R132, [R1+0x1910] ;  /* 0x0019100001847983 */ /* 0x004ea80000300800 */
[----:B------:R-:W-:Y:S04]  /*a6550*/  STL.64 [R1+0x2b0], R136 ;  /* 0x0002b08801007387 */ /* 0x000fe80000100a00 */
[----:B------:R-:W-:Y:S04]  /*a6560*/  STL.64 [R1+0x2b8], R138 ;  /* 0x0002b88a01007387 */ /* 0x000fe80000100a00 */
[----:B------:R4:W-:Y:S04]  /*a6570*/  STL.64 [R1+0x2c0], R128 ;  /* 0x0002c08001007387 */ /* 0x0009e80000100a00 */
[----:B------:R1:W-:Y:S04]  /*a6580*/  STL.64 [R1+0x2c8], R130 ;  /* 0x0002c88201007387 */ /* 0x0003e80000100a00 */
[----:B------:R-:W2:Y:S04]  /*a6590*/  LDL.LU R133, [R1+0x1914] ;  /* 0x0019140001857983 */ /* 0x000ea80000300800 */
[----:B---3--:R-:W2:Y:S04]  /*a65a0*/  LDL.LU R134, [R1+0x1918] ;  /* 0x0019180001867983 */ /* 0x008ea80000300800 */
[----:B------:R-:W2:Y:S04]  /*a65b0*/  LDL.LU R135, [R1+0x191c] ;  /* 0x00191c0001877983 */ /* 0x000ea80000300800 */
[----:B----4-:R-:W3:Y:S04]  /*a65c0*/  LDL.LU R128, [R1+0x1920] ;  /* 0x0019200001807983 */ /* 0x010ee80000300800 */
[----:B------:R-:W3:Y:S04]  /*a65d0*/  LDL.LU R129, [R1+0x1924] ;  /* 0x0019240001817983 */ /* 0x000ee80000300800 */
[----:B-1----:R-:W3:Y:S04]  /*a65e0*/  LDL.LU R130, [R1+0x1928] ;  /* 0x0019280001827983 */ /* 0x002ee80000300800 */
        /* <DEDUP_REMOVED lines=80> */
[----:B------:R-:W2:Y:S01]  /*a6af0*/  LDL.LU.64 R240, [R1+0x61b0] ;  /* 0x0061b00001f07983 */ /* 0x000ea20000300a00 */
[----:B------:R-:W-:Y:S03]  /*a6b00*/  HMMA.1688.F32.TF32 R224, R224, R70, R172 ;  /* 0x00000046e0e0723c */ /* 0x000fe600000810ac */
[----:B------:R-:W-:Y:S04]  /*a6b10*/  STL.64 [R1+0x2e0], R244 ;  /* 0x0002e0f401007387 */ /* 0x000fe80000100a00 */
[----:B------:R1:W-:Y:S01]  /*a6b20*/  STL.64 [R1+0x2e8], R246 ;  /* 0x0002e8f601007387 */ /* 0x0003e20000100a00 */
[C---:B------:R-:W-:Y:S03]  /*a6b30*/  HMMA.1688.F32.TF32 R168, R220.reuse, R10, R168 ;  /* 0x0000000adca8723c */ /* 0x040fe600000810a8 */
        /* <DEDUP_REMOVED lines=24> */
[----:B------:R1:W-:Y:S04]  /*a6cc0*/  STL.64 [R1+0x330], R224 ;  /* 0x000330e001007387 */ /* 0x0003e80000100a00 */
[----:B------:R1:W-:Y:S04]  /*a6cd0*/  STL.64 [R1+0x338], R226 ;  /* 0x000338e201007387 */ /* 0x0003e80000100a00 */
[----:B-1----:R-:W2:Y:S04]  /*a6ce0*/  LDL.LU R224, [R1+0x1960] ;  /* 0x0019600001e07983 */ /* 0x002ea80000300800 */
[----:B------:R-:W2:Y:S04]  /*a6cf0*/  LDL.LU R225, [R1+0x1964] ;  /* 0x0019640001e17983 */ /* 0x000ea80000300800 */
[----:B------:R-:W2:Y:S04]  /*a6d00*/  LDL.LU R226, [R1+0x1968] ;  /* 0x0019680001e27983 */ /* 0x000ea80000300800 */
[----:B------:R-:W2:Y:S04]  /*a6d10*/  LDL.LU R227, [R1+0x196c] ;  /* 0x00196c0001e37983 */ /* 0x000ea80000300800 */
[----:B------:R-:W-:Y:S04]  /*a6d20*/  STL.64 [R1+0x730], R168 ;  /* 0x000730a801007387 */ /* 0x000fe80000100a00 */
[----:B------:R1:W-:Y:S04]  /*a6d30*/  STL.64 [R1+0x738], R170 ;  /* 0x000738aa01007387 */ /* 0x0003e80000100a00 */
[----:B-1----:R-:W3:Y:S04]  /*a6d40*/  LDL.LU.64 R170, [R1+0x6138] ;  /* 0x0061380001aa7983 */ /* 0x002ee80000300a00 */
[----:B------:R-:W3:Y:S04]  /*a6d50*/  LDL.LU.64 R168, [R1+0x6130] ;  /* 0x0061300001a87983 */ /* 0x000ee80000300a00 */
[----:B------:R-:W3:Y:S04]  /*a6d60*/  LDL.LU R10, [R1+0x1888] ;  /* 0x00188800010a7983 */ /* 0x000ee80000300800 */
[----:B------:R-:W3:Y:S01]  /*a6d70*/  LDL.LU R11, [R1+0x188c] ;  /* 0x00188c00010b7983 */ /* 0x000ee20000300800 */
[C---:B------:R-:W-:Y:S08]  /*a6d80*/  HMMA.1688.F32.TF32 R164, R220.reuse, R14, R164 ;  /* 0x0000000edca4723c */ /* 0x040ff000000810a4 */
[C---:B------:R-:W-:Y:S08]  /*a6d90*/  HMMA.1688.F32.TF32 R160, R220.reuse, R18, R160 ;  /* 0x00000012dca0723c */ /* 0x040ff000000810a0 */
[C---:B------:R-:W-:Y:S07]  /*a6da0*/  HMMA.1688.F32.TF32 R156, R220.reuse, R22, R156 ;  /* 0x00000016dc9c723c */ /* 0x040fee000008109c */
[----:B------:R-:W-:Y:S01]  /*a6db0*/  STL.64 [R1+0x720], R164 ;  /* 0x000720a401007387 */ /* 0x000fe20000100a00 */
[C---:B------:R-:W-:Y:S03]  /*a6dc0*/  HMMA.1688.F32.TF32 R152, R220.reuse, R30, R152 ;  /* 0x0000001edc98723c */ /* 0x040fe60000081098 */
[----:B------:R1:W-:Y:S05]  /*a6dd0*/  STL.64 [R1+0x728], R166 ;  /* 0x000728a601007387 */ /* 0x0003ea0000100a00 */
[C---:B------:R-:W-:Y:S01]  /*a6de0*/  HMMA.1688.F32.TF32 R148, R220.reuse, R38, R148 ;  /* 0x00000026dc94723c */ /* 0x040fe20000081094 */
[----:B-1----:R-:W4:Y:S07]  /*a6df0*/  LDL.LU.64 R166, [R1+0x6128] ;  /* 0x0061280001a67983 */ /* 0x002f2e0000300a00 */
[C---:B------:R-:W-:Y:S01]  /*a6e00*/  HMMA.1688.F32.TF32 R144, R220.reuse, R42, R144 ;  /* 0x0000002adc90723c */ /* 0x040fe20000081090 */
[----:B------:R-:W4:Y:S04]  /*a6e10*/  LDL.LU.64 R164, [R1+0x6120] ;  /* 0x0061200001a47983 */ /* 0x000f280000300a00 */
[----:B------:R-:W-:Y:S03]  /*a6e20*/  STL.64 [R1+0x710], R160 ;  /* 0x000710a001007387 */ /* 0x000fe60000100a00 */
[----:B------:R-:W-:Y:S01]  /*a6e30*/  HMMA.1688.F32.TF32 R140, R220, R46, R140 ;  /* 0x0000002edc8c723c */ /* 0x000fe2000008108c */
[----:B------:R1:W-:Y:S01]  /*a6e40*/  STL.64 [R1+0x718], R162 ;  /* 0x000718a201007387 */ /* 0x0003e20000100a00 */
[----:B------:R-:W-:Y:S01]  /*a6e50*/  IMAD.MOV.U32 R0, RZ, RZ, R154 ;  /* 0x000000ffff007224 */ /* 0x000fe200078e009a */
[----:B------:R-:W-:-:S05]  /*a6e60*/  MOV R2, R155 ;  /* 0x0000009b00027202 */ /* 0x000fca0000000f00 */
[C---:B------:R-:W-:Y:S01]  /*a6e70*/  HMMA.1688.F32.TF32 R128, R220.reuse, R50, R128 ;  /* 0x00000032dc80723c */ /* 0x040fe20000081080 */
[----:B-1----:R-:W4:Y:S04]  /*a6e80*/  LDL.LU.64 R162, [R1+0x6118] ;  /* 0x0061180001a27983 */ /* 0x002f280000300a00 */
[----:B------:R-:W4:Y:S04]  /*a6e90*/  LDL.LU.64 R160, [R1+0x6110] ;  /* 0x0061100001a07983 */ /* 0x000f280000300a00 */
[----:B------:R-:W-:Y:S04]  /*a6ea0*/  STL.64 [R1+0x400], R156 ;  /* 0x0004009c01007387 */ /* 0x000fe80000100a00 */
[----:B------:R1:W-:Y:S04]  /*a6eb0*/  STL.64 [R1+0x408], R158 ;  /* 0x0004089e01007387 */ /* 0x0003e80000100a00 */
[----:B-1----:R-:W4:Y:S04]  /*a6ec0*/  LDL.LU.64 R158, [R1+0x6108] ;  /* 0x00610800019e7983 */ /* 0x002f280000300a00 */
[----:B------:R-:W4:Y:S01]  /*a6ed0*/  LDL.LU.64 R156, [R1+0x6100] ;  /* 0x00610000019c7983 */ /* 0x000f220000300a00 */
[C---:B------:R-:W-:Y:S08]  /*a6ee0*/  HMMA.1688.F32.TF32 R132, R220.reuse, R54, R132 ;  /* 0x00000036dc84723c */ /* 0x040ff00000081084 */
[C---:B--2---:R-:W-:Y:S08]  /*a6ef0*/  HMMA.1688.F32.TF32 R224, R220.reuse, R34, R224 ;  /* 0x00000022dce0723c */ /* 0x044ff000000810e0 */
[C---:B---3--:R-:W-:Y:S11]  /*a6f00*/  HMMA.1688.F32.TF32 R8, R220.reuse, R26, R8 ;  /* 0x0000001adc08723c */ /* 0x048ff60000081008 */
[----:B------:R-:W-:Y:S11]  /*a6f10*/  @!UPT UIADD3 URZ, URZ, URZ, URZ ;  /* 0x0000003f3f3ff290 */ /* 0x000ff6000fffe03f */
[----:B------:R-:W-:Y:S01]  /*a6f20*/  @!UPT UIADD3 URZ, URZ, URZ, URZ ;  /* 0x0000003f3f3ff290 */ /* 0x000fe2000fffe03f */
[----:B------:R-:W-:Y:S04]  /*a6f30*/  STL.64 [R1+0x3f0], R8 ;  /* 0x0003f00801007387 */ /* 0x000fe80000100a00 */
[----:B------:R-:W-:Y:S04]  /*a6f40*/  STL.64 [R1+0x3f8], R10 ;  /* 0x0003f80a01007387 */ /* 0x000fe80000100a00 */
[----:B------:R1:W-:Y:S04]  /*a6f50*/  STL.64 [R1+0x3e0], R152 ;  /* 0x0003e09801007387 */ /* 0x0003e80000100a00 */
[----:B------:R-:W2:Y:S04]  /*a6f60*/  LDL.LU.64 R154, [R1+0x60f8] ;  /* 0x0060f800019a7983 */ /* 0x000ea80000300a00 */
[----:B------:R-:W-:Y:S04]  /*a6f70*/  LDS R8, [R4+0x18000] ;  /* 0x0180000004087984 */ /* 0x000fe80000000800 */
[----:B-1----:R-:W3:Y:S04]  /*a6f80*/  LDL.LU.64 R152, [R1+0x60f0] ;  /* 0x0060f00001987983 */ /* 0x002ee80000300a00 */
[----:B------:R1:W-:Y:S04]  /*a6f90*/  STL.64 [R1+0x3d0], R224 ;  /* 0x0003d0e001007387 */ /* 0x0003e80000100a00 */
[----:B------:R1:W-:Y:S04]  /*a6fa0*/  STL.64 [R1+0x3d8], R226 ;  /* 0x0003d8e201007387 */ /* 0x0003e80000100a00 */
[----:B------:R-:W-:Y:S04]  /*a6fb0*/  LDS R10, [R4+0x1a000] ;  /* 0x01a00000040a7984 */ /* 0x000fe80000000800 */
[----:B-1----:R-:W2:Y:S04]  /*a6fc0*/  LDL.LU R224, [R1+0x1a80] ;  /* 0x001a800001e07983 */ /* 0x002ea80000300800 */
[----:B------:R-:W2:Y:S04]  /*a6fd0*/  LDL.LU R225, [R1+0x1a84] ;  /* 0x001a840001e17983 */ /* 0x000ea80000300800 */
[----:B------:R-:W2:Y:S04]  /*a6fe0*/  LDL.LU R226, [R1+0x1a88] ;  /* 0x001a880001e27983 */ /* 0x000ea80000300800 */
[----:B------:R-:W2:Y:S04]  /*a6ff0*/  LDL.LU R227, [R1+0x1a8c] ;  /* 0x001a8c0001e37983 */ /* 0x000ea80000300800 */
[----:B------:R-:W-:Y:S04]  /*a7000*/  STL.64 [R1+0x3c0], R148 ;  /* 0x0003c09401007387 */ /* 0x000fe80000100a00 */
[----:B------:R1:W-:Y:S04]  /*a7010*/  STL.64 [R1+0x3c8], R150 ;  /* 0x0003c89601007387 */ /* 0x0003e80000100a00 */
[----:B------:R-:W-:Y:S04]  /*a7020*/  LDS R9, [R5+0x18000] ;  /* 0x0180000005097984 */ /* 0x000fe80000000800 */
[----:B------:R-:W2:Y:S04]  /*a7030*/  LDS R11, [R5+0x1a000] ;  /* 0x01a00000050b7984 */ /* 0x000ea80000000800 */
        /* <DEDUP_REMOVED lines=12> */
[----:B-1----:R-:W-:Y:S11]  /*a7100*/  HMMA.1688.F32.TF32 R128, R220, R58, R136 ;  /* 0x0000003adc80723c */ /* 0x002ff60000081088 */
[----:B------:R-:W-:Y:S11]  /*a7110*/  @!UPT UIADD3 URZ, URZ, URZ, URZ ;  /* 0x0000003f3f3ff290 */ /* 0x000ff6000fffe03f */
[----:B------:R-:W-:Y:S01]  /*a7120*/  @!UPT UIADD3 URZ, URZ, URZ, URZ ;  /* 0x0000003f3f3ff290 */ /* 0x000fe2000fffe03f */
[----:B------:R-:W-:Y:S04]  /*a7130*/  STL.64 [R1+0x370], R128 ;  /* 0x0003708001007387 */ /* 0x000fe80000100a00 */
[----:B------:R1:W-:Y:S04]  /*a7140*/  STL.64 [R1+0x380], R132 ;  /* 0x0003808401007387 */ /* 0x0003e80000100a00 */
[----:B------:R1:W-:Y:S04]  /*a7150*/  STL.64 [R1+0x388], R134 ;  /* 0x0003888601007387 */ /* 0x0003e80000100a00 */
[----:B------:R1:W-:Y:S04]  /*a7160*/  STL [R1+0x378], R130 ;  /* 0x0003788201007387 */ /* 0x0003e80000100800 */
[----:B------:R-:W2:Y:S04]  /*a7170*/  LDL.LU R54, [R1+0x1a58] ;  /* 0x001a580001367983 */ /* 0x000ea80000300800 */
[----:B------:R-:W2:Y:S04]  /*a7180*/  LDL.LU R55, [R1+0x1a5c] ;  /* 0x001a5c0001377983 */ /* 0x000ea80000300800 */
        /* <DEDUP_REMOVED lines=37> */
[----:B------:R-:W-:Y:S04]  /*a73e0*/  @!UPT UIADD3 URZ, URZ, URZ, URZ ;  /* 0x0000003f3f3ff290 */ /* 0x000fe8000fffe03f */
[----:B------:R-:W-:Y:S04]  /*a73f0*/  STL.64 [R1+0x360], R136 ;  /* 0x0003608801007387 */ /* 0x000fe80000100a00 */
[----:B------:R1:W-:Y:S04]  /*a7400*/  STL.64 [R1+0x368], R138 ;  /* 0x0003688a01007387 */ /* 0x0003e80000100a00 */
[----:B-1----:R-:W2:Y:S01]  /*a7410*/  LDL.LU.64 R138, [R1+0x60b8] ;  /* 0x0060b800018a7983 */ /* 0x002ea20000300a00 */
[----:B----4-:R-:W-:Y:S03]  /*a7420*/  HMMA.1688.F32.TF32 R220, R220, R70, R128 ;  /* 0x00000046dcdc723c */ /* 0x010fe60000081080 */
[----:B------:R-:W3:Y:S01]  /*a7430*/  LDL.LU.64 R136, [R1+0x60b0] ;  /* 0x0060b00001887983 */ /* 0x000ee20000300a00 */
[----:B------:R-:W-:-:S03]  /*a7440*/  IMAD.MOV.U32 R252, RZ, RZ, R135 ;  /* 0x000000fffffc7224 */ /* 0x000fc600078e0087 */
[----:B------:R-:W3:Y:S04]  /*a7450*/  LDL.LU R62, [R1+0x1a78] ;  /* 0x001a7800013e7983 */ /* 0x000ee80000300800 */
[----:B------:R-:W3:Y:S04]  /*a7460*/  LDL.LU R63, [R1+0x1a7c] ;  /* 0x001a7c00013f7983 */ /* 0x000ee80000300800 */
[----:B------:R-:W-:Y:S04]  /*a7470*/  STL.64 [R1+0x350], R132 ;  /* 0x0003508401007387 */ /* 0x000fe80000100a00 */
[----:B------:R1:W-:Y:S04]  /*a7480*/  STL [R1+0x358], R134 ;  /* 0x0003588601007387 */ /* 0x0003e80000100800 */
[----:B-1----:R-:W4:Y:S04]  /*a7490*/  LDL.LU.64 R134, [R1+0x60a8] ;  /* 0x0060a80001867983 */ /* 0x002f280000300a00 */
[----:B------:R-:W2:Y:S04]  /*a74a0*/  LDL.LU.64 R132, [R1+0x60a0] ;  /* 0x0060a00001847983 */ /* 0x000ea80000300a00 */
[----:B------:R-:W2:Y:S04]  /*a74b0*/  LDL.LU R66, [R1+0x1a98] ;  /* 0x001a980001427983 */ /* 0x000ea80000300800 */
[----:B------:R-:W2:Y:S04]  /*a74c0*/  LDL.LU R67, [R1+0x1a9c] ;  /* 0x001a9c0001437983 */ /* 0x000ea80000300800 */
[----:B------:R-:W2:Y:S04]  /*a74d0*/  LDL.LU.64 R130, [R1+0x6098] ;  /* 0x0060980001827983 */ /* 0x000ea80000300a00 */
[----:B------:R-:W2:Y:S04]  /*a74e0*/  LDL.LU.64 R128, [R1+0x6090] ;  /* 0x0060900001807983 */ /* 0x000ea80000300a00 */
[----:B------:R-:W-:Y:S04]  /*a74f0*/  STL.64 [R1+0x740], R220 ;  /* 0x000740dc01007387 */ /* 0x000fe80000100a00 */
[----:B------:R-:W-:Y:S04]  /*a7500*/  STL.64 [R1+0x748], R222 ;  /* 0x000748de01007387 */ /* 0x000fe80000100a00 */
[----:B------:R-:W2:Y:S04]  /*a7510*/  LDL.LU R70, [R1+0x19a8] ;  /* 0x0019a80001467983 */ /* 0x000ea80000300800 */
[----:B------:R-:W2:Y:S04]  /*a7520*/  LDL.LU R71, [R1+0x19ac] ;  /* 0x0019ac0001477983 */ /* 0x000ea80000300800 */
[----:B------:R-:W-:Y:S04]  /*a7530*/  LDS R220, [R4+0x1c000] ;  /* 0x01c0000004dc7984 */ /* 0x000fe80000000800 */
[----:B------:R-:W-:Y:S04]  /*a7540*/  LDS R222, [R4+0x1e000] ;  /* 0x01e0000004de7984 */ /* 0x000fe80000000800 */
[----:B------:R-:W-:Y:S04]  /*a7550*/  LDS R221, [R5+0x1c000] ;  /* 0x01c0000005dd7984 */ /* 0x000fe80000000800 */
[----:B------:R-:W1:Y:S01]  /*a7560*/  LDS R223, [R5+0x1e000] ;  /* 0x01e0000005df7984 */ /* 0x000e620000000800 */
[C---:B------:R-:W-:Y:S08]  /*a7570*/  HMMA.1688.F32.TF32 R12, R8.reuse, R180, R12 ;  /* 0x000000b4080c723c */ /* 0x040ff0000008100c */
[C---:B------:R-:W-:Y:S08]  /*a7580*/  HMMA.1688.F32.TF32 R16, R8.reuse, R184, R16 ;  /* 0x000000b80810723c */ /* 0x040ff00000081010 */
[C---:B------:R-:W-:Y:S08]  /*a7590*/  HMMA.1688.F32.TF32 R20, R8.reuse, R176, R20 ;  /* 0x000000b00814723c */ /* 0x040ff00000081014 */
[----:B------:R-:W-:Y:S08]  /*a75a0*/  HMMA.1688.F32.TF32 R24, R8, R172, R24 ;  /* 0x000000ac0818723c */ /* 0x000ff00000081018 */
[----:B-1----:R-:W-:Y:S08]  /*a75b0*/  HMMA.1688.F32.TF32 R12, R220, R182, R12 ;  /* 0x000000b6dc0c723c */ /* 0x002ff0000008100c */
        /* <DEDUP_REMOVED lines=8> */
[----:B--2---:R-:W-:Y:S11]  /*a7640*/  HMMA.1688.F32.TF32 R68, R8, R188, R68 ;  /* 0x000000bc0844723c */ /* 0x004ff60000081044 */
[----:B------:R-:W-:Y:S11]  /*a7650*/  @!UPT UIADD3 URZ, URZ, URZ, URZ ;  /* 0x0000003f3f3ff290 */ /* 0x000ff6000fffe03f */
[----:B------:R-:W-:Y:S02]  /*a7660*/  @!UPT UIADD3 URZ, URZ, URZ, URZ ;  /* 0x0000003f3f3ff290 */ /* 0x000fe4000fffe03f */
        /* <DEDUP_REMOVED lines=8> */
[C---:B------:R-:W-:Y:S08]  /*a76f0*/  HMMA.1688.F32.TF32 R16, R220.reuse, R178, R20 ;  /* 0x000000b2dc10723c */ /* 0x040ff00000081014 */
        /* <DEDUP_REMOVED lines=11> */
[----:B------:R1:W-:Y:S03]  /*a77b0*/  STL.64 [R1+0xca8], R22 ;  /* 0x000ca81601007387 */ /* 0x0003e60000100a00 */
[----:B---3--:R-:W-:Y:S07]  /*a77c0*/  HMMA.1688.F32.TF32 R60, R8, R136, R60 ;  /* 0x00000088083c723c */ /* 0x008fee000008103c */
        /* <DEDUP_REMOVED lines=15> */
[----:B--2---:R-:W-:Y:S03]  /*a78c0*/  HMMA.1688.F32.TF32 R12, R220, R138, R60 ;  /* 0x0000008adc0c723c */ /* 0x004fe6000008103c */
[----:B------:R1:W-:Y:S04]  /*a78d0*/  STL.64 [R1+0xeb0], R20 ;  /* 0x000eb01401007387 */ /* 0x0003e80000100a00 */
[----:B------:R2:W-:Y:S04]  /*a78e0*/  STL.64 [R1+0xeb8], R22 ;  /* 0x000eb81601007387 */ /* 0x0005e80000100a00 */
        /* <DEDUP_REMOVED lines=60> */
[C---:B------:R-:W-:Y:S08]  /*a7cb0*/  HMMA.1688.F32.TF32 R64, R8.reuse, R132, R64 ;  /* 0x000000840840723c */ /* 0x040ff00000081040 */
[----:B------:R-:W-:Y:S01]  /*a7cc0*/  HMMA.1688.F32.TF32 R224, R8, R128, R224 ;  /* 0x0000008008e0723c */ /* 0x000fe200000810e0 */
[----:B------:R-:W-:Y:S04]  /*a7cd0*/  LDS R8, [R4+0x18080] ;  /* 0x0180800004087984 */ /* 0x000fe80000000800 */
[----:B------:R-:W-:Y:S04]  /*a7ce0*/  LDS R10, [R4+0x1a080] ;  /* 0x01a08000040a7984 */ /* 0x000fe80000000800 */
[----:B------:R-:W-:Y:S04]  /*a7cf0*/  LDS R9, [R5+0x18080] ;  /* 0x0180800005097984 */ /* 0x000fe80000000800 */
[----:B------:R-:W3:Y:S03]  /*a7d00*/  LDS R11, [R5+0x1a080] ;  /* 0x01a08000050b7984 */ /* 0x000ee60000000800 */
[C---:B----4-:R-:W-:Y:S08]  /*a7d10*/  HMMA.1688.F32.TF32 R64, R220.reuse, R134, R64 ;  /* 0x00000086dc40723c */ /* 0x050ff00000081040 */
[----:B------:R-:W-:Y:S11]  /*a7d20*/  HMMA.1688.F32.TF32 R220, R220, R130, R224 ;  /* 0x00000082dcdc723c */ /* 0x000ff600000810e0 */
[----:B------:R-:W-:Y:S04]  /*a7d30*/  @!UPT UIADD3 URZ, URZ, URZ, URZ ;  /* 0x0000003f3f3ff290 */ /* 0x000fe8000fffe03f */
[----:B------:R1:W-:Y:S04]  /*a7d40*/  STL.64 [R1+0x2da0], R64 ;  /* 0x002da04001007387 */ /* 0x0003e80000100a00 */
[----:B------:R4:W-:Y:S04]  /*a7d50*/  STL.64 [R1+0x2da8], R66 ;  /* 0x002da84201007387 */ /* 0x0009e80000100a00 */
[----:B-1----:R-:W2:Y:S04]  /*a7d60*/  LDL.LU R64, [R1+0x1b90] ;  /* 0x001b900001407983 */ /* 0x002ea80000300800 */
[----:B------:R-:W2:Y:S04]  /*a7d70*/  LDL.LU R65, [R1+0x1b94] ;  /* 0x001b940001417983 */ /* 0x000ea80000300800 */
[----:B----4-:R-:W4:Y:S04]  /*a7d80*/  LDL.LU R66, [R1+0x1b98] ;  /* 0x001b980001427983 */ /* 0x010f280000300800 */
[----:B------:R-:W4:Y:S04]  /*a7d90*/  LDL.LU R67, [R1+0x1b9c] ;  /* 0x001b9c0001437983 */ /* 0x000f280000300800 */
[----:B------:R-:W4:Y:S04]  /*a7da0*/  LDL.LU R224, [R1+0x1b80] ;  /* 0x001b800001e07983 */ /* 0x000f280000300800 */
[----:B------:R-:W-:Y:S04]  /*a7db0*/  STL.64 [R1+0x2c70], R220 ;  /* 0x002c70dc01007387 */ /* 0x000fe80000100a00 */
[----:B------:R-:W-:Y:S04]  /*a7dc0*/  STL.64 [R1+0x2c78], R222 ;  /* 0x002c78de01007387 */ /* 0x000fe80000100a00 */
[----:B------:R-:W-:Y:S04]  /*a7dd0*/  LDS R220, [R4+0x1c080] ;  /* 0x01c0800004dc7984 */ /* 0x000fe80000000800 */
[----:B------:R-:W-:Y:S04]  /*a7de0*/  LDS R222, [R4+0x1e080] ;  /* 0x01e0800004de7984 */ /* 0x000fe80000000800 */
[----:B------:R-:W-:Y:S04]  /*a7df0*/  LDS R221, [R5+0x1c080] ;  /* 0x01c0800005dd7984 */ /* 0x000fe80000000800 */
[----:B------:R-:W1:Y:S04]  /*a7e00*/  LDS R223, [R5+0x1e080] ;  /* 0x01e0800005df7984 */ /* 0x000e680000000800 */
[----:B------:R-:W4:Y:S04]  /*a7e10*/  LDL.LU R225, [R1+0x1b84] ;  /* 0x001b840001e17983 */ /* 0x000f280000300800 */
[----:B------:R-:W4:Y:S04]  /*a7e20*/  LDL.LU R226, [R1+0x1b88] ;  /* 0x001b880001e27983 */ /* 0x000f280000300800 */
[----:B------:R-:W4:Y:S01]  /*a7e30*/  LDL.LU R227, [R1+0x1b8c] ;  /* 0x001b8c0001e37983 */ /* 0x000f220000300800 */
[C---:B---3--:R-:W-:Y:S08]  /*a7e40*/  HMMA.1688.F32.TF32 R48, R8.reuse, R148, R48 ;  /* 0x000000940830723c */ /* 0x048ff00000081030 */
[C---:B------:R-:W-:Y:S08]  /*a7e50*/  HMMA.1688.F32.TF32 R36, R8.reuse, R160, R36 ;  /* 0x000000a00824723c */ /* 0x040ff00000081024 */
[C---:B------:R-:W-:Y:S08]  /*a7e60*/  HMMA.1688.F32.TF32 R32, R8.reuse, R164, R32 ;  /* 0x000000a40820723c */ /* 0x040ff00000081020 */
[C---:B--2---:R-:W-:Y:S08]  /*a7e70*/  HMMA.1688.F32.TF32 R20, R8.reuse, R176, R20 ;  /* 0x000000b00814723c */ /* 0x044ff00000081014 */
[C---:B------:R-:W-:Y:S08]  /*a7e80*/  HMMA.1688.F32.TF32 R12, R8.reuse, R180, R12 ;  /* 0x000000b4080c723c */ /* 0x040ff0000008100c */
[C---:B------:R-:W-:Y:S08]  /*a7e90*/  HMMA.1688.F32.TF32 R68, R8.reuse, R188, R68 ;  /* 0x000000bc0844723c */ /* 0x040ff00000081044 */
[----:B------:R-:W-:Y:S08]  /*a7ea0*/  HMMA.1688.F32.TF32 R16, R8, R184, R16 ;  /* 0x000000b80810723c */ /* 0x000ff00000081010 */
[C---:B-1----:R-:W-:Y:S08]  /*a7eb0*/  HMMA.1688.F32.TF32 R12, R220.reuse, R182, R12 ;  /* 0x000000b6dc0c723c */ /* 0x042ff0000008100c */
[----:B------:R-:W-:Y:S08]  /*a7ec0*/  HMMA.1688.F32.TF32 R68, R220, R190, R68 ;  /* 0x000000bedc44723c */ /* 0x000ff00000081044 */
[C---:B------:R-:W-:Y:S08]  /*a7ed0*/  HMMA.1688.F32.TF32 R24, R8.reuse, R172, R24 ;  /* 0x000000ac0818723c */ /* 0x040ff00000081018 */
[----:B------:R-:W-:Y:S07]  /*a7ee0*/  HMMA.1688.F32.TF32 R28, R8, R168, R28 ;  /* 0x000000a8081c723c */ /* 0x000fee000008101c */
        /* <DEDUP_REMOVED lines=8> */
[----:B------:R-:W-:Y:S03]  /*a7f70*/  HMMA.1688.F32.TF32 R20, R220, R170, R28 ;  /* 0x000000aadc14723c */ /* 0x000fe6000008101c */
[----:B------:R-:W-:Y:S04]  /*a7f80*/  STL.64 [R1+0x2918], R70 ;  /* 0x0029184601007387 */ /* 0x000fe80000100a00 */
[----:B------:R-:W-:Y:S01]  /*a7f90*/  STL.64 [R1+0xd80], R16 ;  /* 0x000d801001007387 */ /* 0x000fe20000100a00 */
[C---:B------:R-:W-:Y:S03]  /*a7fa0*/  HMMA.1688.F32.TF32 R40, R8.reuse, R156, R40 ;  /* 0x0000009c0828723c */ /* 0x040fe60000081028 */
[----:B------:R1:W-:Y:S04]  /*a7fb0*/  STL.64 [R1+0xd88], R18 ;  /* 0x000d881201007387 */ /* 0x0003e80000100a00 */
[----:B------:R-:W-:Y:S01]  /*a7fc0*/  STL.64 [R1+0xd70], R12 ;  /* 0x000d700c01007387 */ /* 0x000fe20000100a00 */
[----:B------:R-:W-:Y:S03]  /*a7fd0*/  HMMA.1688.F32.TF32 R44, R8, R152, R44 ;  /* 0x00000098082c723c */ /* 0x000fe6000008102c */
[----:B------:R2:W-:Y:S05]  /*a7fe0*/  STL.64 [R1+0xd78], R14 ;  /* 0x000d780e01007387 */ /* 0x0005ea0000100a00 */
[C---:B-1----:R-:W-:Y:S08]  /*a7ff0*/  HMMA.1688.F32.TF32 R16, R220.reuse, R166, R32 ;  /* 0x000000a6dc10723c */ /* 0x042ff00000081020 */
[----:B--2---:R-:W-:Y:S01]  /*a8000*/  HMMA.1688.F32.TF32 R12, R220, R162, R36 ;  /* 0x000000a2dc0c723c */ /* 0x004fe20000081024 */
[----:B------:R-:W-:Y:S04]  /*a8010*/  STL.64 [R1+0xd60], R20 ;  /* 0x000d601401007387 */ /* 0x000fe80000100a00 */
[----:B------:R1:W-:Y:S03]  /*a8020*/  STL.64 [R1+0xd68], R22 ;  /* 0x000d681601007387 */ /* 0x0003e60000100a00 */
[----:B------:R-:W-:Y:S07]  /*a8030*/  HMMA.1688.F32.TF32 R52, R8, R144, R52 ;  /* 0x000000900834723c */ /* 0x000fee0000081034 */
[----:B------:R-:W-:Y:S01]  /*a8040*/  STL.64 [R1+0xd40], R16 ;  /* 0x000d401001007387 */ /* 0x000fe20000100a00 */
[----:B-1----:R-:W-:Y:S03]  /*a8050*/  HMMA.1688.F32.TF32 R20, R220, R158, R40 ;  /* 0x0000009edc14723c */ /* 0x002fe60000081028 */
[----:B------:R1:W-:Y:S04]  /*a8060*/  STL.64 [R1+0xd48], R18 ;  /* 0x000d481201007387 */ /* 0x0003e80000100a00 */
[----:B------:R-:W-:Y:S01]  /*a8070*/  STL.64 [R1+0xd20], R12 ;  /* 0x000d200c01007387 */ /* 0x000fe20000100a00 */
[----:B------:R-:W-:Y:S03]  /*a8080*/  HMMA.1688.F32.TF32 R56, R8, R140, R56 ;  /* 0x0000008c0838723c */ /* 0x000fe60000081038 */
[----:B------:R2:W-:Y:S05]  /*a8090*/  STL.64 [R1+0xd28], R14 ;  /* 0x000d280e01007387 */ /* 0x0005ea0000100a00 */
[C---:B-1----:R-:W-:Y:S08]  /*a80a0*/  HMMA.1688.F32.TF32 R16, R220.reuse, R154, R44 ;  /* 0x0000009adc10723c */ /* 0x042ff0000008102c */
[----:B--2---:R-:W-:Y:S08]  /*a80b0*/  HMMA.1688.F32.TF32 R12, R220, R150, R48 ;  /* 0x00000096dc0c723c */ /* 0x004ff00000081030 */
[----:B------:R-:W-:Y:S01]  /*a80c0*/  HMMA.1688.F32.TF32 R60, R8, R136, R60 ;  /* 0x00000088083c723c */ /* 0x000fe2000008103c */
        /* <DEDUP_REMOVED lines=8> */
[----:B-1----:R-:W-:Y:S07]  /*a8150*/  HMMA.1688.F32.TF32 R12, R220, R138, R60 ;  /* 0x0000008adc0c723c */ /* 0x002fee000008103c */
        /* <DEDUP_REMOVED lines=62> */
[C---:B----4-:R-:W-:Y:S08]  /*a8540*/  HMMA.1688.F32.TF32 R64, R8.reuse, R132, R64 ;  /* 0x000000840840723c */ /* 0x050ff00000081040 */
[----:B------:R-:W-:Y:S01]  /*a8550*/  HMMA.1688.F32.TF32 R224, R8, R128, R224 ;  /* 0x0000008008e0723c */ /* 0x000fe200000810e0 */
[----:B------:R-:W-:Y:S04]  /*a8560*/  LDS R8, [R4+0x18100] ;  /* 0x0181000004087984 */ /* 0x000fe80000000800 */
[----:B------:R-:W-:Y:S04]  /*a8570*/  LDS R10, [R4+0x1a100] ;  /* 0x01a10000040a7984 */ /* 0x000fe80000000800 */
[----:B------:R-:W-:Y:S04]  /*a8580*/  LDS R9, [R5+0x18100] ;  /* 0x0181000005097984 */ /* 0x000fe80000000800 */
[----:B------:R-:W3:Y:S03]  /*a8590*/  LDS R11, [R5+0x1a100] ;  /* 0x01a10000050b7984 */ /* 0x000ee60000000800 */
[C---:B------:R-:W-:Y:S08]  /*a85a0*/  HMMA.1688.F32.TF32 R64, R220.reuse, R134, R64 ;  /* 0x00000086dc40723c */ /* 0x040ff00000081040 */
        /* <DEDUP_REMOVED lines=1361> */
[C---:B----4-:R-:W-:Y:S03]  /*adac0*/  HMMA.1688.F32.TF32 R64, R8.reuse, R132, R64 ;  /* 0x000000840840723c */ /* 0x050fe60000081040 */
[----:B------:R-:W4:Y:S04]  /*adad0*/  LDL.LU R62, [R1+0x1c8] ;  /* 0x0001c800013e7983 */ /* 0x000f280000300800 */
[----:B------:R-:W4:Y:S01]  /*adae0*/  LDL.LU R63, [R1+0x1cc] ;  /* 0x0001cc00013f7983 */ /* 0x000f220000300800 */
[----:B------:R-:W-:Y:S03]  /*adaf0*/  HMMA.1688.F32.TF32 R224, R8, R128, R224 ;  /* 0x0000008008e0723c */ /* 0x000fe600000810e0 */
[----:B------:R-:W-:Y:S04]  /*adb00*/  LDS R8, [R4+0x18600] ;  /* 0x0186000004087984 */ /* 0x000fe80000000800 */
[----:B------:R-:W-:Y:S04]  /*adb10*/  LDS R10, [R4+0x1a600] ;  /* 0x01a60000040a7984 */ /* 0x000fe80000000800 */
[----:B------:R-:W-:Y:S04]  /*adb20*/  LDS R9, [R5+0x18600] ;  /* 0x0186000005097984 */ /* 0x000fe80000000800 */
[----:B------:R-:W3:Y:S01]  /*adb30*/  LDS R11, [R5+0x1a600] ;  /* 0x01a60000050b7984 */ /* 0x000ee20000000800 */
[C---:B------:R-:W-:Y:S08]  /*adb40*/  HMMA.1688.F32.TF32 R64, R220.reuse, R134, R64 ;  /* 0x00000086dc40723c */ /* 0x040ff00000081040 */
[----:B------:R-:W-:Y:S11]  /*adb50*/  HMMA.1688.F32.TF32 R220, R220, R130, R224 ;  /* 0x00000082dcdc723c */ /* 0x000ff600000810e0 */
[----:B------:R-:W-:Y:S04]  /*adb60*/  @!UPT UIADD3 URZ, URZ, URZ, URZ ;  /* 0x0000003f3f3ff290 */ /* 0x000fe8000fffe03f */
[----:B------:R1:W-:Y:S04]  /*adb70*/  STL.64 [R1+0x2d40], R64 ;  /* 0x002d404001007387 */ /* 0x0003e80000100a00 */
[----:B------:R1:W-:Y:S04]  /*adb80*/  STL.64 [R1+0x2d48], R66 ;  /* 0x002d484201007387 */ /* 0x0003e80000100a00 */
[----:B-1----:R-:W4:Y:S04]  /*adb90*/  LDL.LU R64, [R1+0x1b0] ;  /* 0x0001b00001407983 */ /* 0x002f280000300800 */
        /* <DEDUP_REMOVED lines=9> */
[----:B------:R-:W-:Y:S04]  /*adc30*/  LDS R220, [R4+0x1c600] ;  /* 0x01c6000004dc7984 */ /* 0x000fe80000000800 */
[----:B------:R-:W-:Y:S04]  /*adc40*/  LDS R222, [R4+0x1e600] ;  /* 0x01e6000004de7984 */ /* 0x000fe80000000800 */
[----:B------:R-:W-:Y:S04]  /*adc50*/  LDS R221, [R5+0x1c600] ;  /* 0x01c6000005dd7984 */ /* 0x000fe80000000800 */
[----:B------:R-:W1:Y:S01]  /*adc60*/  LDS R223, [R5+0x1e600] ;  /* 0x01e6000005df7984 */ /* 0x000e620000000800 */
        /* <DEDUP_REMOVED lines=40> */
[----:B----4-:R-:W-:Y:S01]  /*adef0*/  HMMA.1688.F32.TF32 R60, R8, R136, R60 ;  /* 0x00000088083c723c */ /* 0x010fe2000008103c */
        /* <DEDUP_REMOVED lines=17> */
[----:B------:R-:W3:Y:S01]  /*ae010*/  LDL.LU R54, [R1+0xe8] ;  /* 0x0000e80001367983 */ /* 0x000ee20000300800 */
[----:B------:R-:W-:Y:S03]  /*ae020*/  HMMA.1688.F32.TF32 R64, R8, R132, R64 ;  /* 0x000000840840723c */ /* 0x000fe60000081040 */
        /* <DEDUP_REMOVED lines=23> */
[----:B--2---:R-:W3:Y:S01]  /*ae1a0*/  LDL.LU R22, [R1+0x168] ;  /* 0x0001680001167983 */ /* 0x004ee20000300800 */
[----:B------:R-:W-:Y:S03]  /*ae1b0*/  HMMA.1688.F32.TF32 R68, R220, R134, R64 ;  /* 0x00000086dc44723c */ /* 0x000fe60000081040 */
[----:B------:R-:W3:Y:S04]  /*ae1c0*/  LDL.LU R23, [R1+0x16c] ;  /* 0x00016c0001177983 */ /* 0x000ee80000300800 */
[----:B----4-:R-:W2:Y:S01]  /*ae1d0*/  LDL.LU R16, [R1+0x170] ;  /* 0x0001700001107983 */ /* 0x010ea20000300800 */
[----:B------:R-:W-:Y:S03]  /*ae1e0*/  HMMA.1688.F32.TF32 R224, R8, R128, R224 ;  /* 0x0000008008e0723c */ /* 0x000fe600000810e0 */
        /* <DEDUP_REMOVED lines=25> */
[----:B------:R1:W-:Y:S04]  /*ae380*/  STL.64 [R1+0x2d38], R70 ;  /* 0x002d384601007387 */ /* 0x0003e80000100a00 */
[----:B------:R-:W4:Y:S04]  /*ae390*/  LDL.LU R65, [R1+0xb4] ;  /* 0x0000b40001417983 */ /* 0x000f280000300800 */
[----:B------:R-:W4:Y:S01]  /*ae3a0*/  LDL.LU R66, [R1+0xb8] ;  /* 0x0000b80001427983 */ /* 0x000f220000300800 */
[----:B-1----:R-:W-:Y:S03]  /*ae3b0*/  HMMA.1688.F32.TF32 R68, R220, R130, R224 ;  /* 0x00000082dc44723c */ /* 0x002fe600000810e0 */
[----:B------:R-:W4:Y:S04]  /*ae3c0*/  LDL.LU R67, [R1+0xbc] ;  /* 0x0000bc0001437983 */ /* 0x000f280000300800 */
[----:B------:R-:W4:Y:S04]  /*ae3d0*/  LDL.LU R220, [R1+0x190] ;  /* 0x0001900001dc7983 */ /* 0x000f280000300800 */
[----:B------:R-:W-:Y:S04]  /*ae3e0*/  LDS R8, [R4+0x18680] ;  /* 0x0186800004087984 */ /* 0x000fe80000000800 */
[----:B------:R-:W-:Y:S04]  /*ae3f0*/  LDS R10, [R4+0x1a680] ;  /* 0x01a68000040a7984 */ /* 0x000fe80000000800 */
[----:B------:R-:W-:Y:S04]  /*ae400*/  LDS R9, [R5+0x18680] ;  /* 0x0186800005097984 */ /* 0x000fe80000000800 */
[----:B------:R-:W3:Y:S04]  /*ae410*/  LDS R11, [R5+0x1a680] ;  /* 0x01a68000050b7984 */ /* 0x000ee80000000800 */
        /* <DEDUP_REMOVED lines=8> */
[----:B------:R-:W1:Y:S04]  /*ae4a0*/  LDS R71, [R5+0x1e680] ;  /* 0x01e6800005477984 */ /* 0x000e680000000800 */
[----:B------:R-:W4:Y:S04]  /*ae4b0*/  LDL.LU R224, [R1+0xa0] ;  /* 0x0000a00001e07983 */ /* 0x000f280000300800 */
[----:B------:R-:W4:Y:S04]  /*ae4c0*/  LDL.LU R225, [R1+0xa4] ;  /* 0x0000a40001e17983 */ /* 0x000f280000300800 */
[----:B------:R-:W4:Y:S04]  /*ae4d0*/  LDL.LU R226, [R1+0xa8] ;  /* 0x0000a80001e27983 */ /* 0x000f280000300800 */
[----:B------:R-:W4:Y:S01]  /*ae4e0*/  LDL.LU R227, [R1+0xac] ;  /* 0x0000ac0001e37983 */ /* 0x000f220000300800 */
[C---:B---3--:R-:W-:Y:S08]  /*ae4f0*/  HMMA.1688.F32.TF32 R20, R8.reuse, R176, R20 ;  /* 0x000000b00814723c */ /* 0x048ff00000081014 */
[C---:B--2---:R-:W-:Y:S08]  /*ae500*/  HMMA.1688.F32.TF32 R16, R8.reuse, R184, R16 ;  /* 0x000000b80810723c */ /* 0x044ff00000081010 */
[C---:B----4-:R-:W-:Y:S08]  /*ae510*/  HMMA.1688.F32.TF32 R12, R8.reuse, R180, R12 ;  /* 0x000000b4080c723c */ /* 0x050ff0000008100c */
[----:B------:R-:W-:Y:S11]  /*ae520*/  HMMA.1688.F32.TF32 R24, R8, R172, R24 ;  /* 0x000000ac0818723c */ /* 0x000ff60000081018 */
[----:B------:R-:W-:Y:S05]  /*ae530*/  @!UPT UIADD3 URZ, URZ, URZ, URZ ;  /* 0x0000003f3f3ff290 */ /* 0x000fea000fffe03f */
[C---:B-1----:R-:W-:Y:S08]  /*ae540*/  HMMA.1688.F32.TF32 R12, R68.reuse, R182, R12 ;  /* 0x000000b6440c723c */ /* 0x042ff0000008100c */
[C---:B------:R-:W-:Y:S08]  /*ae550*/  HMMA.1688.F32.TF32 R16, R68.reuse, R186, R16 ;  /* 0x000000ba4410723c */ /* 0x040ff00000081010 */
[C---:B------:R-:W-:Y:S08]  /*ae560*/  HMMA.1688.F32.TF32 R20, R68.reuse, R178, R20 ;  /* 0x000000b24414723c */ /* 0x040ff00000081014 */
[----:B------:R-:W-:Y:S08]  /*ae570*/  HMMA.1688.F32.TF32 R24, R68, R174, R24 ;  /* 0x000000ae4418723c */ /* 0x000ff00000081018 */
[----:B------:R-:W-:Y:S11]  /*ae580*/  HMMA.1688.F32.TF32 R220, R8, R188, R220 ;  /* 0x000000bc08dc723c */ /* 0x000ff600000810dc */
[----:B------:R-:W-:Y:S11]  /*ae590*/  @!UPT UIADD3 URZ, URZ, URZ, URZ ;  /* 0x0000003f3f3ff290 */ /* 0x000ff6000fffe03f */
[----:B------:R-:W-:Y:S02]  /*ae5a0*/  @!UPT UIADD3 URZ, URZ, URZ, URZ ;  /* 0x0000003f3f3ff290 */ /* 0x000fe4000fffe03f */
[----:B------:R-:W-:Y:S11]  /*ae5b0*/  HMMA.1688.F32.TF32 R220, R68, R190, R220 ;  /* 0x000000be44dc723c */ /* 0x000ff600000810dc */
[----:B------:R-:W-:Y:S11]  /*ae5c0*/  @!UPT UIADD3 URZ, URZ, URZ, URZ ;  /* 0x0000003f3f3ff290 */ /* 0x000ff6000fffe03f */
[----:B------:R-:W-:Y:S01]  /*ae5d0*/  @!UPT UIADD3 URZ, URZ, URZ, URZ ;  /* 0x0000003f3f3ff290 */ /* 0x000fe2000fffe03f */
[----:B------:R1:W-:Y:S04]  /*ae5e0*/  STL.64 [R1+0x2350], R220 ;  /* 0x002350dc01007387 */ /* 0x0003e80000100a00 */
[----:B------:R2:W-:Y:S04]  /*ae5f0*/  STL.64 [R1+0x2358], R222 ;  /* 0x002358de01007387 */ /* 0x0005e80000100a00 */
[----:B-1----:R-:W3:Y:S04]  /*ae600*/  LDL.LU R220, [R1] ;  /* 0x0000000001dc7983 */ /* 0x002ee80000300800 */
[----:B------:R-:W3:Y:S04]  /*ae610*/  LDL.LU R221, [R1+0x4] ;  /* 0x0000040001dd7983 */ /* 0x000ee80000300800 */
[----:B--2---:R-:W3:Y:S04]  /*ae620*/  LDL.LU R222, [R1+0x8] ;  /* 0x0000080001de7983 */ /* 0x004ee80000300800 */
[----:B------:R-:W3:Y:S04]  /*ae630*/  LDL.LU R223, [R1+0xc] ;  /* 0x00000c0001df7983 */ /* 0x000ee80000300800 */
[----:B------:R1:W-:Y:S04]  /*ae640*/  STL.64 [R1+0x2340], R12 ;  /* 0x0023400c01007387 */ /* 0x0003e80000100a00 */
[----:B------:R2:W-:Y:S04]  /*ae650*/  STL.64 [R1+0x2348], R14 ;  /* 0x0023480e01007387 */ /* 0x0005e80000100a00 */
[----:B-1----:R-:W4:Y:S04]  /*ae660*/  LDL.LU R12, [R1+0x40] ;  /* 0x00004000010c7983 */ /* 0x002f280000300800 */
[----:B------:R-:W4:Y:S04]  /*ae670*/  LDL.LU R13, [R1+0x44] ;  /* 0x00004400010d7983 */ /* 0x000f280000300800 */
[----:B--2---:R-:W4:Y:S04]  /*ae680*/  LDL.LU R14, [R1+0x48] ;  /* 0x00004800010e7983 */ /* 0x004f280000300800 */
[----:B------:R-:W4:Y:S04]  /*ae690*/  LDL.LU R15, [R1+0x4c] ;  /* 0x00004c00010f7983 */ /* 0x000f280000300800 */
[----:B------:R1:W-:Y:S04]  /*ae6a0*/  STL.64 [R1+0x2330], R16 ;  /* 0x0023301001007387 */ /* 0x0003e80000100a00 */
[----:B------:R2:W-:Y:S04]  /*ae6b0*/  STL.64 [R1+0x2338], R18 ;  /* 0x0023381201007387 */ /* 0x0005e80000100a00 */
[----:B-1----:R-:W3:Y:S04]  /*ae6c0*/  LDL.LU R16, [R1+0x30] ;  /* 0x0000300001107983 */ /* 0x002ee80000300800 */
[----:B------:R-:W3:Y:S04]  /*ae6d0*/  LDL.LU R17, [R1+0x34] ;  /* 0x0000340001117983 */ /* 0x000ee80000300800 */
[----:B--2---:R-:W3:Y:S04]  /*ae6e0*/  LDL.LU R18, [R1+0x38] ;  /* 0x0000380001127983 */ /* 0x004ee80000300800 */
[----:B------:R-:W3:Y:S04]  /*ae6f0*/  LDL.LU R19, [R1+0x3c] ;  /* 0x00003c0001137983 */ /* 0x000ee80000300800 */
[----:B------:R1:W-:Y:S04]  /*ae700*/  STL.64 [R1+0x2320], R20 ;  /* 0x0023201401007387 */ /* 0x0003e80000100a00 */
[----:B------:R2:W-:Y:S04]  /*ae710*/  STL.64 [R1+0x2328], R22 ;  /* 0x0023281601007387 */ /* 0x0005e80000100a00 */
[----:B-1----:R-:W3:Y:S04]  /*ae720*/  LDL.LU R20, [R1+0x20] ;  /* 0x0000200001147983 */ /* 0x002ee80000300800 */
[----:B------:R-:W3:Y:S04]  /*ae730*/  LDL.LU R21, [R1+0x24] ;  /* 0x0000240001157983 */ /* 0x000ee80000300800 */
[----:B--2---:R-:W2:Y:S04]  /*ae740*/  LDL.LU R22, [R1+0x28] ;  /* 0x0000280001167983 */ /* 0x004ea80000300800 */
[----:B------:R-:W2:Y:S04]  /*ae750*/  LDL.LU R23, [R1+0x2c] ;  /* 0x00002c0001177983 */ /* 0x000ea80000300800 */
[----:B------:R1:W-:Y:S04]  /*ae760*/  STL.64 [R1+0x2310], R24 ;  /* 0x0023101801007387 */ /* 0x0003e80000100a00 */
[----:B------:R1:W-:Y:S04]  /*ae770*/  STL.64 [R1+0x2318], R26 ;  /* 0x0023181a01007387 */ /* 0x0003e80000100a00 */
[----:B-1----:R-:W2:Y:S04]  /*ae780*/  LDL.LU R24, [R1+0x10] ;  /* 0x0000100001187983 */ /* 0x002ea80000300800 */
[----:B------:R-:W2:Y:S04]  /*ae790*/  LDL.LU R25, [R1+0x14] ;  /* 0x0000140001197983 */ /* 0x000ea80000300800 */
[----:B------:R-:W2:Y:S04]  /*ae7a0*/  LDL.LU R26, [R1+0x18] ;  /* 0x00001800011a7983 */ /* 0x000ea80000300800 */
[----:B------:R-:W2:Y:S01]  /*ae7b0*/  LDL.LU R27, [R1+0x1c] ;  /* 0x00001c00011b7983 */ /* 0x000ea20000300800 */
[C---:B------:R-:W-:Y:S08]  /*ae7c0*/  HMMA.1688.F32.TF32 R28, R8.reuse, R168, R28 ;  /* 0x000000a8081c723c */ /* 0x040ff0000008101c */
[----:B------:R-:W-:Y:S11]  /*ae7d0*/  HMMA.1688.F32.TF32 R32, R8, R164, R32 ;  /* 0x000000a40820723c */ /* 0x000ff60000081020 */
[----:B------:R-:W-:Y:S05]  /*ae7e0*/  @!UPT UIADD3 URZ, URZ, URZ, URZ ;  /* 0x0000003f3f3ff290 */ /* 0x000fea000fffe03f */
[----:B------:R-:W-:Y:S08]  /*ae7f0*/  HMMA.1688.F32.TF32 R28, R68, R170, R28 ;  /* 0x000000aa441c723c */ /* 0x000ff0000008101c */
[C---:B------:R-:W-:Y:S08]  /*ae800*/  HMMA.1688.F32.TF32 R36, R8.reuse, R160, R36 ;  /* 0x000000a00824723c */ /* 0x040ff00000081024 */
[C---:B------:R-:W-:Y:S07]  /*ae810*/  HMMA.1688.F32.TF32 R40, R8.reuse, R156, R40 ;  /* 0x0000009c0828723c */ /* 0x040fee0000081028 */
[----:B------:R-:W-:Y:S01]  /*ae820*/  STL.64 [R1+0x2300], R28 ;  /* 0x0023001c01007387 */ /* 0x000fe20000100a00 */
[----:B------:R-:W-:Y:S03]  /*ae830*/  HMMA.1688.F32.TF32 R44, R8, R152, R44 ;  /* 0x00000098082c723c */ /* 0x000fe6000008102c */
[----:B------:R1:W-:Y:S05]  /*ae840*/  STL.64 [R1+0x2308], R30 ;  /* 0x0023081e01007387 */ /* 0x0003ea0000100a00 */
[C---:B-1----:R-:W-:Y:S08]  /*ae850*/  HMMA.1688.F32.TF32 R28, R68.reuse, R166, R32 ;  /* 0x000000a6441c723c */ /* 0x042ff00000081020 */
[----:B------:R-:W-:Y:S08]  /*ae860*/  HMMA.1688.F32.TF32 R36, R68, R162, R36 ;  /* 0x000000a24424723c */ /* 0x000ff00000081024 */
[----:B------:R-:W-:Y:S07]  /*ae870*/  HMMA.1688.F32.TF32 R48, R8, R148, R48 ;  /* 0x000000940830723c */ /* 0x000fee0000081030 */
[----:B------:R-:W-:Y:S01]  /*ae880*/  STL.64 [R1+0x22f0], R28 ;  /* 0x0022f01c01007387 */ /* 0x000fe20000100a00 */
[----:B------:R-:W-:Y:S03]  /*ae890*/  HMMA.1688.F32.TF32 R32, R68, R158, R40 ;  /* 0x0000009e4420723c */ /* 0x000fe60000081028 */
[----:B------:R1:W-:Y:S05]  /*ae8a0*/  STL.64 [R1+0x22f8], R30 ;  /* 0x0022f81e01007387 */ /* 0x0003ea0000100a00 */
[----:B------:R-:W-:Y:S08]  /*ae8b0*/  HMMA.1688.F32.TF32 R52, R8, R144, R52 ;  /* 0x000000900834723c */ /* 0x000ff00000081034 */
[----:B-1----:R-:W-:Y:S08]  /*ae8c0*/  HMMA.1688.F32.TF32 R28, R68, R154, R44 ;  /* 0x0000009a441c723c */ /* 0x002ff0000008102c */
[C---:B------:R-:W-:Y:S01]  /*ae8d0*/  HMMA.1688.F32.TF32 R56, R8.reuse, R140, R56 ;  /* 0x0000008c0838723c */ /* 0x040fe20000081038 */
[----:B------:R-:W-:Y:S04]  /*ae8e0*/  STL.64 [R1+0x22e0], R36 ;  /* 0x0022e02401007387 */ /* 0x000fe80000100a00 */
[----:B------:R1:W-:Y:S04]  /*ae8f0*/  STL.64 [R1+0x22e8], R38 ;  /* 0x0022e82601007387 */ /* 0x0003e80000100a00 */
[----:B------:R-:W-:Y:S01]  /*ae900*/  STL.64 [R1+0x22d0], R32 ;  /* 0x0022d02001007387 */ /* 0x000fe20000100a00 */
[----:B------:R-:W-:Y:S03]  /*ae910*/  HMMA.1688.F32.TF32 R60, R8, R136, R60 ;  /* 0x00000088083c723c */ /* 0x000fe6000008103c */
[----:B------:R1:W-:Y:S05]  /*ae920*/  STL.64 [R1+0x22d8], R34 ;  /* 0x0022d82201007387 */ /* 0x0003ea0000100a00 */
[C---:B-1----:R-:W-:Y:S01]  /*ae930*/  HMMA.1688.F32.TF32 R36, R68.reuse, R150, R48 ;  /* 0x000000964424723c */ /* 0x042fe20000081030 */
[----:B------:R-:W-:Y:S04]  /*ae940*/  STL.64 [R1+0x22c0], R28 ;  /* 0x0022c01c01007387 */ /* 0x000fe80000100a00 */
[----:B------:R1:W-:Y:S03]  /*ae950*/  STL.64 [R1+0x22c8], R30 ;  /* 0x0022c81e01007387 */ /* 0x0003e60000100a00 */
[----:B------:R-:W-:Y:S08]  /*ae960*/  HMMA.1688.F32.TF32 R32, R68, R146, R52 ;  /* 0x000000924420723c */ /* 0x000ff00000081034 */
[----:B------:R-:W-:Y:S08]  /*ae970*/  HMMA.1688.F32.TF32 R64, R8, R132, R64 ;  /* 0x000000840840723c */ /* 0x000ff00000081040 */
[----:B-1----:R-:W-:Y:S08]  /*ae980*/  HMMA.1688.F32.TF32 R28, R68, R142, R56 ;  /* 0x0000008e441c723c */ /* 0x002ff00000081038 */
[----:B------:R-:W-:Y:S01]  /*ae990*/  HMMA.1688.F32.TF32 R8, R8, R128, R224 ;  /* 0x000000800808723c */ /* 0x000fe200000810e0 */
[----:B------:R-:W-:Y:S04]  /*ae9a0*/  LDS R224, [R4+0x18700] ;  /* 0x0187000004e07984 */ /* 0x000fe80000000800 */
[----:B------:R-:W-:Y:S04]  /*ae9b0*/  LDS R226, [R4+0x1a700] ;  /* 0x01a7000004e27984 */ /* 0x000fe80000000800 */
[----:B------:R-:W-:Y:S04]  /*ae9c0*/  LDS R225, [R5+0x18700] ;  /* 0x0187000005e17984 */ /* 0x000fe80000000800 */
[----:B------:R-:W4:Y:S04]  /*ae9d0*/  LDS R227, [R5+0x1a700] ;  /* 0x01a7000005e37984 */ /* 0x000f280000000800 */
[----:B------:R-:W-:Y:S04]  /*ae9e0*/  STL.64 [R1+0x22b0], R36 ;  /* 0x0022b02401007387 */ /* 0x000fe80000100a00 */
[----:B------:R-:W-:Y:S04]  /*ae9f0*/  STL.64 [R1+0x22b8], R38 ;  /* 0x0022b82601007387 */ /* 0x000fe80000100a00 */
[----:B------:R-:W-:Y:S04]  /*aea00*/  STL.64 [R1+0x22a0], R32 ;  /* 0x0022a02001007387 */ /* 0x000fe80000100a00 */
[----:B------:R-:W-:Y:S04]  /*aea10*/  STL.64 [R1+0x22a8], R34 ;  /* 0x0022a82201007387 */ /* 0x000fe80000100a00 */
[----:B------:R-:W-:Y:S04]  /*aea20*/  STL.64 [R1+0x2ce0], R28 ;  /* 0x002ce01c01007387 */ /* 0x000fe80000100a00 */
[----:B------:R1:W-:Y:S02]  /*aea30*/  STL.64 [R1+0x2ce8], R30 ;  /* 0x002ce81e01007387 */ /* 0x0003e40000100a00 */
[----:B-1----:R-:W-:Y:S02]  /*aea40*/  HMMA.1688.F32.TF32 R28, R68, R130, R8 ;  /* 0x00000082441c723c */ /* 0x002fe40000081008 */
[----:B------:R-:W-:Y:S04]  /*aea50*/  LDS R8, [R4+0x1c700] ;  /* 0x01c7000004087984 */ /* 0x000fe80000000800 */
[----:B------:R-:W-:Y:S04]  /*aea60*/  LDS R10, [R4+0x1e700] ;  /* 0x01e70000040a7984 */ /* 0x000fe80000000800 */
[----:B------:R-:W-:Y:S04]  /*aea70*/  LDS R9, [R5+0x1c700] ;  /* 0x01c7000005097984 */ /* 0x000fe80000000800 */
[----:B------:R-:W1:Y:S01]  /*aea80*/  LDS R11, [R5+0x1e700] ;  /* 0x01e70000050b7984 */ /* 0x000e620000000800 */
[----:B----4-:R-:W-:Y:S08]  /*aea90*/  HMMA.1688.F32.TF32 R12, R224, R188, R12 ;  /* 0x000000bce00c723c */ /* 0x010ff0000008100c */
[C---:B------:R-:W-:Y:S08]  /*aeaa0*/  HMMA.1688.F32.TF32 R36, R68.reuse, R138, R60 ;  /* 0x0000008a4424723c */ /* 0x040ff0000008103c */
[----:B------:R-:W-:Y:S08]  /*aeab0*/  HMMA.1688.F32.TF32 R32, R68, R134, R64 ;  /* 0x000000864420723c */ /* 0x000ff00000081040 */
[----:B---3--:R-:W-:Y:S08]  /*aeac0*/  HMMA.1688.F32.TF32 R16, R224, R180, R16 ;  /* 0x000000b4e010723c */ /* 0x008ff00000081010 */
[----:B-1----:R-:W-:Y:S08]  /*aead0*/  HMMA.1688.F32.TF32 R12, R8, R190, R12 ;  /* 0x000000be080c723c */ /* 0x002ff0000008100c */
[C---:B--2---:R-:W-:Y:S01]  /*aeae0*/  HMMA.1688.F32.TF32 R20, R224.reuse, R184, R20 ;  /* 0x000000b8e014723c */ /* 0x044fe20000081014 */
[----:B------:R-:W-:Y:S04]  /*aeaf0*/  STL.64 [R1+0x2cd0], R36 ;  /* 0x002cd02401007387 */ /* 0x000fe80000100a00 */
[----:B------:R1:W-:Y:S04]  /*aeb00*/  STL.64 [R1+0x2cd8], R38 ;  /* 0x002cd82601007387 */ /* 0x0003e80000100a00 */
[----:B------:R-:W-:Y:S01]  /*aeb10*/  STL.64 [R1+0x2d20], R32 ;  /* 0x002d202001007387 */ /* 0x000fe20000100a00 */
[----:B------:R-:W-:Y:S03]  /*aeb20*/  HMMA.1688.F32.TF32 R24, R224, R176, R24 ;  /* 0x000000b0e018723c */ /* 0x000fe60000081018 */
[----:B------:R-:W-:Y:S04]  /*aeb30*/  STL.64 [R1+0x2d28], R34 ;  /* 0x002d282201007387 */ /* 0x000fe80000100a00 */
[----:B------:R-:W-:Y:S01]  /*aeb40*/  STL.64 [R1+0x2ac0], R28 ;  /* 0x002ac01c01007387 */ /* 0x000fe20000100a00 */
[C---:B-1----:R-:W-:Y:S03]  /*aeb50*/  HMMA.1688.F32.TF32 R36, R8.reuse, R182, R16 ;  /* 0x000000b60824723c */ /* 0x042fe60000081010 */
[----:B------:R1:W-:Y:S04]  /*aeb60*/  STL.64 [R1+0x2ac8], R30 ;  /* 0x002ac81e01007387 */ /* 0x0003e80000100a00 */
[----:B------:R-:W-:Y:S01]  /*aeb70*/  STL.64 [R1+0x2290], R12 ;  /* 0x0022900c01007387 */ /* 0x000fe20000100a00 */
[----:B------:R-:W-:Y:S03]  /*aeb80*/  HMMA.1688.F32.TF32 R16, R8, R186, R20 ;  /* 0x000000ba0810723c */ /* 0x000fe60000081014 */
[----:B------:R2:W-:Y:S04]  /*aeb90*/  STL.64 [R1+0x2298], R14 ;  /* 0x0022980e01007387 */ /* 0x0005e80000100a00 */
[----:B------:R-:W-:Y:S01]  /*aeba0*/  LDS R32, [R4+0x18780] ;  /* 0x0187800004207984 */ /* 0x000fe20000000800 */
[C---:B-1----:R-:W-:Y:S03]  /*aebb0*/  HMMA.1688.F32.TF32 R28, R224.reuse, R172, R220 ;  /* 0x000000ace01c723c */ /* 0x042fe600000810dc */
[----:B------:R-:W-:Y:S04]  /*aebc0*/  LDS R34, [R4+0x1a780] ;  /* 0x01a7800004227984 */ /* 0x000fe80000000800 */
[----:B------:R-:W-:Y:S01]  /*aebd0*/  LDS R33, [R5+0x18780] ;  /* 0x0187800005217984 */ /* 0x000fe20000000800 */
[----:B------:R-:W-:Y:S03]  /*aebe0*/  HMMA.1688.F32.TF32 R248, R224, R168, R248 ;  /* 0x000000a8e0f8723c */ /* 0x000fe600000810f8 */
[----:B------:R-:W1:Y:S05]  /*aebf0*/  LDS R35, [R5+0x1a780] ;  /* 0x01a7800005237984 */ /* 0x000e6a0000000800 */
[----:B--2---:R-:W-:Y:S08]  /*aec00*/  HMMA.1688.F32.TF32 R12, R8, R178, R24 ;  /* 0x000000b2080c723c */ /* 0x004ff00000081018 */
[----:B------:R-:W-:Y:S01]  /*aec10*/  HMMA.1688.F32.TF32 R244, R224, R164, R244 ;  /* 0x000000a4e0f4723c */ /* 0x000fe200000810f4 */
[----:B------:R-:W-:Y:S04]  /*aec20*/  STL.64 [R1+0x2280], R36 ;  /* 0x0022802401007387 */ /* 0x000fe80000100a00 */
[----:B------:R-:W-:Y:S03]  /*aec30*/  STL.64 [R1+0x2288], R38 ;  /* 0x0022882601007387 */ /* 0x000fe60000100a00 */
[----:B------:R-:W-:Y:S01]  /*aec40*/  HMMA.1688.F32.TF32 R20, R8, R174, R28 ;  /* 0x000000ae0814723c */ /* 0x000fe2000008101c */
[----:B------:R-:W-:Y:S04]  /*aec50*/  STL.64 [R1+0x2270], R16 ;  /* 0x0022701001007387 */ /* 0x000fe80000100a00 */
[----:B------:R2:W-:Y:S03]  /*aec60*/  STL.64 [R1+0x2278], R18 ;  /* 0x0022781201007387 */ /* 0x0005e60000100a00 */
[C---:B------:R-:W-:Y:S01]  /*aec70*/  HMMA.1688.F32.TF32 R240, R224.reuse, R160, R240 ;  /* 0x000000a0e0f0723c */ /* 0x040fe200000810f0 */
[----:B------:R-:W-:Y:S04]  /*aec80*/  STL.64 [R1+0x2260], R12 ;  /* 0x0022600c01007387 */ /* 0x000fe80000100a00 */
[----:B------:R3:W-:Y:S03]  /*aec90*/  STL.64 [R1+0x2268], R14 ;  /* 0x0022680e01007387 */ /* 0x0007e60000100a00 */
[----:B------:R-:W-:Y:S08]  /*aeca0*/  HMMA.1688.F32.TF32 R236, R224, R156, R236 ;  /* 0x0000009ce0ec723c */ /* 0x000ff000000810ec */
[C---:B--2---:R-:W-:Y:S08]  /*aecb0*/  HMMA.1688.F32.TF32 R16, R8.reuse, R170, R248 ;  /* 0x000000aa0810723c */ /* 0x044ff000000810f8 */
[----:B---3--:R-:W-:Y:S08]  /*aecc0*/  HMMA.1688.F32.TF32 R12, R8, R166, R244 ;  /* 0x000000a6080c723c */ /* 0x008ff000000810f4 */
[C---:B------:R-:W-:Y:S01]  /*aecd0*/  HMMA.1688.F32.TF32 R232, R224.reuse, R152, R232 ;  /* 0x00000098e0e8723c */ /* 0x040fe200000810e8 */
[----:B------:R-:W-:Y:S04]  /*aece0*/  STL.64 [R1+0x1b90], R20 ;  /* 0x001b901401007387 */ /* 0x000fe80000100a00 */
[----:B------:R2:W-:Y:S03]  /*aecf0*/  STL.64 [R1+0x1b98], R22 ;  /* 0x001b981601007387 */ /* 0x0005e60000100a00 */
[----:B------:R-:W-:Y:S01]  /*aed00*/  HMMA.1688.F32.TF32 R228, R224, R148, R228 ;  /* 0x00000094e0e4723c */ /* 0x000fe200000810e4 */
[----:B------:R-:W-:Y:S04]  /*aed10*/  STL.64 [R1+0x1b70], R16 ;  /* 0x001b701001007387 */ /* 0x000fe80000100a00 */
[----:B------:R3:W-:Y:S03]  /*aed20*/  STL.64 [R1+0x1b78], R18 ;  /* 0x001b781201007387 */ /* 0x0007e60000100a00 */
[C---:B--2---:R-:W-:Y:S01]  /*aed30*/  HMMA.1688.F32.TF32 R20, R8.reuse, R162, R240 ;  /* 0x000000a20814723c */ /* 0x044fe200000810f0 */
[----:B------:R-:W-:Y:S04]  /*aed40*/  STL.64 [R1+0x1b60], R12 ;  /* 0x001b600c01007387 */ /* 0x000fe80000100a00 */
[----:B------:R2:W-:Y:S03]  /*aed50*/  STL.64 [R1+0x1b68], R14 ;  /* 0x001b680e01007387 */ /* 0x0005e60000100a00 */
[----:B---3--:R-:W-:Y:S08]  /*aed60*/  HMMA.1688.F32.TF32 R16, R8, R158, R236 ;  /* 0x0000009e0810723c */ /* 0x008ff000000810ec */
[----:B------:R-:W-:Y:S08]  /*aed70*/  HMMA.1688.F32.TF32 R76, R224, R144, R76 ;  /* 0x00000090e04c723c */ /* 0x000ff0000008104c */
[----:B--2---:R-:W-:Y:S08]  /*aed80*/  HMMA.1688.F32.TF32 R12, R8, R154, R232 ;  /* 0x0000009a080c723c */ /* 0x004ff000000810e8 */
[----:B------:R-:W-:Y:S01]  /*aed90*/  HMMA.1688.F32.TF32 R80, R224, R140, R80 ;  /* 0x0000008ce050723c */ /* 0x000fe20000081050 */
[----:B------:R-:W-:Y:S04]  /*aeda0*/  STL.64 [R1+0x1b40], R20 ;  /* 0x001b401401007387 */ /* 0x000fe80000100a00 */
[----:B------:R2:W-:Y:S04]  /*aedb0*/  STL.64 [R1+0x1b48], R22 ;  /* 0x001b481601007387 */ /* 0x0005e80000100a00 */
[----:B------:R-:W-:Y:S04]  /*aedc0*/  STL.64 [R1+0x1b20], R16 ;  /* 0x001b201001007387 */ /* 0x000fe80000100a00 */
[----:B------:R3:W-:Y:S01]  /*aedd0*/  STL.64 [R1+0x1b28], R18 ;  /* 0x001b281201007387 */ /* 0x0007e20000100a00 */
[C---:B--2---:R-:W-:Y:S03]  /*aede0*/  HMMA.1688.F32.TF32 R20, R8.reuse, R150, R228 ;  /* 0x000000960814723c */ /* 0x044fe600000810e4 */
[----:B------:R-:W-:Y:S04]  /*aedf0*/  STL.64 [R1+0x1b10], R12 ;  /* 0x001b100c01007387 */ /* 0x000fe80000100a00 */
[----:B------:R2:W-:Y:S01]  /*aee00*/  STL.64 [R1+0x1b18], R14 ;  /* 0x001b180e01007387 */ /* 0x0005e20000100a00 */
[----:B---3--:R-:W-:Y:S08]  /*aee10*/  HMMA.1688.F32.TF32 R16, R8, R146, R76 ;  /* 0x000000920810723c */ /* 0x008ff0000008104c */
[----:B------:R-:W-:Y:S08]  /*aee20*/  HMMA.1688.F32.TF32 R84, R224, R136, R84 ;  /* 0x00000088e054723c */ /* 0x000ff00000081054 */
[----:B--2---:R-:W-:Y:S08]  /*aee30*/  HMMA.1688.F32.TF32 R12, R8, R142, R80 ;  /* 0x0000008e080c723c */ /* 0x004ff00000081050 */
[C---:B------:R-:W-:Y:S08]  /*aee40*/  HMMA.1688.F32.TF32 R88, R224.reuse, R132, R88 ;  /* 0x00000084e058723c */ /* 0x040ff00000081058 */
[----:B------:R-:W-:Y:S01]  /*aee50*/  HMMA.1688.F32.TF32 R120, R224, R128, R120 ;  /* 0x00000080e078723c */ /* 0x000fe20000081078 */
[----:B------:R-:W-:Y:S04]  /*aee60*/  STL.64 [R1+0x29d0], R20 ;  /* 0x0029d01401007387 */ /* 0x000fe80000100a00 */
[----:B------:R2:W-:Y:S04]  /*aee70*/  STL.64 [R1+0x29d8], R22 ;  /* 0x0029d81601007387 */ /* 0x0005e80000100a00 */
[----:B------:R-:W-:Y:S04]  /*aee80*/  STL.64 [R1+0x29c0], R16 ;  /* 0x0029c01001007387 */ /* 0x000fe80000100a00 */
[----:B------:R3:W-:Y:S04]  /*aee90*/  STL.64 [R1+0x29c8], R18 ;  /* 0x0029c81201007387 */ /* 0x0007e80000100a00 */
[----:B------:R-:W-:Y:S01]  /*aeea0*/  STL.64 [R1+0x2d10], R12 ;  /* 0x002d100c01007387 */ /* 0x000fe20000100a00 */
[C---:B--2---:R-:W-:Y:S03]  /*aeeb0*/  HMMA.1688.F32.TF32 R20, R8.reuse, R138, R84 ;  /* 0x0000008a0814723c */ /* 0x044fe60000081054 */
[----:B------:R2:W-:Y:S05]  /*aeec0*/  STL.64 [R1+0x2d18], R14 ;  /* 0x002d180e01007387 */ /* 0x0005ea0000100a00 */
[C---:B---3--:R-:W-:Y:S08]  /*aeed0*/  HMMA.1688.F32.TF32 R16, R8.reuse, R134, R88 ;  /* 0x000000860810723c */ /* 0x048ff00000081058 */
[----:B--2---:R-:W-:Y:S01]  /*aeee0*/  HMMA.1688.F32.TF32 R12, R8, R130, R120 ;  /* 0x00000082080c723c */ /* 0x004fe20000081078 */
[----:B------:R-:W-:Y:S04]  /*aeef0*/  LDS R8, [R4+0x1c780] ;  /* 0x01c7800004087984 */ /* 0x000fe80000000800 */
[----:B------:R-:W-:Y:S04]  /*aef00*/  LDS R10, [R4+0x1e780] ;  /* 0x01e78000040a7984 */ /* 0x000fe80000000800 */
[----:B------:R-:W-:Y:S04]  /*aef10*/  LDS R9, [R5+0x1c780] ;  /* 0x01c7800005097984 */ /* 0x000fe80000000800 */
[----:B------:R-:W2:Y:S01]  /*aef20*/  LDS R11, [R5+0x1e780] ;  /* 0x01e78000050b7984 */ /* 0x000ea20000000800 */
[C---:B-1----:R-:W-:Y:S08]  /*aef30*/  HMMA.1688.F32.TF32 R92, R32.reuse, R188, R92 ;  /* 0x000000bc205c723c */ /* 0x042ff0000008105c */
[C---:B------:R-:W-:Y:S01]  /*aef40*/  HMMA.1688.F32.TF32 R216, R32.reuse, R180, R216 ;  /* 0x000000b420d8723c */ /* 0x040fe200000810d8 */
[----:B------:R-:W-:Y:S04]  /*aef50*/  STL.64 [R1+0x2d00], R20 ;  /* 0x002d001401007387 */ /* 0x000fe80000100a00 */
[----:B------:R2:W-:Y:S03]  /*aef60*/  STL.64 [R1+0x2d08], R22 ;  /* 0x002d081601007387 */ /* 0x0005e60000100a00 */
[C---:B------:R-:W-:Y:S01]  /*aef70*/  HMMA.1688.F32.TF32 R96, R32.reuse, R184, R96 ;  /* 0x000000b82060723c */ /* 0x040fe20000081060 */
[----:B------:R-:W-:Y:S04]  /*aef80*/  STL.64 [R1+0x2cf0], R16 ;  /* 0x002cf01001007387 */ /* 0x000fe80000100a00 */
[----:B------:R1:W-:Y:S03]  /*aef90*/  STL.64 [R1+0x2cf8], R18 ;  /* 0x002cf81201007387 */ /* 0x0003e60000100a00 */
[C---:B------:R-:W-:Y:S01]  /*aefa0*/  HMMA.1688.F32.TF32 R100, R32.reuse, R176, R100 ;  /* 0x000000b02064723c */ /* 0x040fe20000081064 */
[----:B------:R-:W-:Y:S04]  /*aefb0*/  LDS R120, [R6+0x1c080] ;  /* 0x01c0800006787984 */ /* 0x000fe80000000800 */
[----:B------:R-:W-:Y:S03]  /*aefc0*/  LDS R122, [R6+0x1e080] ;  /* 0x01e08000067a7984 */ /* 0x000fe60000000800 */
[----:B------:R-:W-:Y:S01]  /*aefd0*/  HMMA.1688.F32.TF32 R104, R32, R172, R104 ;  /* 0x000000ac2068723c */ /* 0x000fe20000081068 */
[----:B------:R-:W-:Y:S04]  /*aefe0*/  LDS R121, [R7+0x1c080] ;  /* 0x01c0800007797984 */ /* 0x000fe80000000800 */
[----:B------:R-:W-:Y:S03]  /*aeff0*/  LDS R123, [R7+0x1e080] ;  /* 0x01e08000077b7984 */ /* 0x000fe60000000800 */
[C---:B--2---:R-:W-:Y:S08]  /*af000*/  HMMA.1688.F32.TF32 R20, R8.reuse, R190, R92 ;  /* 0x000000be0814723c */ /* 0x044ff0000008105c */
[C---:B-1----:R-:W-:Y:S01]  /*af010*/  HMMA.1688.F32.TF32 R16, R8.reuse, R182, R216 ;  /* 0x000000b60810723c */ /* 0x042fe200000810d8 */
[----:B------:R-:W-:Y:S04]  /*af020*/  STL.64 [R1+0x2ab0], R12 ;  /* 0x002ab00c01007387 */ /* 0x000fe80000100a00 */
[----:B------:R-:W-:Y:S03]  /*af030*/  STL.64 [R1+0x2ab8], R14 ;  /* 0x002ab80e01007387 */ /* 0x000fe60000100a00 */
[C---:B------:R-:W-:Y:S01]  /*af040*/  HMMA.1688.F32.TF32 R24, R8.reuse, R186, R96 ;  /* 0x000000ba0818723c */ /* 0x040fe20000081060 */
        /* <DEDUP_REMOVED lines=9> */
[----:B--2---:R-:W-:Y:S03]  /*af0e0*/  HMMA.1688.F32.TF32 R16, R8, R174, R104 ;  /* 0x000000ae0810723c */ /* 0x004fe60000081068 */
[----:B------:R2:W-:Y:S04]  /*af0f0*/  STL.64 [R1+0x1ab0], R24 ;  /* 0x001ab01801007387 */ /* 0x0005e80000100a00 */
[----:B------:R3:W-:Y:S04]  /*af100*/  STL.64 [R1+0x1ab8], R26 ;  /* 0x001ab81a01007387 */ /* 0x0007e80000100a00 */
[----:B------:R-:W4:Y:S01]  /*af110*/  LDL.LU R64, [R1+0x2170] ;  /* 0x0021700001407983 */ /* 0x000f220000300800 */
[C---:B------:R-:W-:Y:S03]  /*af120*/  HMMA.1688.F32.TF32 R108, R32.reuse, R168, R108 ;  /* 0x000000a8206c723c */ /* 0x040fe6000008106c */
[----:B------:R-:W-:Y:S04]  /*af130*/  LDS R104, [R6+0x1c180] ;  /* 0x01c1800006687984 */ /* 0x000fe80000000800 */
        /* <DEDUP_REMOVED lines=39> */
[----:B-1----:R-:W3:Y:S04]  /*af3b0*/  LDL.LU R16, [R1+0x2230] ;  /* 0x0022300001107983 */ /* 0x002ee80000300800 */
        /* <DEDUP_REMOVED lines=32> */
[----:B------:R-:W-:Y:S04]  /*af5c0*/  LDS R106, [R6+0x1e180] ;  /* 0x01e18000066a7984 */ /* 0x000fe80000000800 */
[----:B------:R-:W-:Y:S01]  /*af5d0*/  LDS R105, [R7+0x1c180] ;  /* 0x01c1800007697984 */ /* 0x000fe20000000800 */
[C---:B------:R-:W-:Y:S03]  /*af5e0*/  HMMA.1688.F32.TF32 R200, R32.reuse, R144, R200 ;  /* 0x0000009020c8723c */ /* 0x040fe600000810c8 */
[----:B------:R-:W-:Y:S05]  /*af5f0*/  LDS R107, [R7+0x1e180] ;  /* 0x01e18000076b7984 */ /* 0x000fea0000000800 */
[C---:B------:R-:W-:Y:S08]  /*af600*/  HMMA.1688.F32.TF32 R204, R32.reuse, R140, R204 ;  /* 0x0000008c20cc723c */ /* 0x040ff000000810cc */
[C---:B------:R-:W-:Y:S08]  /*af610*/  HMMA.1688.F32.TF32 R208, R32.reuse, R136, R208 ;  /* 0x0000008820d0723c */ /* 0x040ff000000810d0 */
[C---:B------:R-:W-:Y:S08]  /*af620*/  HMMA.1688.F32.TF32 R212, R32.reuse, R132, R212 ;  /* 0x0000008420d4723c */ /* 0x040ff000000810d4 */
[----:B------:R-:W-:Y:S08]  /*af630*/  HMMA.1688.F32.TF32 R72, R32, R128, R72 ;  /* 0x000000802048723c */ /* 0x000ff00000081048 */
[C---:B------:R-:W-:Y:S01]  /*af640*/  HMMA.1688.F32.TF32 R32, R8.reuse, R170, R108 ;  /* 0x000000aa0820723c */ /* 0x040fe2000008106c */
[----:B------:R-:W-:Y:S04]  /*af650*/  LDS R108, [R6+0x1c200] ;  /* 0x01c20000066c7984 */ /* 0x000fe80000000800 */
[----:B------:R-:W-:Y:S03]  /*af660*/  LDS R110, [R6+0x1e200] ;  /* 0x01e20000066e7984 */ /* 0x000fe60000000800 */
[C---:B------:R-:W-:Y:S01]  /*af670*/  HMMA.1688.F32.TF32 R80, R8.reuse, R166, R112 ;  /* 0x000000a60850723c */ /* 0x040fe20000081070 */
[----:B------:R-:W-:Y:S04]  /*af680*/  LDS R112, [R6+0x1c100] ;  /* 0x01c1000006707984 */ /* 0x000fe80000000800 */
[----:B------:R-:W-:Y:S03]  /*af690*/  LDS R114, [R6+0x1e100] ;  /* 0x01e1000006727984 */ /* 0x000fe60000000800 */
[----:B------:R-:W-:Y:S01]  /*af6a0*/  HMMA.1688.F32.TF32 R76, R8, R162, R116 ;  /* 0x000000a2084c723c */ /* 0x000fe20000081074 */
[----:B------:R-:W-:Y:S04]  /*af6b0*/  LDS R113, [R7+0x1c100] ;  /* 0x01c1000007717984 */ /* 0x000fe80000000800 */
[----:B------:R-:W-:Y:S04]  /*af6c0*/  LDS R115, [R7+0x1e100] ;  /* 0x01e1000007737984 */ /* 0x000fe80000000800 */
[----:B------:R-:W-:Y:S04]  /*af6d0*/  STL.64 [R1+0x1a40], R32 ;  /* 0x001a402001007387 */ /* 0x000fe80000100a00 */
[----:B------:R1:W-:Y:S01]  /*af6e0*/  STL.64 [R1+0x1a48], R34 ;  /* 0x001a482201007387 */ /* 0x0003e20000100a00 */
[----:B----4-:R-:W-:Y:S03]  /*af6f0*/  HMMA.1688.F32.TF32 R60, R12, R136, R60 ;  /* 0x000000880c3c723c */ /* 0x010fe6000008103c */
[----:B------:R-:W-:Y:S04]  /*af700*/  LDS R109, [R7+0x1c200] ;  /* 0x01c20000076d7984 */ /* 0x000fe80000000800 */
[----:B------:R-:W-:Y:S01]  /*af710*/  LDS R111, [R7+0x1e200] ;  /* 0x01e20000076f7984 */ /* 0x000fe20000000800 */
[C---:B-1----:R-:W-:Y:S03]  /*af720*/  HMMA.1688.F32.TF32 R32, R8.reuse, R158, R124 ;  /* 0x0000009e0820723c */ /* 0x042fe6000008107c */
[----:B------:R-:W-:Y:S04]  /*af730*/  STL.64 [R1+0x1a20], R80 ;  /* 0x001a205001007387 */ /* 0x000fe80000100a00 */
[----:B------:R1:W-:Y:S04]  /*af740*/  STL.64 [R1+0x1a28], R82 ;  /* 0x001a285201007387 */ /* 0x0003e80000100a00 */
[----:B------:R-:W-:Y:S04]  /*af750*/  STL.64 [R1+0x1a00], R76 ;  /* 0x001a004c01007387 */ /* 0x000fe80000100a00 */
[----:B------:R4:W-:Y:S01]  /*af760*/  STL.64 [R1+0x1a08], R78 ;  /* 0x001a084e01007387 */ /* 0x0009e20000100a00 */
[C---:B-1----:R-:W-:Y:S03]  /*af770*/  HMMA.1688.F32.TF32 R80, R8.reuse, R154, R192 ;  /* 0x0000009a0850723c */ /* 0x042fe600000810c0 */
[----:B------:R-:W-:Y:S04]  /*af780*/  LDS R124, [R6+0x1c000] ;  /* 0x01c00000067c7984 */ /* 0x000fe80000000800 */
[----:B------:R-:W-:Y:S01]  /*af790*/  LDS R126, [R6+0x1e000] ;  /* 0x01e00000067e7984 */ /* 0x000fe20000000800 */
[C---:B----4-:R-:W-:Y:S03]  /*af7a0*/  HMMA.1688.F32.TF32 R76, R8.reuse, R150, R196 ;  /* 0x00000096084c723c */ /* 0x050fe600000810c4 */
[----:B------:R-:W-:Y:S04]  /*af7b0*/  STL.64 [R1+0x19d0], R32 ;  /* 0x0019d02001007387 */ /* 0x000fe80000100a00 */
[----:B------:R1:W-:Y:S04]  /*af7c0*/  STL.64 [R1+0x19d8], R34 ;  /* 0x0019d82201007387 */ /* 0x0003e80000100a00 */
[----:B------:R-:W-:Y:S04]  /*af7d0*/  LDS R125, [R7+0x1c000] ;  /* 0x01c00000077d7984 */ /* 0x000fe80000000800 */
[----:B------:R-:W4:Y:S01]  /*af7e0*/  LDS R127, [R7+0x1e000] ;  /* 0x01e00000077f7984 */ /* 0x000f220000000800 */
[C---:B-1----:R-:W-:Y:S03]  /*af7f0*/  HMMA.1688.F32.TF32 R32, R8.reuse, R146, R200 ;  /* 0x000000920820723c */ /* 0x042fe600000810c8 */
[----:B------:R-:W-:Y:S04]  /*af800*/  STL.64 [R1+0x19c0], R80 ;  /* 0x0019c05001007387 */ /* 0x000fe80000100a00 */
[----:B------:R1:W-:Y:S04]  /*af810*/  STL.64 [R1+0x19c8], R82 ;  /* 0x0019c85201007387 */ /* 0x0003e80000100a00 */
[----:B------:R-:W-:Y:S04]  /*af820*/  STL.64 [R1+0x29f0], R76 ;  /* 0x0029f04c01007387 */ /* 0x000fe80000100a00 */
[----:B------:R1:W-:Y:S02]  /*af830*/  STL.64 [R1+0x29f8], R78 ;  /* 0x0029f84e01007387 */ /* 0x0003e40000100a00 */
[C---:B-1----:R-:W-:Y:S06]  /*af840*/  HMMA.1688.F32.TF32 R80, R8.reuse, R142, R204 ;  /* 0x0000008e0850723c */ /* 0x042fec00000810cc */
[----:B------:R-:W-:Y:S02]  /*af850*/  STL.64 [R1+0x29e0], R32 ;  /* 0x0029e02001007387 */ /* 0x000fe40000100a00 */
[C---:B------:R-:W-:Y:S02]  /*af860*/  HMMA.1688.F32.TF32 R76, R8.reuse, R138, R208 ;  /* 0x0000008a084c723c */ /* 0x040fe400000810d0 */
[----:B------:R1:W-:Y:S06]  /*af870*/  STL.64 [R1+0x29e8], R34 ;  /* 0x0029e82201007387 */ /* 0x0003ec0000100a00 */
        /* <DEDUP_REMOVED lines=9> */
[C---:B---3--:R-:W-:Y:S03]  /*af910*/  HMMA.1688.F32.TF32 R16, R12.reuse, R184, R16 ;  /* 0x000000b80c10723c */ /* 0x048fe60000081010 */
[----:B------:R1:W-:Y:S04]  /*af920*/  STL.64 [R1+0x2a88], R10 ;  /* 0x002a880a01007387 */ /* 0x0003e80000100a00 */
[----:B------:R-:W-:Y:S01]  /*af930*/  LDS R72, [R6+0x18080] ;  /* 0x0180800006487984 */ /* 0x000fe20000000800 */
[C---:B--2---:R-:W-:Y:S03]  /*af940*/  HMMA.1688.F32.TF32 R24, R12.reuse, R172, R24 ;  /* 0x000000ac0c18723c */ /* 0x044fe60000081018 */
[----:B------:R-:W-:Y:S04]  /*af950*/  LDS R74, [R6+0x1a080] ;  /* 0x01a08000064a7984 */ /* 0x000fe80000000800 */
[----:B------:R-:W-:Y:S01]  /*af960*/  LDS R73, [R7+0x18080] ;  /* 0x0180800007497984 */ /* 0x000fe20000000800 */
[C---:B-1----:R-:W-:Y:S03]  /*af970*/  HMMA.1688.F32.TF32 R8, R12.reuse, R180, R248 ;  /* 0x000000b40c08723c */ /* 0x042fe600000810f8 */
[----:B------:R-:W1:Y:S05]  /*af980*/  LDS R75, [R7+0x1a080] ;  /* 0x01a08000074b7984 */ /* 0x000e6a0000000800 */
[C---:B------:R-:W-:Y:S08]  /*af990*/  HMMA.1688.F32.TF32 R68, R12.reuse, R188, R68 ;  /* 0x000000bc0c44723c */ /* 0x040ff00000081044 */
[C---:B------:R-:W-:Y:S08]  /*af9a0*/  HMMA.1688.F32.TF32 R28, R12.reuse, R168, R28 ;  /* 0x000000a80c1c723c */ /* 0x040ff0000008101c */
[----:B------:R-:W-:Y:S08]  /*af9b0*/  HMMA.1688.F32.TF32 R20, R12, R176, R20 ;  /* 0x000000b00c14723c */ /* 0x000ff00000081014 */
[C---:B----4-:R-:W-:Y:S08]  /*af9c0*/  HMMA.1688.F32.TF32 R76, R124.reuse, R190, R68 ;  /* 0x000000be7c4c723c */ /* 0x050ff00000081044 */
[C---:B------:R-:W-:Y:S08]  /*af9d0*/  HMMA.1688.F32.TF32 R68, R124.reuse, R182, R8 ;  /* 0x000000b67c44723c */ /* 0x040ff00000081008 */
[C---:B------:R-:W-:Y:S07]  /*af9e0*/  HMMA.1688.F32.TF32 R8, R124.reuse, R186, R16 ;  /* 0x000000ba7c08723c */ /* 0x040fee0000081010 */
[----:B------:R-:W-:Y:S01]  /*af9f0*/  STL.64 [R1+0xd0], R76 ;  /* 0x0000d04c01007387 */ /* 0x000fe20000100a00 */
[----:B------:R-:W-:Y:S03]  /*afa00*/  HMMA.1688.F32.TF32 R20, R124, R178, R20 ;  /* 0x000000b27c14723c */ /* 0x000fe60000081014 */
[----:B------:R-:W-:Y:S04]  /*afa10*/  STL.64 [R1+0xd8], R78 ;  /* 0x0000d84e01007387 */ /* 0x000fe80000100a00 */
[----:B------:R-:W-:Y:S01]  /*afa20*/  STL.64 [R1+0xc0], R68 ;  /* 0x0000c04401007387 */ /* 0x000fe20000100a00 */
[----:B------:R-:W-:Y:S03]  /*afa30*/  HMMA.1688.F32.TF32 R32, R12, R164, R224 ;  /* 0x000000a40c20723c */ /* 0x000fe600000810e0 */
[----:B------:R-:W-:Y:S04]  /*afa40*/  STL.64 [R1+0xc8], R70 ;  /* 0x0000c84601007387 */ /* 0x000fe80000100a00 */
[----:B------:R-:W-:Y:S01]  /*afa50*/  STL.64 [R1+0xb0], R8 ;  /* 0x0000b00801007387 */ /* 0x000fe20000100a00 */
[----:B------:R-:W-:Y:S03]  /*afa60*/  HMMA.1688.F32.TF32 R16, R124, R174, R24 ;  /* 0x000000ae7c10723c */ /* 0x000fe60000081018 */
[----:B------:R2:W-:Y:S04]  /*afa70*/  STL.64 [R1+0xb8], R10 ;  /* 0x0000b80a01007387 */ /* 0x0005e80000100a00 */
[----:B------:R-:W-:Y:S01]  /*afa80*/  LDS R68, [R6+0x18100] ;  /* 0x0181000006447984 */ /* 0x000fe20000000800 */
[----:B------:R-:W-:Y:S03]  /*afa90*/  HMMA.1688.F32.TF32 R36, R12, R160, R36 ;  /* 0x000000a00c24723c */ /* 0x000fe60000081024 */
[----:B------:R-:W-:Y:S04]  /*afaa0*/  LDS R70, [R6+0x1a100] ;  /* 0x01a1000006467984 */ /* 0x000fe80000000800 */
[----:B------:R-:W-:Y:S01]  /*afab0*/  LDS R69, [R7+0x18100] ;  /* 0x0181000007457984 */ /* 0x000fe20000000800 */
        /* <DEDUP_REMOVED lines=10> */
[----:B------:R-:W3:Y:S05]  /*afb60*/  LDS R71, [R7+0x1a100] ;  /* 0x01a1000007477984 */ /* 0x000eea0000000800 */
[----:B--2---:R-:W-:Y:S07]  /*afb70*/  HMMA.1688.F32.TF32 R8, R124, R158, R40 ;  /* 0x0000009e7c08723c */ /* 0x004fee0000081028 */
[----:B------:R-:W-:Y:S04]  /*afb80*/  STL.64 [R1+0xbb0], R20 ;  /* 0x000bb01401007387 */ /* 0x000fe80000100a00 */
[----:B------:R2:W-:Y:S04]  /*afb90*/  STL.64 [R1+0xbb8], R22 ;  /* 0x000bb81601007387 */ /* 0x0005e80000100a00 */
[----:B------:R-:W4:Y:S04]  /*afba0*/  LDL.LU R224, [R1+0x2070] ;  /* 0x0020700001e07983 */ /* 0x000f280000300800 */
[----:B------:R-:W-:Y:S04]  /*afbb0*/  STL.64 [R1+0xba0], R16 ;  /* 0x000ba01001007387 */ /* 0x000fe80000100a00 */
[----:B------:R1:W-:Y:S04]  /*afbc0*/  STL.64 [R1+0xba8], R18 ;  /* 0x000ba81201007387 */ /* 0x0003e80000100a00 */
[----:B------:R-:W-:Y:S04]  /*afbd0*/  STL.64 [R1+0xb90], R8 ;  /* 0x000b900801007387 */ /* 0x000fe80000100a00 */
[----:B------:R1:W-:Y:S04]  /*afbe0*/  STL.64 [R1+0xb98], R10 ;  /* 0x000b980a01007387 */ /* 0x0003e80000100a00 */
        /* <DEDUP_REMOVED lines=55> */
[C---:B------:R-:W-:Y:S03]  /*aff60*/  HMMA.1688.F32.TF32 R44, R12.reuse, R152, R44 ;  /* 0x000000980c2c723c */ /* 0x040fe6000008102c */
[----:B------:R-:W4:Y:S04]  /*aff70*/  LDL.LU R240, [R1+0x20a0] ;  /* 0x0020a00001f07983 */ /* 0x000f280000300800 */
[----:B------:R-:W4:Y:S01]  /*aff80*/  LDL.LU R241, [R1+0x20a4] ;  /* 0x0020a40001f17983 */ /* 0x000f220000300800 */
[C---:B------:R-:W-:Y:S03]  /*aff90*/  HMMA.1688.F32.TF32 R48, R12.reuse, R148, R48 ;  /* 0x000000940c30723c */ /* 0x040fe60000081030 */
[----:B------:R-:W4:Y:S04]  /*affa0*/  LDL.LU R242, [R1+0x20a8] ;  /* 0x0020a80001f27983 */ /* 0x000f280000300800 */
[----:B------:R-:W4:Y:S01]  /*affb0*/  LDL.LU R243, [R1+0x20ac] ;  /* 0x0020ac0001f37983 */ /* 0x000f220000300800 */
[----:B------:R-:W-:Y:S08]  /*affc0*/  HMMA.1688.F32.TF32 R52, R12, R144, R52 ;  /* 0x000000900c34723c */ /* 0x000ff00000081034 */
[----:B--2---:R-:W-:Y:S08]  /*affd0*/  HMMA.1688.F32.TF32 R20, R124, R154, R44 ;  /* 0x0000009a7c14723c */ /* 0x004ff0000008102c */
[----:B------:R-:W-:Y:S08]  /*affe0*/  HMMA.1688.F32.TF32 R56, R12, R140, R56 ;  /* 0x0000008c0c38723c */ /* 0x000ff00000081038 */
[C---:B-1----:R-:W-:Y:S08]  /*afff0*/  HMMA.1688.F32.TF32 R16, R124.reuse, R150, R48 ;  /* 0x000000967c10723c */ /* 0x042ff00000081030 */
[----:B------:R-:W-:Y:S08]  /*b0000*/  HMMA.1688.F32.TF32 R8, R124, R146, R52 ;  /* 0x000000927c08723c */ /* 0x000ff00000081034 */
[C---:B------:R-:W-:Y:S08]  /*b0010*/  HMMA.1688.F32.TF32 R64, R12.reuse, R132, R64 ;  /* 0x000000840c40723c */ /* 0x040ff00000081040 */
[----:B------:R-:W-:Y:S01]  /*b0020*/  HMMA.1688.F32.TF32 R12, R12, R128, R220 ;  /* 0x000000800c0c723c */ /* 0x000fe200000810dc */
[----:B------:R-:W2:Y:S04]  /*b0030*/  LDL.LU R220, [R1+0x2060] ;  /* 0x0020600001dc7983 */ /* 0x000ea80000300800 */
[----:B------:R-:W2:Y:S04]  /*b0040*/  LDL.LU R221, [R1+0x2064] ;  /* 0x0020640001dd7983 */ /* 0x000ea80000300800 */
[----:B------:R-:W2:Y:S04]  /*b0050*/  LDL.LU R222, [R1+0x2068] ;  /* 0x0020680001de7983 */ /* 0x000ea80000300800 */
[----:B------:R-:W2:Y:S04]  /*b0060*/  LDL.LU R223, [R1+0x206c] ;  /* 0x00206c0001df7983 */ /* 0x000ea80000300800 */
        /* <DEDUP_REMOVED lines=9> */
[----:B------:R-:W-:Y:S01]  /*b0100*/  HMMA.1688.F32.TF32 R124, R124, R130, R12 ;  /* 0x000000827c7c723c */ /* 0x000fe2000008100c */
[----:B------:R-:W-:Y:S04]  /*b0110*/  STL.64 [R1+0xc40], R20 ;  /* 0x000c401401007387 */ /* 0x000fe80000100a00 */
[----:B------:R-:W-:Y:S04]  /*b0120*/  STL.64 [R1+0xc48], R22 ;  /* 0x000c481601007387 */ /* 0x000fe80000100a00 */
[----:B------:R-:W-:Y:S04]  /*b0130*/  STL.64 [R1+0xc30], R16 ;  /* 0x000c301001007387 */ /* 0x000fe80000100a00 */
[----:B------:R1:W-:Y:S10]  /*b0140*/  STL.64 [R1+0xc38], R18 ;  /* 0x000c381201007387 */ /* 0x0003f40000100a00 */
[----:B------:R-:W-:Y:S04]  /*b0150*/  STL [R1+0x5f40], R124 ;  /* 0x005f407c01007387 */ /* 0x000fe80000100800 */
[----:B------:R-:W-:Y:S04]  /*b0160*/  STL.64 [R1+0xc50], R8 ;  /* 0x000c500801007387 */ /* 0x000fe80000100a00 */
[----:B------:R1:W-:Y:S04]  /*b0170*/  STL.64 [R1+0xc58], R10 ;  /* 0x000c580a01007387 */ /* 0x0003e80000100a00 */
[----:B------:R-:W-:Y:S04]  /*b0180*/  STL [R1+0x5f3c], R125 ;  /* 0x005f3c7d01007387 */ /* 0x000fe80000100800 */
[----:B------:R-:W-:Y:S04]  /*b0190*/  STL [R1+0x5f38], R126 ;  /* 0x005f387e01007387 */ /* 0x000fe80000100800 */
[----:B------:R-:W-:Y:S01]  /*b01a0*/  STL [R1+0x5f34], R127 ;  /* 0x005f347f01007387 */ /* 0x000fe20000100800 */
[C---:B---3--:R-:W-:Y:S08]  /*b01b0*/  HMMA.1688.F32.TF32 R40, R72.reuse, R156, R228 ;  /* 0x0000009c4828723c */ /* 0x048ff000000810e4 */
[C---:B----4-:R-:W-:Y:S08]  /*b01c0*/  HMMA.1688.F32.TF32 R28, R72.reuse, R168, R84 ;  /* 0x000000a8481c723c */ /* 0x050ff00000081054 */
[C---:B-1----:R-:W-:Y:S08]  /*b01d0*/  HMMA.1688.F32.TF32 R16, R72.reuse, R184, R216 ;  /* 0x000000b84810723c */ /* 0x042ff000000810d8 */
[C---:B------:R-:W-:Y:S08]  /*b01e0*/  HMMA.1688.F32.TF32 R12, R72.reuse, R180, R96 ;  /* 0x000000b4480c723c */ /* 0x040ff00000081060 */
[----:B------:R-:W-:Y:S11]  /*b01f0*/  HMMA.1688.F32.TF32 R8, R72, R188, R100 ;  /* 0x000000bc4808723c */ /* 0x000ff60000081064 */
[----:B------:R-:W-:Y:S05]  /*b0200*/  @!UPT UIADD3 URZ, URZ, URZ, URZ ;  /* 0x0000003f3f3ff290 */ /* 0x000fea000fffe03f */
[----:B------:R-:W-:Y:S08]  /*b0210*/  HMMA.1688.F32.TF32 R12, R120, R182, R12 ;  /* 0x000000b6780c723c */ /* 0x000ff0000008100c */
[C---:B------:R-:W-:Y:S08]  /*b0220*/  HMMA.1688.F32.TF32 R20, R72.reuse, R176, R92 ;  /* 0x000000b04814723c */ /* 0x040ff0000008105c */
[C---:B------:R-:W-:Y:S08]  /*b0230*/  HMMA.1688.F32.TF32 R24, R72.reuse, R172, R88 ;  /* 0x000000ac4818723c */ /* 0x040ff00000081058 */
[----:B------:R-:W-:Y:S08]  /*b0240*/  HMMA.1688.F32.TF32 R36, R72, R160, R76 ;  /* 0x000000a04824723c */ /* 0x000ff0000008104c */
[C---:B------:R-:W-:Y:S08]  /*b0250*/  HMMA.1688.F32.TF32 R76, R120.reuse, R190, R8 ;  /* 0x000000be784c723c */ /* 0x040ff00000081008 */
[C---:B------:R-:W-:Y:S08]  /*b0260*/  HMMA.1688.F32.TF32 R8, R120.reuse, R186, R16 ;  /* 0x000000ba7808723c */ /* 0x040ff00000081010 */
[----:B------:R-:W-:Y:S07]  /*b0270*/  HMMA.1688.F32.TF32 R16, R120, R178, R20 ;  /* 0x000000b27810723c */ /* 0x000fee0000081014 */
[----:B------:R-:W-:Y:S01]  /*b0280*/  STL.64 [R1+0xb60], R76 ;  /* 0x000b604c01007387 */ /* 0x000fe20000100a00 */
[----:B------:R-:W-:Y:S03]  /*b0290*/  HMMA.1688.F32.TF32 R32, R72, R164, R80 ;  /* 0x000000a44820723c */ /* 0x000fe60000081050 */
[----:B------:R-:W-:Y:S04]  /*b02a0*/  STL.64 [R1+0xb68], R78 ;  /* 0x000b684e01007387 */ /* 0x000fe80000100a00 */
        /* <DEDUP_REMOVED lines=14> */
[----:B---3--:R-:W-:Y:S03]  /*b0390*/  HMMA.1688.F32.TF32 R8, R120, R158, R40 ;  /* 0x0000009e7808723c */ /* 0x008fe60000081028 */
[----:B------:R-:W-:Y:S04]  /*b03a0*/  STL.64 [R1+0xb00], R16 ;  /* 0x000b001001007387 */ /* 0x000fe80000100a00 */
[----:B------:R1:W-:Y:S01]  /*b03b0*/  STL.64 [R1+0xb08], R18 ;  /* 0x000b081201007387 */ /* 0x0003e20000100a00 */
[C---:B------:R-:W-:Y:S03]  /*b03c0*/  HMMA.1688.F32.TF32 R64, R72.reuse, R132, R224 ;  /* 0x000000844840723c */ /* 0x040fe600000810e0 */
[----:B------:R-:W3:Y:S04]  /*b03d0*/  LDL.LU R224, [R1+0x1f70] ;  /* 0x001f700001e07983 */ /* 0x000ee80000300800 */
[----:B------:R-:W-:Y:S04]  /*b03e0*/  STL.64 [R1+0xaf0], R12 ;  /* 0x000af00c01007387 */ /* 0x000fe80000100a00 */
[----:B------:R4:W-:Y:S04]  /*b03f0*/  STL.64 [R1+0xaf8], R14 ;  /* 0x000af80e01007387 */ /* 0x0009e80000100a00 */
[----:B------:R-:W-:Y:S01]  /*b0400*/  STL.64 [R1+0xae0], R8 ;  /* 0x000ae00801007387 */ /* 0x000fe20000100a00 */
[C---:B------:R-:W-:Y:S03]  /*b0410*/  HMMA.1688.F32.TF32 R60, R72.reuse, R136, R248 ;  /* 0x00000088483c723c */ /* 0x040fe600000810f8 */
        /* <DEDUP_REMOVED lines=61> */
[----:B------:R-:W3:Y:S01]  /*b07f0*/  LDL.LU R241, [R1+0x1fa4] ;  /* 0x001fa40001f17983 */ /* 0x000ee20000300800 */
[C---:B-1----:R-:W-:Y:S03]  /*b0800*/  HMMA.1688.F32.TF32 R16, R120.reuse, R154, R44 ;  /* 0x0000009a7810723c */ /* 0x042fe6000008102c */
[----:B------:R-:W3:Y:S04]  /*b0810*/  LDL.LU R242, [R1+0x1fa8] ;  /* 0x001fa80001f27983 */ /* 0x000ee80000300800 */
[----:B------:R-:W3:Y:S01]  /*b0820*/  LDL.LU R243, [R1+0x1fac] ;  /* 0x001fac0001f37983 */ /* 0x000ee20000300800 */
[C---:B----4-:R-:W-:Y:S08]  /*b0830*/  HMMA.1688.F32.TF32 R12, R120.reuse, R150, R48 ;  /* 0x00000096780c723c */ /* 0x050ff00000081030 */
[----:B------:R-:W-:Y:S08]  /*b0840*/  HMMA.1688.F32.TF32 R8, R120, R146, R52 ;  /* 0x000000927808723c */ /* 0x000ff00000081034 */
[----:B--2---:R-:W-:Y:S01]  /*b0850*/  HMMA.1688.F32.TF32 R72, R72, R128, R220 ;  /* 0x000000804848723c */ /* 0x004fe200000810dc */
[----:B------:R-:W2:Y:S04]  /*b0860*/  LDL.LU R220, [R1+0x1f60] ;  /* 0x001f600001dc7983 */ /* 0x000ea80000300800 */
[----:B------:R-:W2:Y:S04]  /*b0870*/  LDL.LU R221, [R1+0x1f64] ;  /* 0x001f640001dd7983 */ /* 0x000ea80000300800 */
[----:B------:R-:W2:Y:S04]  /*b0880*/  LDL.LU R222, [R1+0x1f68] ;  /* 0x001f680001de7983 */ /* 0x000ea80000300800 */
[----:B------:R-:W2:Y:S04]  /*b0890*/  LDL.LU R223, [R1+0x1f6c] ;  /* 0x001f6c0001df7983 */ /* 0x000ea80000300800 */
        /* <DEDUP_REMOVED lines=11> */
[----:B------:R1:W-:Y:S04]  /*b0950*/  STL.64 [R1+0x1608], R18 ;  /* 0x0016081201007387 */ /* 0x0003e80000100a00 */
[----:B------:R-:W-:Y:S04]  /*b0960*/  STL.64 [R1+0x15e0], R12 ;  /* 0x0015e00c01007387 */ /* 0x000fe80000100a00 */
[----:B------:R4:W-:Y:S01]  /*b0970*/  STL.64 [R1+0x15e8], R14 ;  /* 0x0015e80e01007387 */ /* 0x0009e20000100a00 */
[C---:B---3--:R-:W-:Y:S03]  /*b0980*/  HMMA.1688.F32.TF32 R64, R68.reuse, R132, R224 ;  /* 0x000000844440723c */ /* 0x048fe600000810e0 */
[----:B------:R-:W-:Y:S04]  /*b0990*/  LDS R72, [R6+0x18180] ;  /* 0x0181800006487984 */ /* 0x000fe80000000800 */
[----:B------:R-:W-:Y:S04]  /*b09a0*/  LDS R74, [R6+0x1a180] ;  /* 0x01a18000064a7984 */ /* 0x000fe80000000800 */
[----:B------:R-:W-:Y:S04]  /*b09b0*/  STL [R1+0x5f50], R120 ;  /* 0x005f507801007387 */ /* 0x000fe80000100800 */
[----:B------:R-:W-:Y:S04]  /*b09c0*/  STL.64 [R1+0x15d0], R8 ;  /* 0x0015d00801007387 */ /* 0x000fe80000100a00 */
[----:B------:R3:W-:Y:S04]  /*b09d0*/  STL.64 [R1+0x15d8], R10 ;  /* 0x0015d80a01007387 */ /* 0x0007e80000100a00 */
[----:B------:R-:W-:Y:S04]  /*b09e0*/  STL [R1+0x5f4c], R121 ;  /* 0x005f4c7901007387 */ /* 0x000fe80000100800 */
[----:B------:R-:W-:Y:S04]  /*b09f0*/  STL [R1+0x5f48], R122 ;  /* 0x005f487a01007387 */ /* 0x000fe80000100800 */
[----:B------:R-:W-:Y:S01]  /*b0a00*/  STL [R1+0x5f44], R123 ;  /* 0x005f447b01007387 */ /* 0x000fe20000100800 */
[C---:B------:R-:W-:Y:S03]  /*b0a10*/  HMMA.1688.F32.TF32 R40, R68.reuse, R156, R228 ;  /* 0x0000009c4428723c */ /* 0x040fe600000810e4 */
[----:B------:R-:W-:Y:S04]  /*b0a20*/  LDS R73, [R7+0x18180] ;  /* 0x0181800007497984 */ /* 0x000fe80000000800 */
[----:B------:R-:W1:Y:S01]  /*b0a30*/  LDS R75, [R7+0x1a180] ;  /* 0x01a18000074b7984 */ /* 0x000e620000000800 */
[C---:B------:R-:W-:Y:S08]  /*b0a40*/  HMMA.1688.F32.TF32 R28, R68.reuse, R168, R84 ;  /* 0x000000a8441c723c */ /* 0x040ff00000081054 */
[C---:B-1----:R-:W-:Y:S08]  /*b0a50*/  HMMA.1688.F32.TF32 R16, R68.reuse, R184, R216 ;  /* 0x000000b84410723c */ /* 0x042ff000000810d8 */
[C---:B----4-:R-:W-:Y:S08]  /*b0a60*/  HMMA.1688.F32.TF32 R12, R68.reuse, R180, R96 ;  /* 0x000000b4440c723c */ /* 0x050ff00000081060 */
[----:B---3--:R-:W-:Y:S11]  /*b0a70*/  HMMA.1688.F32.TF32 R8, R68, R188, R100 ;  /* 0x000000bc4408723c */ /* 0x008ff60000081064 */
        /* <DEDUP_REMOVED lines=27> */
[----:B------:R1:W-:Y:S04]  /*b0c30*/  STL.64 [R1+0x6a8], R18 ;  /* 0x0006a81201007387 */ /* 0x0003e80000100a00 */
        /* <DEDUP_REMOVED lines=240> */
[C---:B----4-:R-:W-:Y:S01]  /*b1b40*/  HMMA.1688.F32.TF32 R12, R68.reuse, R180, R96 ;  /* 0x000000b4440c723c */ /* 0x050fe20000081060 */
[----:B------:R-:W-:Y:S04]  /*b1b50*/  LDS R96, [R6+0x1c280] ;  /* 0x01c2800006607984 */ /* 0x000fe80000000800 */
[----:B------:R-:W-:Y:S03]  /*b1b60*/  LDS R98, [R6+0x1e280] ;  /* 0x01e2800006627984 */ /* 0x000fe60000000800 */
[C---:B------:R-:W-:Y:S01]  /*b1b70*/  HMMA.1688.F32.TF32 R24, R68.reuse, R172, R88 ;  /* 0x000000ac4418723c */ /* 0x040fe20000081058 */
[----:B------:R-:W-:Y:S04]  /*b1b80*/  LDS R97, [R7+0x1c280] ;  /* 0x01c2800007617984 */ /* 0x000fe80000000800 */
[----:B------:R-:W1:Y:S03]  /*b1b90*/  LDS R99, [R7+0x1e280] ;  /* 0x01e2800007637984 */ /* 0x000e660000000800 */
[----:B---3--:R-:W-:Y:S08]  /*b1ba0*/  HMMA.1688.F32.TF32 R8, R68, R188, R100 ;  /* 0x000000bc4408723c */ /* 0x008ff00000081064 */
[----:B------:R-:W-:Y:S08]  /*b1bb0*/  HMMA.1688.F32.TF32 R12, R108, R182, R12 ;  /* 0x000000b66c0c723c */ /* 0x000ff0000008100c */
        /* <DEDUP_REMOVED lines=24> */
[----:B------:R3:W-:Y:S04]  /*b1d40*/  STL.64 [R1+0x4e8], R18 ;  /* 0x0004e81201007387 */ /* 0x0007e80000100a00 */
[----:B------:R-:W4:Y:S04]  /*b1d50*/  LDL.LU R224, [R1+0x1c70] ;  /* 0x001c700001e07983 */ /* 0x000f280000300800 */
[----:B------:R-:W-:Y:S04]  /*b1d60*/  STL.64 [R1+0x4d0], R12 ;  /* 0x0004d00c01007387 */ /* 0x000fe80000100a00 */
[----:B------:R1:W-:Y:S04]  /*b1d70*/  STL.64 [R1+0x4d8], R14 ;  /* 0x0004d80e01007387 */ /* 0x0003e80000100a00 */
[----:B------:R-:W-:Y:S01]  /*b1d80*/  STL.64 [R1+0x4c0], R8 ;  /* 0x0004c00801007387 */ /* 0x000fe20000100a00 */
[C---:B------:R-:W-:Y:S03]  /*b1d90*/  HMMA.1688.F32.TF32 R60, R68.reuse, R136, R248 ;  /* 0x00000088443c723c */ /* 0x040fe600000810f8 */
[----:B------:R1:W-:Y:S04]  /*b1da0*/  STL.64 [R1+0x4c8], R10 ;  /* 0x0004c80a01007387 */ /* 0x0003e80000100a00 */
[----:B------:R-:W4:Y:S04]  /*b1db0*/  LDL.LU R225, [R1+0x1c74] ;  /* 0x001c740001e17983 */ /* 0x000f280000300800 */
[----:B------:R-:W4:Y:S04]  /*b1dc0*/  LDL.LU R226, [R1+0x1c78] ;  /* 0x001c780001e27983 */ /* 0x000f280000300800 */
[----:B------:R-:W4:Y:S01]  /*b1dd0*/  LDL.LU R227, [R1+0x1c7c] ;  /* 0x001c7c0001e37983 */ /* 0x000f220000300800 */
[C---:B------:R-:W-:Y:S03]  /*b1de0*/  HMMA.1688.F32.TF32 R56, R68.reuse, R140, R244 ;  /* 0x0000008c4438723c */ /* 0x040fe600000810f4 */
[----:B------:R-:W4:Y:S04]  /*b1df0*/  LDL.LU R248, [R1+0x1c80] ;  /* 0x001c800001f87983 */ /* 0x000f280000300800 */
        /* <DEDUP_REMOVED lines=55> */
[----:B------:R-:W4:Y:S01]  /*b2170*/  LDL.LU R241, [R1+0x1ca4] ;  /* 0x001ca40001f17983 */ /* 0x000f220000300800 */
[C---:B---3--:R-:W-:Y:S03]  /*b2180*/  HMMA.1688.F32.TF32 R16, R108.reuse, R154, R44 ;  /* 0x0000009a6c10723c */ /* 0x048fe6000008102c */
[----:B------:R-:W3:Y:S04]  /*b2190*/  LDL.LU R242, [R1+0x1ca8] ;  /* 0x001ca80001f27983 */ /* 0x000ee80000300800 */
[----:B------:R-:W3:Y:S01]  /*b21a0*/  LDL.LU R243, [R1+0x1cac] ;  /* 0x001cac0001f37983 */ /* 0x000ee20000300800 */
[C---:B-1----:R-:W-:Y:S08]  /*b21b0*/  HMMA.1688.F32.TF32 R12, R108.reuse, R150, R48 ;  /* 0x000000966c0c723c */ /* 0x042ff00000081030 */
        /* <DEDUP_REMOVED lines=17> */
[----:B------:R1:W-:Y:S04]  /*b22d0*/  STL.64 [R1+0x438], R18 ;  /* 0x0004381201007387 */ /* 0x0003e80000100a00 */
[----:B------:R-:W-:Y:S04]  /*b22e0*/  STL.64 [R1+0x420], R12 ;  /* 0x0004200c01007387 */ /* 0x000fe80000100a00 */
[----:B------:R1:W-:Y:S01]  /*b22f0*/  STL.64 [R1+0x428], R14 ;  /* 0x0004280e01007387 */ /* 0x0003e20000100a00 */
[C---:B----4-:R-:W-:Y:S03]  /*b2300*/  HMMA.1688.F32.TF32 R64, R72.reuse, R132, R224 ;  /* 0x000000844840723c */ /* 0x050fe600000810e0 */
        /* <DEDUP_REMOVED lines=13> */
[C---:B------:R-:W-:Y:S08]  /*b23e0*/  HMMA.1688.F32.TF32 R12, R72.reuse, R180, R100 ;  /* 0x000000b4480c723c */ /* 0x040ff00000081064 */
[----:B----4-:R-:W-:Y:S11]  /*b23f0*/  HMMA.1688.F32.TF32 R8, R72, R188, R116 ;  /* 0x000000bc4808723c */ /* 0x010ff60000081074 */
[----:B------:R-:W-:Y:S05]  /*b2400*/  @!UPT UIADD3 URZ, URZ, URZ, URZ ;  /* 0x0000003f3f3ff290 */ /* 0x000fea000fffe03f */
[----:B------:R-:W-:Y:S08]  /*b2410*/  HMMA.1688.F32.TF32 R12, R96, R182, R12 ;  /* 0x000000b6600c723c */ /* 0x000ff0000008100c */
[C---:B------:R-:W-:Y:S01]  /*b2420*/  HMMA.1688.F32.TF32 R20, R72.reuse, R176, R92 ;  /* 0x000000b04814723c */ /* 0x040fe2000008105c */
[----:B------:R-:W-:Y:S04]  /*b2430*/  LDS R92, [R6+0x1c300] ;  /* 0x01c30000065c7984 */ /* 0x000fe80000000800 */
[----:B------:R-:W-:Y:S03]  /*b2440*/  LDS R94, [R6+0x1e300] ;  /* 0x01e30000065e7984 */ /* 0x000fe60000000800 */
[C---:B------:R-:W-:Y:S01]  /*b2450*/  HMMA.1688.F32.TF32 R24, R72.reuse, R172, R88 ;  /* 0x000000ac4818723c */ /* 0x040fe20000081058 */
[----:B------:R-:W-:Y:S04]  /*b2460*/  LDS R93, [R7+0x1c300] ;  /* 0x01c30000075d7984 */ /* 0x000fe80000000800 */
[----:B------:R-:W1:Y:S03]  /*b2470*/  LDS R95, [R7+0x1e300] ;  /* 0x01e30000075f7984 */ /* 0x000e660000000800 */
        /* <DEDUP_REMOVED lines=11> */
[C---:B----4-:R-:W-:Y:S08]  /*b2530*/  HMMA.1688.F32.TF32 R12, R96.reuse, R174, R24 ;  /* 0x000000ae600c723c */ /* 0x050ff00000081018 */
[C---:B-1----:R-:W-:Y:S01]  /*b2540*/  HMMA.1688.F32.TF32 R8, R96.reuse, R170, R28 ;  /* 0x000000aa6008723c */ /* 0x042fe2000008101c */
        /* <DEDUP_REMOVED lines=76> */
[----:B------:R-:W3:Y:S04]  /*b2a10*/  LDL.LU R240, [R1+0x1ba0] ;  /* 0x001ba00001f07983 */ /* 0x000ee80000300800 */
[----:B------:R-:W3:Y:S01]  /*b2a20*/  LDL.LU R241, [R1+0x1ba4] ;  /* 0x001ba40001f17983 */ /* 0x000ee20000300800 */
[----:B--2---:R-:W-:Y:S03]  /*b2a30*/  HMMA.1688.F32.TF32 R72, R72, R128, R220 ;  /* 0x000000804848723c */ /* 0x004fe600000810dc */
[----:B------:R-:W3:Y:S04]  /*b2a40*/  LDL.LU R242, [R1+0x1ba8] ;  /* 0x001ba80001f27983 */ /* 0x000ee80000300800 */
[----:B------:R-:W3:Y:S04]  /*b2a50*/  LDL.LU R243, [R1+0x1bac] ;  /* 0x001bac0001f37983 */ /* 0x000ee80000300800 */
[----:B------:R-:W2:Y:S04]  /*b2a60*/  LDL.LU R220, [R1+0x1710] ;  /* 0x0017100001dc7983 */ /* 0x000ea80000300800 */
[----:B------:R-:W2:Y:S04]  /*b2a70*/  LDL.LU R221, [R1+0x1714] ;  /* 0x0017140001dd7983 */ /* 0x000ea80000300800 */
[----:B------:R-:W2:Y:S04]  /*b2a80*/  LDL.LU R222, [R1+0x1718] ;  /* 0x0017180001de7983 */ /* 0x000ea80000300800 */
[----:B------:R-:W2:Y:S01]  /*b2a90*/  LDL.LU R223, [R1+0x171c] ;  /* 0x00171c0001df7983 */ /* 0x000ea20000300800 */
[C---:B-1----:R-:W-:Y:S08]  /*b2aa0*/  HMMA.1688.F32.TF32 R16, R96.reuse, R154, R44 ;  /* 0x0000009a6010723c */ /* 0x042ff0000008102c */
[C---:B------:R-:W-:Y:S08]  /*b2ab0*/  HMMA.1688.F32.TF32 R12, R96.reuse, R150, R48 ;  /* 0x00000096600c723c */ /* 0x040ff00000081030 */
[C---:B------:R-:W-:Y:S07]  /*b2ac0*/  HMMA.1688.F32.TF32 R8, R96.reuse, R146, R52 ;  /* 0x000000926008723c */ /* 0x040fee0000081034 */
        /* <DEDUP_REMOVED lines=13> */
[----:B------:R1:W-:Y:S01]  /*b2ba0*/  STL.64 [R1+0x1f8], R14 ;  /* 0x0001f80e01007387 */ /* 0x0003e20000100a00 */
[C---:B----4-:R-:W-:Y:S09]  /*b2bb0*/  HMMA.1688.F32.TF32 R48, R68.reuse, R148, R236 ;  /* 0x000000944430723c */ /* 0x050ff200000810ec */
        /* <DEDUP_REMOVED lines=8> */
[----:B------:R-:W-:Y:S01]  /*b2c40*/  LDS R74, [R6+0x1a380] ;  /* 0x01a38000064a7984 */ /* 0x000fe20000000800 */
[C---:B------:R-:W-:Y:S03]  /*b2c50*/  HMMA.1688.F32.TF32 R32, R68.reuse, R164, R80 ;  /* 0x000000a44420723c */ /* 0x040fe60000081050 */
[----:B------:R-:W-:Y:S04]  /*b2c60*/  LDS R73, [R7+0x18380] ;  /* 0x0183800007497984 */ /* 0x000fe80000000800 */
[----:B------:R-:W1:Y:S01]  /*b2c70*/  LDS R75, [R7+0x1a380] ;  /* 0x01a38000074b7984 */ /* 0x000e620000000800 */
[C---:B------:R-:W-:Y:S08]  /*b2c80*/  HMMA.1688.F32.TF32 R24, R68.reuse, R172, R88 ;  /* 0x000000ac4418723c */ /* 0x040ff00000081058 */
[C---:B-1----:R-:W-:Y:S08]  /*b2c90*/  HMMA.1688.F32.TF32 R12, R68.reuse, R180, R116 ;  /* 0x000000b4440c723c */ /* 0x042ff00000081074 */
[C---:B----4-:R-:W-:Y:S08]  /*b2ca0*/  HMMA.1688.F32.TF32 R8, R68.reuse, R188, R192 ;  /* 0x000000bc4408723c */ /* 0x050ff000000810c0 */
        /* <DEDUP_REMOVED lines=9> */
[----:B------:R-:W-:Y:S01]  /*b2d40*/  STL.64 [R1+0x1c0], R8 ;  /* 0x0001c00801007387 */ /* 0x000fe20000100a00 */
[C---:B------:R-:W-:Y:S03]  /*b2d50*/  HMMA.1688.F32.TF32 R12, R92.reuse, R178, R20 ;  /* 0x000000b25c0c723c */ /* 0x040fe60000081014 */
[----:B------:R1:W-:Y:S05]  /*b2d60*/  STL.64 [R1+0x1c8], R10 ;  /* 0x0001c80a01007387 */ /* 0x0003ea0000100a00 */
[----:B-1----:R-:W-:Y:S01]  /*b2d70*/  HMMA.1688.F32.TF32 R8, R92, R174, R24 ;  /* 0x000000ae5c08723c */ /* 0x002fe20000081018 */
[----:B------:R-:W-:Y:S04]  /*b2d80*/  STL.64 [R1+0x210], R16 ;  /* 0x0002101001007387 */ /* 0x000fe80000100a00 */
[----:B------:R1:W-:Y:S03]  /*b2d90*/  STL.64 [R1+0x218], R18 ;  /* 0x0002181201007387 */ /* 0x0003e60000100a00 */
[----:B------:R-:W-:Y:S07]  /*b2da0*/  HMMA.1688.F32.TF32 R40, R68, R156, R228 ;  /* 0x0000009c4428723c */ /* 0x000fee00000810e4 */
[----:B------:R-:W-:Y:S04]  /*b2db0*/  STL.64 [R1+0x200], R12 ;  /* 0x0002000c01007387 */ /* 0x000fe80000100a00 */
[----:B------:R4:W-:Y:S01]  /*b2dc0*/  STL.64 [R1+0x208], R14 ;  /* 0x0002080e01007387 */ /* 0x0009e20000100a00 */
[C---:B-1----:R-:W-:Y:S03]  /*b2dd0*/  HMMA.1688.F32.TF32 R16, R92.reuse, R170, R28 ;  /* 0x000000aa5c10723c */ /* 0x042fe6000008101c */
[----:B------:R-:W-:Y:S05]  /*b2de0*/  STL.64 [R1+0x1b0], R8 ;  /* 0x0001b00801007387 */ /* 0x000fea0000100a00 */
[C---:B----4-:R-:W-:Y:S01]  /*b2df0*/  HMMA.1688.F32.TF32 R12, R92.reuse, R166, R32 ;  /* 0x000000a65c0c723c */ /* 0x050fe20000081020 */
        /* <DEDUP_REMOVED lines=8> */
[C---:B----4-:R-:W-:Y:S01]  /*b2e80*/  HMMA.1688.F32.TF32 R12, R92.reuse, R154, R44 ;  /* 0x0000009a5c0c723c */ /* 0x050fe2000008102c */
[----:B------:R1:W-:Y:S07]  /*b2e90*/  STL.64 [R1+0x38], R10 ;  /* 0x0000380a01007387 */ /* 0x0003ee0000100a00 */
[----:B-1----:R-:W-:Y:S07]  /*b2ea0*/  HMMA.1688.F32.TF32 R8, R92, R150, R48 ;  /* 0x000000965c08723c */ /* 0x002fee0000081030 */
[----:B------:R-:W-:Y:S04]  /*b2eb0*/  STL.64 [R1+0x20], R16 ;  /* 0x0000201001007387 */ /* 0x000fe80000100a00 */
[----:B------:R-:W-:Y:S01]  /*b2ec0*/  STL.64 [R1+0x28], R18 ;  /* 0x0000281201007387 */ /* 0x000fe20000100a00 */
[C---:B---3--:R-:W-:Y:S08]  /*b2ed0*/  HMMA.1688.F32.TF32 R52, R68.reuse, R144, R240 ;  /* 0x000000904434723c */ /* 0x048ff000000810f0 */
[C---:B------:R-:W-:Y:S08]  /*b2ee0*/  HMMA.1688.F32.TF32 R56, R68.reuse, R140, R244 ;  /* 0x0000008c4438723c */ /* 0x040ff000000810f4 */
[C---:B------:R-:W-:Y:S08]  /*b2ef0*/  HMMA.1688.F32.TF32 R60, R68.reuse, R136, R248 ;  /* 0x00000088443c723c */ /* 0x040ff000000810f8 */
[C---:B------:R-:W-:Y:S08]  /*b2f00*/  HMMA.1688.F32.TF32 R64, R68.reuse, R132, R224 ;  /* 0x000000844440723c */ /* 0x040ff000000810e0 */
[----:B--2---:R-:W-:Y:S01]  /*b2f10*/  HMMA.1688.F32.TF32 R68, R68, R128, R220 ;  /* 0x000000804444723c */ /* 0x004fe200000810dc */
[----:B------:R-:W2:Y:S04]  /*b2f20*/  LDL.LU R220, [R1+0x14a0] ;  /* 0x0014a00001dc7983 */ /* 0x000ea80000300800 */
[----:B------:R-:W-:Y:S04]  /*b2f30*/  STL.64 [R1+0x10], R12 ;  /* 0x0000100c01007387 */ /* 0x000fe80000100a00 */
[----:B------:R1:W-:Y:S04]  /*b2f40*/  STL.64 [R1+0x18], R14 ;  /* 0x0000180e01007387 */ /* 0x0003e80000100a00 */
[----:B------:R-:W-:Y:S04]  /*b2f50*/  STL.64 [R1], R8 ;  /* 0x0000000801007387 */ /* 0x000fe80000100a00 */
[----:B------:R-:W-:Y:S04]  /*b2f60*/  STL.64 [R1+0x8], R10 ;  /* 0x0000080a01007387 */ /* 0x000fe80000100a00 */
        /* <DEDUP_REMOVED lines=68> */
[C---:B------:R-:W-:Y:S08]  /*b33b0*/  HMMA.1688.F32.TF32 R244, R92.reuse, R142, R56 ;  /* 0x0000008e5cf4723c */ /* 0x040ff00000081038 */
[C---:B------:R-:W-:Y:S08]  /*b33c0*/  HMMA.1688.F32.TF32 R240, R92.reuse, R138, R60 ;  /* 0x0000008a5cf0723c */ /* 0x040ff0000008103c */
[C---:B------:R-:W-:Y:S01]  /*b33d0*/  HMMA.1688.F32.TF32 R236, R92.reuse, R134, R64 ;  /* 0x000000865cec723c */ /* 0x040fe20000081040 */
[----:B------:R-:W-:Y:S07]  /*b33e0*/  STL [R1+0x5fa0], R248 ;  /* 0x005fa0f801007387 */ /* 0x000fee0000100800 */
[----:B------:R-:W-:Y:S01]  /*b33f0*/  HMMA.1688.F32.TF32 R92, R92, R130, R68 ;  /* 0x000000825c5c723c */ /* 0x000fe20000081044 */
        /* <DEDUP_REMOVED lines=18> */
[C---:B--2---:R-:W-:Y:S03]  /*b3520*/  HMMA.1688.F32.TF32 R52, R72.reuse, R148, R80 ;  /* 0x000000944834723c */ /* 0x044fe60000081050 */
[----:B------:R-:W-:Y:S05]  /*b3530*/  STL [R1+0x5fd4], R95 ;  /* 0x005fd45f01007387 */ /* 0x000fea0000100800 */
[C---:B---3--:R-:W-:Y:S08]  /*b3540*/  HMMA.1688.F32.TF32 R68, R72.reuse, R132, R224 ;  /* 0x000000844844723c */ /* 0x048ff000000810e0 */
[C---:B----4-:R-:W-:Y:S08]  /*b3550*/  HMMA.1688.F32.TF32 R64, R72.reuse, R136, R232 ;  /* 0x000000884840723c */ /* 0x050ff000000810e8 */
[C---:B------:R-:W-:Y:S08]  /*b3560*/  HMMA.1688.F32.TF32 R60, R72.reuse, R140, R228 ;  /* 0x0000008c483c723c */ /* 0x040ff000000810e4 */
[C---:B------:R-:W-:Y:S08]  /*b3570*/  HMMA.1688.F32.TF32 R48, R72.reuse, R152, R84 ;  /* 0x000000984830723c */ /* 0x040ff00000081054 */
[C---:B------:R-:W-:Y:S08]  /*b3580*/  HMMA.1688.F32.TF32 R28, R72.reuse, R172, R192 ;  /* 0x000000ac481c723c */ /* 0x040ff000000810c0 */
[C---:B------:R-:W-:Y:S08]  /*b3590*/  HMMA.1688.F32.TF32 R24, R72.reuse, R176, R196 ;  /* 0x000000b04818723c */ /* 0x040ff000000810c4 */
[C---:B-1----:R-:W-:Y:S08]  /*b35a0*/  HMMA.1688.F32.TF32 R12, R72.reuse, R188, R208 ;  /* 0x000000bc480c723c */ /* 0x042ff000000810d0 */
[C---:B------:R-:W-:Y:S08]  /*b35b0*/  HMMA.1688.F32.TF32 R16, R72.reuse, R180, R204 ;  /* 0x000000b44810723c */ /* 0x040ff000000810cc */
[----:B------:R-:W-:Y:S08]  /*b35c0*/  HMMA.1688.F32.TF32 R20, R72, R184, R200 ;  /* 0x000000b84814723c */ /* 0x000ff000000810c8 */
[C---:B------:R-:W-:Y:S08]  /*b35d0*/  HMMA.1688.F32.TF32 R80, R8.reuse, R190, R12 ;  /* 0x000000be0850723c */ /* 0x040ff0000008100c */
[C---:B------:R-:W-:Y:S08]  /*b35e0*/  HMMA.1688.F32.TF32 R12, R8.reuse, R182, R16 ;  /* 0x000000b6080c723c */ /* 0x040ff00000081010 */
[C---:B------:R-:W-:Y:S07]  /*b35f0*/  HMMA.1688.F32.TF32 R20, R8.reuse, R186, R20 ;  /* 0x000000ba0814723c */ /* 0x040fee0000081014 */
[----:B------:R-:W-:Y:S01]  /*b3600*/  STL.64 [R1+0x15b0], R80 ;  /* 0x0015b05001007387 */ /* 0x000fe20000100a00 */
[C---:B------:R-:W-:Y:S03]  /*b3610*/  HMMA.1688.F32.TF32 R16, R8.reuse, R178, R24 ;  /* 0x000000b20810723c */ /* 0x040fe60000081018 */
[----:B------:R-:W-:Y:S04]  /*b3620*/  STL.64 [R1+0x15b8], R82 ;  /* 0x0015b85201007387 */ /* 0x000fe80000100a00 */
[----:B------:R-:W-:Y:S04]  /*b3630*/  STL.64 [R1+0x15a0], R12 ;  /* 0x0015a00c01007387 */ /* 0x000fe80000100a00 */
[----:B------:R1:W-:Y:S02]  /*b3640*/  STL.64 [R1+0x15a8], R14 ;  /* 0x0015a80e01007387 */ /* 0x0003e40000100a00 */
[----:B-1----:R-:W-:Y:S02]  /*b3650*/  HMMA.1688.F32.TF32 R12, R8, R174, R28 ;  /* 0x000000ae080c723c */ /* 0x002fe4000008101c */
[----:B------:R-:W-:Y:S04]  /*b3660*/  STL.64 [R1+0x1580], R20 ;  /* 0x0015801401007387 */ /* 0x000fe80000100a00 */
[----:B------:R-:W-:Y:S04]  /*b3670*/  STL.64 [R1+0x1588], R22 ;  /* 0x0015881601007387 */ /* 0x000fe80000100a00 */
[----:B------:R-:W2:Y:S04]  /*b3680*/  LDL.LU R224, [R1+0x12b0] ;  /* 0x0012b00001e07983 */ /* 0x000ea80000300800 */
[----:B------:R-:W-:Y:S04]  /*b3690*/  STL.64 [R1+0x1570], R16 ;  /* 0x0015701001007387 */ /* 0x000fe80000100a00 */
[----:B------:R1:W-:Y:S05]  /*b36a0*/  STL.64 [R1+0x1578], R18 ;  /* 0x0015781201007387 */ /* 0x0003ea0000100a00 */
        /* <DEDUP_REMOVED lines=66> */
[----:B---3--:R-:W-:Y:S08]  /*b3ad0*/  HMMA.1688.F32.TF32 R12, R8, R166, R36 ;  /* 0x000000a6080c723c */ /* 0x008ff00000081024 */
[C---:B------:R-:W-:Y:S01]  /*b3ae0*/  HMMA.1688.F32.TF32 R56, R72.reuse, R144, R76 ;  /* 0x000000904838723c */ /* 0x040fe2000008104c */
[----:B------:R-:W-:Y:S04]  /*b3af0*/  LDS R76, [R6+0x18400] ;  /* 0x01840000064c7984 */ /* 0x000fe80000000800 */
[----:B------:R-:W-:Y:S03]  /*b3b00*/  LDS R78, [R6+0x1a400] ;  /* 0x01a40000064e7984 */ /* 0x000fe60000000800 */
[----:B------:R-:W-:Y:S01]  /*b3b10*/  HMMA.1688.F32.TF32 R72, R72, R128, R220 ;  /* 0x000000804848723c */ /* 0x000fe200000810dc */
[----:B------:R-:W3:Y:S04]  /*b3b20*/  LDL.LU R220, [R1+0x12a0] ;  /* 0x0012a00001dc7983 */ /* 0x000ee80000300800 */
[----:B------:R-:W3:Y:S04]  /*b3b30*/  LDL.LU R221, [R1+0x12a4] ;  /* 0x0012a40001dd7983 */ /* 0x000ee80000300800 */
[----:B------:R-:W3:Y:S01]  /*b3b40*/  LDL.LU R222, [R1+0x12a8] ;  /* 0x0012a80001de7983 */ /* 0x000ee20000300800 */
[C---:B------:R-:W-:Y:S03]  /*b3b50*/  HMMA.1688.F32.TF32 R20, R8.reuse, R162, R40 ;  /* 0x000000a20814723c */ /* 0x040fe60000081028 */
[----:B------:R-:W3:Y:S04]  /*b3b60*/  LDL.LU R223, [R1+0x12ac] ;  /* 0x0012ac0001df7983 */ /* 0x000ee80000300800 */
[----:B------:R-:W-:Y:S04]  /*b3b70*/  STL.64 [R1+0x1540], R16 ;  /* 0x0015401001007387 */ /* 0x000fe80000100a00 */
[----:B------:R1:W-:Y:S04]  /*b3b80*/  STL.64 [R1+0x1548], R18 ;  /* 0x0015481201007387 */ /* 0x0003e80000100a00 */
[----:B------:R-:W-:Y:S04]  /*b3b90*/  STL.64 [R1+0x1530], R12 ;  /* 0x0015300c01007387 */ /* 0x000fe80000100a00 */
[----:B------:R1:W-:Y:S02]  /*b3ba0*/  STL.64 [R1+0x1538], R14 ;  /* 0x0015380e01007387 */ /* 0x0003e40000100a00 */
[C---:B-1----:R-:W-:Y:S02]  /*b3bb0*/  HMMA.1688.F32.TF32 R16, R8.reuse, R158, R44 ;  /* 0x0000009e0810723c */ /* 0x042fe4000008102c */
[----:B------:R-:W-:Y:S04]  /*b3bc0*/  LDS R77, [R7+0x18400] ;  /* 0x01840000074d7984 */ /* 0x000fe80000000800 */
[----:B------:R-:W2:Y:S02]  /*b3bd0*/  LDS R79, [R7+0x1a400] ;  /* 0x01a40000074f7984 */ /* 0x000ea40000000800 */
[C---:B------:R-:W-:Y:S02]  /*b3be0*/  HMMA.1688.F32.TF32 R12, R8.reuse, R154, R48 ;  /* 0x0000009a080c723c */ /* 0x040fe40000081030 */
[----:B------:R-:W-:Y:S04]  /*b3bf0*/  STL.64 [R1+0x1510], R20 ;  /* 0x0015101401007387 */ /* 0x000fe80000100a00 */
[----:B------:R1:W-:Y:S09]  /*b3c00*/  STL.64 [R1+0x1518], R22 ;  /* 0x0015181601007387 */ /* 0x0003f20000100a00 */
[----:B------:R-:W-:Y:S01]  /*b3c10*/  STL.64 [R1+0x13a0], R16 ;  /* 0x0013a01001007387 */ /* 0x000fe20000100a00 */
[C---:B-1----:R-:W-:Y:S03]  /*b3c20*/  HMMA.1688.F32.TF32 R20, R8.reuse, R150, R52 ;  /* 0x000000960814723c */ /* 0x042fe60000081034 */
[----:B------:R1:W-:Y:S04]  /*b3c30*/  STL.64 [R1+0x13a8], R18 ;  /* 0x0013a81201007387 */ /* 0x0003e80000100a00 */
[----:B------:R-:W-:Y:S04]  /*b3c40*/  STL.64 [R1+0xfd0], R12 ;  /* 0x000fd00c01007387 */ /* 0x000fe80000100a00 */
[----:B------:R1:W-:Y:S02]  /*b3c50*/  STL.64 [R1+0xfd8], R14 ;  /* 0x000fd80e01007387 */ /* 0x0003e40000100a00 */
[C---:B-1----:R-:W-:Y:S08]  /*b3c60*/  HMMA.1688.F32.TF32 R16, R8.reuse, R146, R56 ;  /* 0x000000920810723c */ /* 0x042ff00000081038 */
        /* <DEDUP_REMOVED lines=9> */
[----:B------:R-:W-:Y:S01]  /*b3d00*/  HMMA.1688.F32.TF32 R12, R8, R130, R72 ;  /* 0x00000082080c723c */ /* 0x000fe20000081048 */
[----:B------:R-:W-:Y:S04]  /*b3d10*/  LDS R8, [R6+0x1c400] ;  /* 0x01c4000006087984 */ /* 0x000fe80000000800 */
[----:B------:R-:W-:Y:S04]  /*b3d20*/  LDS R10, [R6+0x1e400] ;  /* 0x01e40000060a7984 */ /* 0x000fe80000000800 */
[----:B------:R-:W-:Y:S04]  /*b3d30*/  LDS R9, [R7+0x1c400] ;  /* 0x01c4000007097984 */ /* 0x000fe80000000800 */
[----:B------:R-:W1:Y:S04]  /*b3d40*/  LDS R11, [R7+0x1e400] ;  /* 0x01e40000070b7984 */ /* 0x000e680000000800 */
[----:B------:R-:W-:Y:S04]  /*b3d50*/  STL.64 [R1+0xf90], R20 ;  /* 0x000f901401007387 */ /* 0x000fe80000100a00 */
[----:B------:R-:W-:Y:S04]  /*b3d60*/  STL.64 [R1+0xf98], R22 ;  /* 0x000f981601007387 */ /* 0x000fe80000100a00 */
[----:B------:R-:W-:Y:S04]  /*b3d70*/  STL.64 [R1+0xf80], R16 ;  /* 0x000f801001007387 */ /* 0x000fe80000100a00 */
[----:B------:R4:W-:Y:S04]  /*b3d80*/  STL.64 [R1+0xf88], R18 ;  /* 0x000f881201007387 */ /* 0x0009e80000100a00 */
[----:B------:R-:W-:Y:S04]  /*b3d90*/  STL.64 [R1+0xcc0], R12 ;  /* 0x000cc00c01007387 */ /* 0x000fe80000100a00 */
[----:B------:R1:W-:Y:S01]  /*b3da0*/  STL.64 [R1+0xcc8], R14 ;  /* 0x000cc80e01007387 */ /* 0x0003e20000100a00 */
[C---:B--2---:R-:W-:Y:S03]  /*b3db0*/  HMMA.1688.F32.TF32 R28, R76.reuse, R172, R196 ;  /* 0x000000ac4c1c723c */ /* 0x044fe600000810c4 */
[----:B------:R-:W-:Y:S04]  /*b3dc0*/  LDS R72, [R6+0x18480] ;  /* 0x0184800006487984 */ /* 0x000fe80000000800 */
[----:B------:R-:W-:Y:S01]  /*b3dd0*/  LDS R74, [R6+0x1a480] ;  /* 0x01a48000064a7984 */ /* 0x000fe20000000800 */
[C---:B------:R-:W-:Y:S03]  /*b3de0*/  HMMA.1688.F32.TF32 R68, R76.reuse, R132, R224 ;  /* 0x000000844c44723c */ /* 0x040fe600000810e0 */
[----:B------:R-:W-:Y:S04]  /*b3df0*/  LDS R73, [R7+0x18480] ;  /* 0x0184800007497984 */ /* 0x000fe80000000800 */
[----:B------:R-:W2:Y:S01]  /*b3e00*/  LDS R75, [R7+0x1a480] ;  /* 0x01a48000074b7984 */ /* 0x000ea20000000800 */
[C---:B----4-:R-:W-:Y:S08]  /*b3e10*/  HMMA.1688.F32.TF32 R16, R76.reuse, R180, R208 ;  /* 0x000000b44c10723c */ /* 0x050ff000000810d0 */
[C---:B-1----:R-:W-:Y:S08]  /*b3e20*/  HMMA.1688.F32.TF32 R12, R76.reuse, R188, R212 ;  /* 0x000000bc4c0c723c */ /* 0x042ff000000810d4 */
[C---:B------:R-:W-:Y:S08]  /*b3e30*/  HMMA.1688.F32.TF32 R20, R76.reuse, R184, R204 ;  /* 0x000000b84c14723c */ /* 0x040ff000000810cc */
        /* <DEDUP_REMOVED lines=13> */
[----:B------:R-:W4:Y:S04]  /*b3f10*/  LDL.LU R224, [R1+0x10a0] ;  /* 0x0010a00001e07983 */ /* 0x000f280000300800 */
[----:B------:R-:W-:Y:S04]  /*b3f20*/  STL.64 [R1+0x1290], R16 ;  /* 0x0012901001007387 */ /* 0x000fe80000100a00 */
[----:B------:R1:W-:Y:S01]  /*b3f30*/  STL.64 [R1+0x1298], R18 ;  /* 0x0012981201007387 */ /* 0x0003e20000100a00 */
[C---:B------:R-:W-:Y:S04]  /*b3f40*/  HMMA.1688.F32.TF32 R64, R76.reuse, R136, R232 ;  /* 0x000000884c40723c */ /* 0x040fe800000810e8 */
[----:B------:R-:W-:Y:S04]  /*b3f50*/  STL.64 [R1+0x1270], R12 ;  /* 0x0012700c01007387 */ /* 0x000fe80000100a00 */
[----:B------:R1:W-:Y:S04]  /*b3f60*/  STL.64 [R1+0x1278], R14 ;  /* 0x0012780e01007387 */ /* 0x0003e80000100a00 */
[----:B------:R-:W4:Y:S04]  /*b3f70*/  LDL.LU R225, [R1+0x10a4] ;  /* 0x0010a40001e17983 */ /* 0x000f280000300800 */
[----:B------:R-:W4:Y:S04]  /*b3f80*/  LDL.LU R226, [R1+0x10a8] ;  /* 0x0010a80001e27983 */ /* 0x000f280000300800 */
[----:B------:R-:W4:Y:S01]  /*b3f90*/  LDL.LU R227, [R1+0x10ac] ;  /* 0x0010ac0001e37983 */ /* 0x000f220000300800 */
        /* <DEDUP_REMOVED lines=64> */
[----:B------:R-:W-:Y:S08]  /*b43a0*/  HMMA.1688.F32.TF32 R12, R8, R166, R36 ;  /* 0x000000a6080c723c */ /* 0x000ff00000081024 */
[----:B---3--:R-:W-:Y:S01]  /*b43b0*/  HMMA.1688.F32.TF32 R76, R76, R128, R220 ;  /* 0x000000804c4c723c */ /* 0x008fe200000810dc */
        /* <DEDUP_REMOVED lines=9> */
[C---:B-1----:R-:W-:Y:S08]  /*b4450*/  HMMA.1688.F32.TF32 R16, R8.reuse, R158, R44 ;  /* 0x0000009e0810723c */ /* 0x042ff0000008102c */
[C---:B------:R-:W-:Y:S01]  /*b4460*/  HMMA.1688.F32.TF32 R12, R8.reuse, R154, R48 ;  /* 0x0000009a080c723c */ /* 0x040fe20000081030 */
[----:B------:R-:W-:Y:S04]  /*b4470*/  STL.64 [R1+0x1230], R20 ;  /* 0x0012301401007387 */ /* 0x000fe80000100a00 */
[----:B------:R1:W-:Y:S10]  /*b4480*/  STL.64 [R1+0x1238], R22 ;  /* 0x0012381601007387 */ /* 0x0003f40000100a00 */
        /* <DEDUP_REMOVED lines=29> */
[C---:B----4-:R-:W-:Y:S03]  /*b4660*/  HMMA.1688.F32.TF32 R68, R72.reuse, R132, R224 ;  /* 0x000000844844723c */ /* 0x050fe600000810e0 */
[----:B------:R-:W-:Y:S04]  /*b4670*/  LDS R77, [R7+0x18500] ;  /* 0x01850000074d7984 */ /* 0x000fe80000000800 */
[----:B------:R-:W2:Y:S01]  /*b4680*/  LDS R79, [R7+0x1a500] ;  /* 0x01a50000074f7984 */ /* 0x000ea20000000800 */
[C---:B-1----:R-:W-:Y:S08]  /*b4690*/  HMMA.1688.F32.TF32 R16, R72.reuse, R180, R208 ;  /* 0x000000b44810723c */ /* 0x042ff000000810d0 */
[C---:B------:R-:W-:Y:S08]  /*b46a0*/  HMMA.1688.F32.TF32 R12, R72.reuse, R188, R212 ;  /* 0x000000bc480c723c */ /* 0x040ff000000810d4 */
        /* <DEDUP_REMOVED lines=96> */
[----:B------:R-:W-:Y:S01]  /*b4cb0*/  STL.64 [R1+0x1450], R12 ;  /* 0x0014500c01007387 */ /* 0x000fe20000100a00 */
[C---:B-1----:R-:W-:Y:S03]  /*b4cc0*/  HMMA.1688.F32.TF32 R16, R8.reuse, R158, R44 ;  /* 0x0000009e0810723c */ /* 0x042fe6000008102c */
[----:B------:R1:W-:Y:S05]  /*b4cd0*/  STL.64 [R1+0x1458], R14 ;  /* 0x0014580e01007387 */ /* 0x0003ea0000100a00 */
[C---:B-1----:R-:W-:Y:S01]  /*b4ce0*/  HMMA.1688.F32.TF32 R12, R8.reuse, R154, R48 ;  /* 0x0000009a080c723c */ /* 0x042fe20000081030 */
[----:B------:R-:W-:Y:S04]  /*b4cf0*/  STL.64 [R1+0x1460], R20 ;  /* 0x0014601401007387 */ /* 0x000fe80000100a00 */
[----:B------:R1:W-:Y:S10]  /*b4d00*/  STL.64 [R1+0x1468], R22 ;  /* 0x0014681601007387 */ /* 0x0003f40000100a00 */
[----:B------:R-:W-:Y:S04]  /*b4d10*/  STL.64 [R1+0x1480], R16 ;  /* 0x0014801001007387 */ /* 0x000fe80000100a00 */
[----:B------:R1:W-:Y:S02]  /*b4d20*/  STL.64 [R1+0x1488], R18 ;  /* 0x0014881201007387 */ /* 0x0003e40000100a00 */
[C---:B-1----:R-:W-:Y:S08]  /*b4d30*/  HMMA.1688.F32.TF32 R20, R8.reuse, R150, R52 ;  /* 0x000000960814723c */ /* 0x042ff00000081034 */
[C---:B------:R-:W-:Y:S01]  /*b4d40*/  HMMA.1688.F32.TF32 R16, R8.reuse, R146, R56 ;  /* 0x000000920810723c */ /* 0x040fe20000081038 */
[----:B------:R-:W-:Y:S04]  /*b4d50*/  STL.64 [R1+0x1490], R12 ;  /* 0x0014900c01007387 */ /* 0x000fe80000100a00 */
[----:B------:R1:W-:Y:S03]  /*b4d60*/  STL.64 [R1+0x1498], R14 ;  /* 0x0014980e01007387 */ /* 0x0003e60000100a00 */
[C---:B-1----:R-:W-:Y:S07]  /*b4d70*/  HMMA.1688.F32.TF32 R12, R8.reuse, R142, R60 ;  /* 0x0000008e080c723c */ /* 0x042fee000008103c */
[----:B------:R-:W-:Y:S04]  /*b4d80*/  STL.64 [R1+0x14b0], R20 ;  /* 0x0014b01401007387 */ /* 0x000fe80000100a00 */
[----:B------:R1:W-:Y:S04]  /*b4d90*/  STL.64 [R1+0x14b8], R22 ;  /* 0x0014b81601007387 */ /* 0x0003e80000100a00 */
[----:B------:R-:W-:Y:S04]  /*b4da0*/  STL.64 [R1+0x14c0], R16 ;  /* 0x0014c01001007387 */ /* 0x000fe80000100a00 */
[----:B------:R1:W-:Y:S02]  /*b4db0*/  STL.64 [R1+0x14c8], R18 ;  /* 0x0014c81201007387 */ /* 0x0003e40000100a00 */
[C---:B-1----:R-:W-:Y:S08]  /*b4dc0*/  HMMA.1688.F32.TF32 R20, R8.reuse, R138, R64 ;  /* 0x0000008a0814723c */ /* 0x042ff00000081040 */
[C---:B------:R-:W-:Y:S01]  /*b4dd0*/  HMMA.1688.F32.TF32 R16, R8.reuse, R134, R68 ;  /* 0x000000860810723c */ /* 0x040fe20000081044 */
[----:B------:R-:W-:Y:S04]  /*b4de0*/  STL.64 [R1+0x14e0], R12 ;  /* 0x0014e00c01007387 */ /* 0x000fe80000100a00 */
[----:B------:R1:W-:Y:S03]  /*b4df0*/  STL.64 [R1+0x14e8], R14 ;  /* 0x0014e80e01007387 */ /* 0x0003e60000100a00 */
[----:B-1----:R-:W-:Y:S01]  /*b4e00*/  HMMA.1688.F32.TF32 R12, R8, R130, R72 ;  /* 0x00000082080c723c */ /* 0x002fe20000081048 */
[----:B------:R-:W-:Y:S04]  /*b4e10*/  LDS R8, [R6+0x1c500] ;  /* 0x01c5000006087984 */ /* 0x000fe80000000800 */
[----:B------:R-:W-:Y:S04]  /*b4e20*/  LDS R10, [R6+0x1e500] ;  /* 0x01e50000060a7984 */ /* 0x000fe80000000800 */
[----:B------:R-:W-:Y:S04]  /*b4e30*/  LDS R9, [R7+0x1c500] ;  /* 0x01c5000007097984 */ /* 0x000fe80000000800 */
[----:B------:R-:W1:Y:S04]  /*b4e40*/  LDS R11, [R7+0x1e500] ;  /* 0x01e50000070b7984 */ /* 0x000e680000000800 */
[----:B------:R-:W-:Y:S04]  /*b4e50*/  STL.64 [R1+0x1500], R20 ;  /* 0x0015001401007387 */ /* 0x000fe80000100a00 */
[----:B------:R1:W-:Y:S04]  /*b4e60*/  STL.64 [R1+0x1508], R22 ;  /* 0x0015081601007387 */ /* 0x0003e80000100a00 */
[----:B------:R-:W-:Y:S04]  /*b4e70*/  STL.64 [R1+0x14f0], R16 ;  /* 0x0014f01001007387 */ /* 0x000fe80000100a00 */
[----:B------:R1:W-:Y:S04]  /*b4e80*/  STL.64 [R1+0x14f8], R18 ;  /* 0x0014f81201007387 */ /* 0x0003e80000100a00 */
[----:B------:R-:W-:Y:S04]  /*b4e90*/  STL.64 [R1+0x1010], R12 ;  /* 0x0010100c01007387 */ /* 0x000fe80000100a00 */
[----:B------:R-:W-:Y:S01]  /*b4ea0*/  STL.64 [R1+0x1018], R14 ;  /* 0x0010180e01007387 */ /* 0x000fe20000100a00 */
        /* <DEDUP_REMOVED lines=8> */
[----:B------:R-:W-:Y:S08]  /*b4f30*/  HMMA.1688.F32.TF32 R28, R76, R176, R200 ;  /* 0x000000b04c1c723c */ /* 0x000ff000000810c8 */
[----:B------:R-:W-:Y:S08]  /*b4f40*/  HMMA.1688.F32.TF32 R24, R8, R186, R24 ;  /* 0x000000ba0818723c */ /* 0x000ff00000081018 */
[----:B------:R-:W-:Y:S08]  /*b4f50*/  HMMA.1688.F32.TF32 R60, R76, R144, R80 ;  /* 0x000000904c3c723c */ /* 0x000ff00000081050 */
[C---:B------:R-:W-:Y:S08]  /*b4f60*/  HMMA.1688.F32.TF32 R80, R8.reuse, R190, R16 ;  /* 0x000000be0850723c */ /* 0x040ff00000081010 */
[C---:B------:R-:W-:Y:S08]  /*b4f70*/  HMMA.1688.F32.TF32 R16, R8.reuse, R182, R20 ;  /* 0x000000b60810723c */ /* 0x040ff00000081014 */
[C---:B------:R-:W-:Y:S07]  /*b4f80*/  HMMA.1688.F32.TF32 R20, R8.reuse, R178, R28 ;  /* 0x000000b20814723c */ /* 0x040fee000008101c */
[----:B------:R-:W-:Y:S04]  /*b4f90*/  STL.64 [R1+0x1690], R80 ;  /* 0x0016905001007387 */ /* 0x000fe80000100a00 */
[----:B------:R-:W-:Y:S04]  /*b4fa0*/  STL.64 [R1+0x1698], R82 ;  /* 0x0016985201007387 */ /* 0x000fe80000100a00 */
[----:B------:R-:W-:Y:S04]  /*b4fb0*/  STL.64 [R1+0x16b0], R16 ;  /* 0x0016b01001007387 */ /* 0x000fe80000100a00 */
[----:B------:R1:W-:Y:S02]  /*b4fc0*/  STL.64 [R1+0x16b8], R18 ;  /* 0x0016b81201007387 */ /* 0x0003e40000100a00 */
[----:B-1----:R-:W-:Y:S02]  /*b4fd0*/  HMMA.1688.F32.TF32 R16, R8, R174, R32 ;  /* 0x000000ae0810723c */ /* 0x002fe40000081020 */
[----:B------:R-:W-:Y:S04]  /*b4fe0*/  STL.64 [R1+0x16c0], R24 ;  /* 0x0016c01801007387 */ /* 0x000fe80000100a00 */
[----:B------:R-:W-:Y:S02]  /*b4ff0*/  STL.64 [R1+0x16c8], R26 ;  /* 0x0016c81a01007387 */ /* 0x000fe40000100a00 */
[C---:B------:R-:W-:Y:S02]  /*b5000*/  HMMA.1688.F32.TF32 R72, R76.reuse, R132, R224 ;  /* 0x000000844c48723c */ /* 0x040fe400000810e0 */
[----:B------:R-:W4:Y:S04]  /*b5010*/  LDL.LU R224, [R1+0x960] ;  /* 0x0009600001e07983 */ /* 0x000f280000300800 */
[----:B------:R-:W-:Y:S04]  /*b5020*/  STL.64 [R1+0x16e0], R20 ;  /* 0x0016e01401007387 */ /* 0x000fe80000100a00 */
[----:B------:R-:W-:Y:S01]  /*b5030*/  STL.64 [R1+0x16e8], R22 ;  /* 0x0016e81601007387 */ /* 0x000fe20000100a00 */
        /* <DEDUP_REMOVED lines=70> */
[----:B---3--:R-:W-:Y:S01]  /*b54a0*/  HMMA.1688.F32.TF32 R76, R76, R128, R220 ;  /* 0x000000804c4c723c */ /* 0x008fe200000810dc */
[----:B------:R-:W3:Y:S04]  /*b54b0*/  LDL.LU R220, [R1+0x950] ;  /* 0x0009500001dc7983 */ /* 0x000ee80000300800 */
[----:B------:R-:W3:Y:S03]  /*b54c0*/  LDL.LU R221, [R1+0x954] ;  /* 0x0009540001dd7983 */ /* 0x000ee60000300800 */
[C---:B------:R-:W-:Y:S01]  /*b54d0*/  HMMA.1688.F32.TF32 R24, R8.reuse, R166, R40 ;  /* 0x000000a60818723c */ /* 0x040fe20000081028 */
[----:B------:R-:W3:Y:S04]  /*b54e0*/  LDL.LU R222, [R1+0x958] ;  /* 0x0009580001de7983 */ /* 0x000ee80000300800 */
[----:B------:R-:W3:Y:S03]  /*b54f0*/  LDL.LU R223, [R1+0x95c] ;  /* 0x00095c0001df7983 */ /* 0x000ee60000300800 */
        /* <DEDUP_REMOVED lines=8> */
[C---:B-1----:R-:W-:Y:S02]  /*b5580*/  HMMA.1688.F32.TF32 R24, R8.reuse, R154, R52 ;  /* 0x0000009a0818723c */ /* 0x042fe40000081034 */
[----:B------:R-:W-:Y:S06]  /*b5590*/  STL.64 [R1+0x1760], R16 ;  /* 0x0017601001007387 */ /* 0x000fec0000100a00 */
[C---:B------:R-:W-:Y:S01]  /*b55a0*/  HMMA.1688.F32.TF32 R20, R8.reuse, R150, R56 ;  /* 0x000000960814723c */ /* 0x040fe20000081038 */
[----:B------:R1:W-:Y:S07]  /*b55b0*/  STL.64 [R1+0x1768], R18 ;  /* 0x0017681201007387 */ /* 0x0003ee0000100a00 */
        /* <DEDUP_REMOVED lines=9> */
[C---:B-1----:R-:W-:Y:S01]  /*b5650*/  HMMA.1688.F32.TF32 R16, R8.reuse, R134, R72 ;  /* 0x000000860810723c */ /* 0x042fe20000081048 */
[----:B------:R-:W-:Y:S04]  /*b5660*/  LDS R72, [R6+0x1c580] ;  /* 0x01c5800006487984 */ /* 0x000fe80000000800 */
[----:B------:R-:W-:Y:S03]  /*b5670*/  LDS R74, [R6+0x1e580] ;  /* 0x01e58000064a7984 */ /* 0x000fe60000000800 */
[----:B------:R-:W-:Y:S01]  /*b5680*/  HMMA.1688.F32.TF32 R8, R8, R130, R76 ;  /* 0x000000820808723c */ /* 0x000fe2000008104c */
[----:B------:R-:W-:Y:S04]  /*b5690*/  LDS R73, [R7+0x1c580] ;  /* 0x01c5800007497984 */ /* 0x000fe80000000800 */
[----:B------:R-:W1:Y:S04]  /*b56a0*/  LDS R75, [R7+0x1e580] ;  /* 0x01e58000074b7984 */ /* 0x000e680000000800 */
[----:B------:R-:W-:Y:S04]  /*b56b0*/  STL.64 [R1+0x1740], R24 ;  /* 0x0017401801007387 */ /* 0x000fe80000100a00 */
[----:B------:R4:W-:Y:S04]  /*b56c0*/  STL.64 [R1+0x1748], R26 ;  /* 0x0017481a01007387 */ /* 0x0009e80000100a00 */
[----:B------:R-:W-:Y:S04]  /*b56d0*/  STL.64 [R1+0x1720], R20 ;  /* 0x0017201401007387 */ /* 0x000fe80000100a00 */
[----:B------:R-:W-:Y:S04]  /*b56e0*/  STL.64 [R1+0x1728], R22 ;  /* 0x0017281601007387 */ /* 0x000fe80000100a00 */
[----:B------:R-:W-:Y:S04]  /*b56f0*/  STL.64 [R1+0x16d0], R16 ;  /* 0x0016d01001007387 */ /* 0x000fe80000100a00 */
[----:B------:R-:W-:Y:S04]  /*b5700*/  STL.64 [R1+0x16d8], R18 ;  /* 0x0016d81201007387 */ /* 0x000fe80000100a00 */
[----:B------:R-:W-:Y:S04]  /*b5710*/  STL.64 [R1+0x11a0], R8 ;  /* 0x0011a00801007387 */ /* 0x000fe80000100a00 */
[----:B------:R1:W-:Y:S01]  /*b5720*/  STL.64 [R1+0x11a8], R10 ;  /* 0x0011a80a01007387 */ /* 0x0003e20000100a00 */
[C---:B--2---:R-:W-:Y:S08]  /*b5730*/  HMMA.1688.F32.TF32 R32, R12.reuse, R164, R116 ;  /* 0x000000a40c20723c */ /* 0x044ff00000081074 */
[C---:B----4-:R-:W-:Y:S08]  /*b5740*/  HMMA.1688.F32.TF32 R24, R12.reuse, R172, R196 ;  /* 0x000000ac0c18723c */ /* 0x050ff000000810c4 */
[C---:B-1----:R-:W-:Y:S08]  /*b5750*/  HMMA.1688.F32.TF32 R8, R12.reuse, R180, R208 ;  /* 0x000000b40c08723c */ /* 0x042ff000000810d0 */
[C---:B------:R-:W-:Y:S08]  /*b5760*/  HMMA.1688.F32.TF32 R68, R12.reuse, R188, R212 ;  /* 0x000000bc0c44723c */ /* 0x040ff000000810d4 */
[C---:B------:R-:W-:Y:S08]  /*b5770*/  HMMA.1688.F32.TF32 R16, R12.reuse, R184, R204 ;  /* 0x000000b80c10723c */ /* 0x040ff000000810cc */
[----:B------:R-:W-:Y:S08]  /*b5780*/  HMMA.1688.F32.TF32 R20, R12, R176, R200 ;  /* 0x000000b00c14723c */ /* 0x000ff000000810c8 */
[----:B------:R-:W-:Y:S08]  /*b5790*/  HMMA.1688.F32.TF32 R8, R72, R182, R8 ;  /* 0x000000b64808723c */ /* 0x000ff00000081008 */
[----:B------:R-:W-:Y:S08]  /*b57a0*/  HMMA.1688.F32.TF32 R52, R12, R144, R80 ;  /* 0x000000900c34723c */ /* 0x000ff00000081050 */
[----:B------:R-:W-:Y:S08]  /*b57b0*/  HMMA.1688.F32.TF32 R80, R72, R190, R68 ;  /* 0x000000be4850723c */ /* 0x000ff00000081044 */
[----:B------:R-:W-:Y:S08]  /*b57c0*/  HMMA.1688.F32.TF32 R28, R12, R168, R192 ;  /* 0x000000a80c1c723c */ /* 0x000ff000000810c0 */
[C---:B------:R-:W-:Y:S07]  /*b57d0*/  HMMA.1688.F32.TF32 R68, R72.reuse, R186, R16 ;  /* 0x000000ba4844723c */ /* 0x040fee0000081010 */
[----:B------:R-:W-:Y:S01]  /*b57e0*/  STL.64 [R1+0x16a0], R80 ;  /* 0x0016a05001007387 */ /* 0x000fe20000100a00 */
[----:B------:R-:W-:Y:S03]  /*b57f0*/  HMMA.1688.F32.TF32 R16, R72, R178, R20 ;  /* 0x000000b24810723c */ /* 0x000fe60000081014 */
[----:B------:R-:W-:Y:S04]  /*b5800*/  STL.64 [R1+0x16a8], R82 ;  /* 0x0016a85201007387 */ /* 0x000fe80000100a00 */
[----:B------:R-:W-:Y:S01]  /*b5810*/  STL.64 [R1+0x1650], R8 ;  /* 0x0016500801007387 */ /* 0x000fe20000100a00 */
[----:B------:R-:W-:Y:S03]  /*b5820*/  HMMA.1688.F32.TF32 R36, R12, R160, R100 ;  /* 0x000000a00c24723c */ /* 0x000fe60000081064 */
[----:B------:R1:W-:Y:S05]  /*b5830*/  STL.64 [R1+0x1658], R10 ;  /* 0x0016580a01007387 */ /* 0x0003ea0000100a00 */
[C---:B-1----:R-:W-:Y:S01]  /*b5840*/  HMMA.1688.F32.TF32 R8, R72.reuse, R174, R24 ;  /* 0x000000ae4808723c */ /* 0x042fe20000081018 */
[----:B------:R-:W-:Y:S04]  /*b5850*/  STL.64 [R1+0x1620], R68 ;  /* 0x0016204401007387 */ /* 0x000fe80000100a00 */
[----:B------:R-:W-:Y:S03]  /*b5860*/  STL.64 [R1+0x1628], R70 ;  /* 0x0016284601007387 */ /* 0x000fe60000100a00 */
[----:B------:R-:W-:Y:S01]  /*b5870*/  HMMA.1688.F32.TF32 R20, R72, R170, R28 ;  /* 0x000000aa4814723c */ /* 0x000fe2000008101c */
[----:B------:R-:W-:Y:S04]  /*b5880*/  STL.64 [R1+0x15f0], R16 ;  /* 0x0015f01001007387 */ /* 0x000fe80000100a00 */
[----:B------:R1:W-:Y:S03]  /*b5890*/  STL.64 [R1+0x15f8], R18 ;  /* 0x0015f81201007387 */ /* 0x0003e60000100a00 */
[C---:B------:R-:W-:Y:S07]  /*b58a0*/  HMMA.1688.F32.TF32 R40, R12.reuse, R156, R216 ;  /* 0x0000009c0c28723c */ /* 0x040fee00000810d8 */
        /* <DEDUP_REMOVED lines=15> */
[----:B------:R-:W-:Y:S01]  /*b59a0*/  STL.64 [R1+0x14d0], R20 ;  /* 0x0014d01401007387 */ /* 0x000fe20000100a00 */
[C---:B------:R-:W-:Y:S03]  /*b59b0*/  HMMA.1688.F32.TF32 R64, R12.reuse, R132, R224 ;  /* 0x000000840c40723c */ /* 0x040fe600000810e0 */
[----:B------:R1:W-:Y:S04]  /*b59c0*/  STL.64 [R1+0x14d8], R22 ;  /* 0x0014d81601007387 */ /* 0x0003e80000100a00 */
[----:B------:R-:W2:Y:S04]  /*b59d0*/  LDL.LU R224, [R1+0x870] ;  /* 0x0008700001e07983 */ /* 0x000ea80000300800 */
[----:B------:R-:W-:Y:S04]  /*b59e0*/  STL.64 [R1+0x14a0], R16 ;  /* 0x0014a01001007387 */ /* 0x000fe80000100a00 */
[----:B------:R4:W-:Y:S04]  /*b59f0*/  STL.64 [R1+0x14a8], R18 ;  /* 0x0014a81201007387 */ /* 0x0009e80000100a00 */
[----:B------:R-:W-:Y:S01]  /*b5a00*/  STL.64 [R1+0x1470], R8 ;  /* 0x0014700801007387 */ /* 0x000fe20000100a00 */
[C---:B------:R-:W-:Y:S03]  /*b5a10*/  HMMA.1688.F32.TF32 R60, R12.reuse, R136, R232 ;  /* 0x000000880c3c723c */ /* 0x040fe600000810e8 */
        /* <DEDUP_REMOVED lines=58> */
[C---:B-1----:R-:W-:Y:S03]  /*b5dc0*/  HMMA.1688.F32.TF32 R20, R72.reuse, R146, R52 ;  /* 0x000000924814723c */ /* 0x042fe60000081034 */
[----:B------:R-:W-:Y:S04]  /*b5dd0*/  LDS R12, [R6+0x18600] ;  /* 0x01860000060c7984 */ /* 0x000fe80000000800 */
[----:B------:R-:W-:Y:S01]  /*b5de0*/  LDS R14, [R6+0x1a600] ;  /* 0x01a60000060e7984 */ /* 0x000fe20000000800 */
[C---:B----4-:R-:W-:Y:S03]  /*b5df0*/  HMMA.1688.F32.TF32 R16, R72.reuse, R142, R56 ;  /* 0x0000008e4810723c */ /* 0x050fe60000081038 */
[----:B------:R-:W-:Y:S04]  /*b5e00*/  LDS R13, [R7+0x18600] ;  /* 0x01860000070d7984 */ /* 0x000fe80000000800 */
[----:B------:R-:W2:Y:S01]  /*b5e10*/  LDS R15, [R7+0x1a600] ;  /* 0x01a60000070f7984 */ /* 0x000ea20000000800 */
[C---:B------:R-:W-:Y:S07]  /*b5e20*/  HMMA.1688.F32.TF32 R8, R72.reuse, R138, R60 ;  /* 0x0000008a4808723c */ /* 0x040fee000008103c */
[----:B------:R-:W-:Y:S04]  /*b5e30*/  STL.64 [R1+0x1440], R20 ;  /* 0x0014401401007387 */ /* 0x000fe80000100a00 */
[----:B------:R1:W-:Y:S04]  /*b5e40*/  STL.64 [R1+0x1448], R22 ;  /* 0x0014481601007387 */ /* 0x0003e80000100a00 */
[----:B------:R-:W-:Y:S04]  /*b5e50*/  STL.64 [R1+0x13f0], R16 ;  /* 0x0013f01001007387 */ /* 0x000fe80000100a00 */
[----:B------:R4:W-:Y:S01]  /*b5e60*/  STL.64 [R1+0x13f8], R18 ;  /* 0x0013f81201007387 */ /* 0x0009e20000100a00 */
[C---:B-1----:R-:W-:Y:S08]  /*b5e70*/  HMMA.1688.F32.TF32 R20, R72.reuse, R134, R64 ;  /* 0x000000864814723c */ /* 0x042ff00000081040 */
[----:B----4-:R-:W-:Y:S01]  /*b5e80*/  HMMA.1688.F32.TF32 R16, R72, R130, R76 ;  /* 0x000000824810723c */ /* 0x010fe2000008104c */
[----:B------:R-:W-:Y:S04]  /*b5e90*/  STL.64 [R1+0x13e0], R8 ;  /* 0x0013e00801007387 */ /* 0x000fe80000100a00 */
[----:B------:R-:W-:Y:S04]  /*b5ea0*/  STL.64 [R1+0x13e8], R10 ;  /* 0x0013e80a01007387 */ /* 0x000fe80000100a00 */
[----:B------:R-:W-:Y:S04]  /*b5eb0*/  LDS R8, [R6+0x1c600] ;  /* 0x01c6000006087984 */ /* 0x000fe80000000800 */
[----:B------:R-:W-:Y:S04]  /*b5ec0*/  LDS R10, [R6+0x1e600] ;  /* 0x01e60000060a7984 */ /* 0x000fe80000000800 */
[----:B------:R-:W-:Y:S04]  /*b5ed0*/  STL.64 [R1+0x13b0], R20 ;  /* 0x0013b01401007387 */ /* 0x000fe80000100a00 */
[----:B------:R1:W-:Y:S04]  /*b5ee0*/  STL.64 [R1+0x13b8], R22 ;  /* 0x0013b81601007387 */ /* 0x0003e80000100a00 */
[----:B------:R-:W-:Y:S04]  /*b5ef0*/  STL.64 [R1+0x1240], R16 ;  /* 0x0012401001007387 */ /* 0x000fe80000100a00 */
[----:B------:R-:W-:Y:S04]  /*b5f00*/  STL.64 [R1+0x1248], R18 ;  /* 0x0012481201007387 */ /* 0x000fe80000100a00 */
[----:B------:R-:W-:Y:S04]  /*b5f10*/  LDS R9, [R7+0x1c600] ;  /* 0x01c6000007097984 */ /* 0x000fe80000000800 */
[----:B------:R-:W4:Y:S01]  /*b5f20*/  LDS R11, [R7+0x1e600] ;  /* 0x01e60000070b7984 */ /* 0x000f220000000800 */
[C---:B--2---:R-:W-:Y:S08]  /*b5f30*/  HMMA.1688.F32.TF32 R56, R12.reuse, R172, R228 ;  /* 0x000000ac0c38723c */ /* 0x044ff000000810e4 */
[C---:B------:R-:W-:Y:S01]  /*b5f40*/  HMMA.1688.F32.TF32 R52, R12.reuse, R176, R88 ;  /* 0x000000b00c34723c */ /* 0x040fe20000081058 */
        /* <DEDUP_REMOVED lines=23> */
[C---:B---3--:R-:W-:Y:S03]  /*b60c0*/  HMMA.1688.F32.TF32 R36, R12.reuse, R152, R84 ;  /* 0x000000980c24723c */ /* 0x048fe60000081054 */
[----:B------:R-:W3:Y:S04]  /*b60d0*/  LDL.LU R84, [R1+0x830] ;  /* 0x0008300001547983 */ /* 0x000ee80000300800 */
[----:B------:R-:W3:Y:S04]  /*b60e0*/  LDL.LU R85, [R1+0x834] ;  /* 0x0008340001557983 */ /* 0x000ee80000300800 */
[----:B------:R-:W3:Y:S04]  /*b60f0*/  LDL.LU R86, [R1+0x838] ;  /* 0x0008380001567983 */ /* 0x000ee80000300800 */
[----:B------:R-:W3:Y:S01]  /*b6100*/  LDL.LU R87, [R1+0x83c] ;  /* 0x00083c0001577983 */ /* 0x000ee20000300800 */
[C---:B-1----:R-:W-:Y:S03]  /*b6110*/  HMMA.1688.F32.TF32 R20, R12.reuse, R136, R220 ;  /* 0x000000880c14723c */ /* 0x042fe600000810dc */
[----:B------:R-:W3:Y:S04]  /*b6120*/  LDL.LU R220, [R1+0x7f0] ;  /* 0x0007f00001dc7983 */ /* 0x000ee80000300800 */
[----:B------:R-:W3:Y:S04]  /*b6130*/  LDL.LU R221, [R1+0x7f4] ;  /* 0x0007f40001dd7983 */ /* 0x000ee80000300800 */
[----:B------:R-:W3:Y:S04]  /*b6140*/  LDL.LU R222, [R1+0x7f8] ;  /* 0x0007f80001de7983 */ /* 0x000ee80000300800 */
[----:B------:R-:W3:Y:S01]  /*b6150*/  LDL.LU R223, [R1+0x7fc] ;  /* 0x0007fc0001df7983 */ /* 0x000ee20000300800 */
[C---:B------:R-:W-:Y:S08]  /*b6160*/  HMMA.1688.F32.TF32 R40, R12.reuse, R188, R204 ;  /* 0x000000bc0c28723c */ /* 0x040ff000000810cc */
[C---:B------:R-:W-:Y:S08]  /*b6170*/  HMMA.1688.F32.TF32 R44, R12.reuse, R180, R200 ;  /* 0x000000b40c2c723c */ /* 0x040ff000000810c8 */
[----:B------:R-:W-:Y:S08]  /*b6180*/  HMMA.1688.F32.TF32 R48, R12, R184, R196 ;  /* 0x000000b80c30723c */ /* 0x000ff000000810c4 */
[C---:B----4-:R-:W-:Y:S08]  /*b6190*/  HMMA.1688.F32.TF32 R76, R8.reuse, R190, R40 ;  /* 0x000000be084c723c */ /* 0x050ff00000081028 */
[C---:B------:R-:W-:Y:S08]  /*b61a0*/  HMMA.1688.F32.TF32 R44, R8.reuse, R182, R44 ;  /* 0x000000b6082c723c */ /* 0x040ff0000008102c */
[----:B------:R-:W-:Y:S08]  /*b61b0*/  HMMA.1688.F32.TF32 R40, R8, R186, R48 ;  /* 0x000000ba0828723c */ /* 0x000ff00000081030 */
        /* <DEDUP_REMOVED lines=9> */
[----:B------:R-:W-:Y:S01]  /*b6250*/  HMMA.1688.F32.TF32 R68, R12, R160, R100 ;  /* 0x000000a00c44723c */ /* 0x000fe20000081064 */
[----:B------:R-:W-:Y:S04]  /*b6260*/  LDS R76, [R6+0x18700] ;  /* 0x01870000064c7984 */ /* 0x000fe80000000800 */
[----:B------:R-:W-:Y:S03]  /*b6270*/  LDS R78, [R6+0x1a700] ;  /* 0x01a70000064e7984 */ /* 0x000fe60000000800 */
[C---:B-1----:R-:W-:Y:S01]  /*b6280*/  HMMA.1688.F32.TF32 R44, R8.reuse, R174, R56 ;  /* 0x000000ae082c723c */ /* 0x042fe20000081038 */
[----:B------:R-:W-:Y:S04]  /*b6290*/  LDS R77, [R7+0x18700] ;  /* 0x01870000074d7984 */ /* 0x000fe80000000800 */
[----:B------:R-:W-:Y:S03]  /*b62a0*/  LDS R79, [R7+0x1a700] ;  /* 0x01a70000074f7984 */ /* 0x000fe60000000800 */
[----:B----4-:R-:W-:Y:S08]  /*b62b0*/  HMMA.1688.F32.TF32 R40, R8, R170, R60 ;  /* 0x000000aa0828723c */ /* 0x010ff0000008103c */
        /* <DEDUP_REMOVED lines=10> */
[C---:B------:R-:W-:Y:S08]  /*b6360*/  HMMA.1688.F32.TF32 R36, R8.reuse, R154, R36 ;  /* 0x0000009a0824723c */ /* 0x040ff00000081024 */
[----:B------:R-:W-:Y:S08]  /*b6370*/  HMMA.1688.F32.TF32 R32, R8, R150, R32 ;  /* 0x000000960820723c */ /* 0x000ff00000081020 */
[C---:B--2---:R-:W-:Y:S08]  /*b6380*/  HMMA.1688.F32.TF32 R16, R12.reuse, R132, R88 ;  /* 0x000000840c10723c */ /* 0x044ff00000081058 */
[----:B------:R-:W-:Y:S08]  /*b6390*/  HMMA.1688.F32.TF32 R12, R12, R128, R228 ;  /* 0x000000800c0c723c */ /* 0x000ff000000810e4 */
[C---:B------:R-:W-:Y:S08]  /*b63a0*/  HMMA.1688.F32.TF32 R28, R8.reuse, R146, R28 ;  /* 0x00000092081c723c */ /* 0x040ff0000008101c */
[C---:B------:R-:W-:Y:S08]  /*b63b0*/  HMMA.1688.F32.TF32 R24, R8.reuse, R142, R24 ;  /* 0x0000008e0818723c */ /* 0x040ff00000081018 */
[C---:B------:R-:W-:Y:S01]  /*b63c0*/  HMMA.1688.F32.TF32 R20, R8.reuse, R138, R20 ;  /* 0x0000008a0814723c */ /* 0x040fe20000081014 */
[----:B------:R-:W-:Y:S07]  /*b63d0*/  STL.64 [R1+0x11e0], R48 ;  /* 0x0011e03001007387 */ /* 0x000fee0000100a00 */
[C---:B------:R-:W-:Y:S01]  /*b63e0*/  HMMA.1688.F32.TF32 R16, R8.reuse, R134, R16 ;  /* 0x000000860810723c */ /* 0x040fe20000081010 */
[----:B------:R-:W-:Y:S04]  /*b63f0*/  STL.64 [R1+0x11e8], R50 ;  /* 0x0011e83201007387 */ /* 0x000fe80000100a00 */
[----:B------:R-:W-:Y:S03]  /*b6400*/  LDS R228, [R6+0x18680] ;  /* 0x0186800006e47984 */ /* 0x000fe60000000800 */
[----:B------:R-:W-:Y:S01]  /*b6410*/  HMMA.1688.F32.TF32 R8, R8, R130, R12 ;  /* 0x000000820808723c */ /* 0x000fe2000008100c */
        /* <DEDUP_REMOVED lines=19> */
[----:B------:R-:W4:Y:S04]  /*b6550*/  LDL.LU R125, [R1+0x344] ;  /* 0x00034400017d7983 */ /* 0x000f280000300800 */
[----:B------:R-:W4:Y:S04]  /*b6560*/  LDL.LU R126, [R1+0x348] ;  /* 0x00034800017e7983 */ /* 0x000f280000300800 */
[----:B------:R-:W-:Y:S04]  /*b6570*/  LDS R230, [R6+0x1a680] ;  /* 0x01a6800006e67984 */ /* 0x000fe80000000800 */
[----:B------:R-:W-:Y:S04]  /*b6580*/  LDS R229, [R7+0x18680] ;  /* 0x0186800007e57984 */ /* 0x000fe80000000800 */
[----:B------:R-:W1:Y:S04]  /*b6590*/  LDS R231, [R7+0x1a680] ;  /* 0x01a6800007e77984 */ /* 0x000e680000000800 */
        /* <DEDUP_REMOVED lines=36> */
[----:B------:R-:W2:Y:S01]  /*b67e0*/  LDL.LU R47, [R1+0x7c] ;  /* 0x00007c00012f7983 */ /* 0x000ea20000300800 */
[C---:B------:R-:W-:Y:S03]  /*b67f0*/  HMMA.1688.F32.TF32 R88, R228.reuse, R172, R224 ;  /* 0x000000ace458723c */ /* 0x040fe600000810e0 */
        /* <DEDUP_REMOVED lines=63> */
[----:B------:R-:W-:Y:S03]  /*b6bf0*/  HMMA.1688.F32.TF32 R8, R228, R180, R80 ;  /* 0x000000b4e408723c */ /* 0x000fe60000081050 */
        /* <DEDUP_REMOVED lines=8> */
[----:B----4-:R-:W-:Y:S08]  /*b6c80*/  HMMA.1688.F32.TF32 R32, R76, R172, R92 ;  /* 0x000000ac4c20723c */ /* 0x010ff0000008105c */
[C---:B---3--:R-:W-:Y:S08]  /*b6c90*/  HMMA.1688.F32.TF32 R224, R228.reuse, R176, R224 ;  /* 0x000000b0e4e0723c */ /* 0x048ff000000810e0 */
[C---:B--2---:R-:W-:Y:S08]  /*b6ca0*/  HMMA.1688.F32.TF32 R220, R228.reuse, R132, R220 ;  /* 0x00000084e4dc723c */ /* 0x044ff000000810dc */
        /* <DEDUP_REMOVED lines=12> */
[----:B------:R-:W1:Y:S02]  /*b6d70*/  LDS R235, [R7+0x1e680] ;  /* 0x01e6800007eb7984 */ /* 0x000e640000000800 */
[C---:B-1----:R-:W-:Y:S02]  /*b6d80*/  HMMA.1688.F32.TF32 R92, R232.reuse, R190, R16 ;  /* 0x000000bee85c723c */ /* 0x042fe40000081010 */
[----:B------:R-:W-:Y:S04]  /*b6d90*/  LDS R16, [R6+0x18780] ;  /* 0x0187800006107984 */ /* 0x000fe80000000800 */
[----:B------:R-:W-:Y:S02]  /*b6da0*/  LDS R18, [R6+0x1a780] ;  /* 0x01a7800006127984 */ /* 0x000fe40000000800 */
[C---:B------:R-:W-:Y:S02]  /*b6db0*/  HMMA.1688.F32.TF32 R84, R232.reuse, R186, R84 ;  /* 0x000000bae854723c */ /* 0x040fe40000081054 */
[----:B------:R-:W-:Y:S04]  /*b6dc0*/  LDS R17, [R7+0x18780] ;  /* 0x0187800007117984 */ /* 0x000fe80000000800 */
[----:B------:R-:W-:Y:S09]  /*b6dd0*/  LDS R19, [R7+0x1a780] ;  /* 0x01a7800007137984 */ /* 0x000ff20000000800 */
[----:B------:R-:W-:Y:S04]  /*b6de0*/  STL.64 [R1+0x1020], R92 ;  /* 0x0010205c01007387 */ /* 0x000fe80000100a00 */
[----:B------:R1:W-:Y:S02]  /*b6df0*/  STL.64 [R1+0x1028], R94 ;  /* 0x0010285e01007387 */ /* 0x0003e40000100a00 */
[C---:B-1----:R-:W-:Y:S08]  /*b6e00*/  HMMA.1688.F32.TF32 R92, R232.reuse, R182, R8 ;  /* 0x000000b6e85c723c */ /* 0x042ff00000081008 */
        /* <DEDUP_REMOVED lines=27> */
[----:B--2---:R-:W-:Y:S08]  /*b6fc0*/  HMMA.1688.F32.TF32 R8, R232, R142, R212 ;  /* 0x0000008ee808723c */ /* 0x004ff000000810d4 */
[C---:B------:R-:W-:Y:S08]  /*b6fd0*/  HMMA.1688.F32.TF32 R12, R76.reuse, R188, R52 ;  /* 0x000000bc4c0c723c */ /* 0x040ff00000081034 */
[C---:B------:R-:W-:Y:S08]  /*b6fe0*/  HMMA.1688.F32.TF32 R20, R76.reuse, R180, R48 ;  /* 0x000000b44c14723c */ /* 0x040ff00000081030 */
[C---:B------:R-:W-:Y:S08]  /*b6ff0*/  HMMA.1688.F32.TF32 R24, R76.reuse, R184, R44 ;  /* 0x000000b84c18723c */ /* 0x040ff0000008102c */
        /* <DEDUP_REMOVED lines=13> */
[----:B------:R-:W-:Y:S01]  /*b70d0*/  HMMA.1688.F32.TF32 R76, R76, R128, R80 ;  /* 0x000000804c4c723c */ /* 0x000fe20000081050 */
[----:B------:R-:W-:Y:S04]  /*b70e0*/  LDS R80, [R6+0x1c700] ;  /* 0x01c7000006507984 */ /* 0x000fe80000000800 */
[----:B------:R-:W-:Y:S04]  /*b70f0*/  LDS R82, [R6+0x1e700] ;  /* 0x01e7000006527984 */ /* 0x000fe80000000800 */
[----:B------:R-:W-:Y:S04]  /*b7100*/  LDS R81, [R7+0x1c700] ;  /* 0x01c7000007517984 */ /* 0x000fe80000000800 */
[----:B------:R-:W2:Y:S01]  /*b7110*/  LDS R83, [R7+0x1e700] ;  /* 0x01e7000007537984 */ /* 0x000ea20000000800 */
[C---:B-1----:R-:W-:Y:S03]  /*b7120*/  HMMA.1688.F32.TF32 R88, R232.reuse, R138, R216 ;  /* 0x0000008ae858723c */ /* 0x042fe600000810d8 */
[----:B------:R-:W-:Y:S04]  /*b7130*/  STL.64 [R1+0xee0], R84 ;  /* 0x000ee05401007387 */ /* 0x000fe80000100a00 */
[----:B------:R1:W-:Y:S04]  /*b7140*/  STL.64 [R1+0xee8], R86 ;  /* 0x000ee85601007387 */ /* 0x0003e80000100a00 */
[----:B------:R-:W-:Y:S04]  /*b7150*/  STL.64 [R1+0xe80], R8 ;  /* 0x000e800801007387 */ /* 0x000fe80000100a00 */
[----:B------:R3:W-:Y:S01]  /*b7160*/  STL.64 [R1+0xe88], R10 ;  /* 0x000e880a01007387 */ /* 0x0007e20000100a00 */
[C---:B-1----:R-:W-:Y:S08]  /*b7170*/  HMMA.1688.F32.TF32 R84, R232.reuse, R134, R220 ;  /* 0x00000086e854723c */ /* 0x042ff000000810dc */
[----:B---3--:R-:W-:Y:S01]  /*b7180*/  HMMA.1688.F32.TF32 R8, R232, R130, R228 ;  /* 0x00000082e808723c */ /* 0x008fe200000810e4 */
[----:B------:R-:W-:Y:S04]  /*b7190*/  STL.64 [R1+0xe70], R88 ;  /* 0x000e705801007387 */ /* 0x000fe80000100a00 */
[----:B------:R-:W-:Y:S11]  /*b71a0*/  STL.64 [R1+0xe78], R90 ;  /* 0x000e785a01007387 */ /* 0x000ff60000100a00 */
[----:B------:R-:W-:Y:S07]  /*b71b0*/  @!UPT UIADD3 URZ, URZ, URZ, URZ ;  /* 0x0000003f3f3ff290 */ /* 0x000fee000fffe03f */
[----:B------:R-:W-:Y:S04]  /*b71c0*/  STL [R1+0x5ff0], R8 ;  /* 0x005ff00801007387 */ /* 0x000fe80000100800 */
[----:B------:R-:W-:Y:S04]  /*b71d0*/  STL.64 [R1+0xe50], R84 ;  /* 0x000e505401007387 */ /* 0x000fe80000100a00 */
[----:B------:R-:W-:Y:S04]  /*b71e0*/  STL.64 [R1+0xe58], R86 ;  /* 0x000e585601007387 */ /* 0x000fe80000100a00 */
[----:B------:R-:W-:Y:S04]  /*b71f0*/  STL [R1+0x5fec], R9 ;  /* 0x005fec0901007387 */ /* 0x000fe80000100800 */
[----:B------:R-:W-:Y:S04]  /*b7200*/  STL [R1+0x5fe8], R10 ;  /* 0x005fe80a01007387 */ /* 0x000fe80000100800 */
[----:B------:R2:W-:Y:S02]  /*b7210*/  STL [R1+0x5fe4], R11 ;  /* 0x005fe40b01007387 */ /* 0x0005e40000100800 */
[C---:B--2---:R-:W-:Y:S02]  /*b7220*/  HMMA.1688.F32.TF32 R8, R80.reuse, R190, R12 ;  /* 0x000000be5008723c */ /* 0x044fe4000008100c */
[----:B------:R-:W-:Y:S04]  /*b7230*/  STL [R1+0x607c], R190 ;  /* 0x00607cbe01007387 */ /* 0x000fe80000100800 */
[----:B------:R-:W-:Y:S11]  /*b7240*/  STL [R1+0x6078], R191 ;  /* 0x006078bf01007387 */ /* 0x000ff60000100800 */
[----:B------:R-:W-:Y:S06]  /*b7250*/  @!UPT UIADD3 URZ, URZ, URZ, URZ ;  /* 0x0000003f3f3ff290 */ /* 0x000fec000fffe03f */
[----:B------:R-:W-:Y:S04]  /*b7260*/  STL.64 [R1+0x1300], R8 ;  /* 0x0013000801007387 */ /* 0x000fe80000100a00 */
[----:B------:R1:W-:Y:S02]  /*b7270*/  STL.64 [R1+0x1308], R10 ;  /* 0x0013080a01007387 */ /* 0x0003e40000100a00 */
[C---:B-1----:R-:W-:Y:S02]  /*b7280*/  HMMA.1688.F32.TF32 R8, R80.reuse, R182, R20 ;  /* 0x000000b65008723c */ /* 0x042fe40000081014 */
        /* <DEDUP_REMOVED lines=31> */
[----:B------:R-:W-:Y:S02]  /*b7480*/  STL [R1+0x6074], R167 ;  /* 0x006074a701007387 */ /* 0x000fe40000100800 */
[C---:B------:R-:W-:Y:S11]  /*b7490*/  HMMA.1688.F32.TF32 R12, R80.reuse, R162, R44 ;  /* 0x000000a2500c723c */ /* 0x040ff6000008102c */
[----:B------:R-:W-:Y:S04]  /*b74a0*/  @!UPT UIADD3 URZ, URZ, URZ, URZ ;  /* 0x0000003f3f3ff290 */ /* 0x000fe8000fffe03f */
[----:B------:R-:W-:Y:S04]  /*b74b0*/  STL.64 [R1+0x1850], R8 ;  /* 0x0018500801007387 */ /* 0x000fe80000100a00 */
[----:B------:R1:W-:Y:S02]  /*b74c0*/  STL.64 [R1+0x1858], R10 ;  /* 0x0018580a01007387 */ /* 0x0003e40000100a00 */
[C---:B-1----:R-:W-:Y:S02]  /*b74d0*/  HMMA.1688.F32.TF32 R8, R80.reuse, R158, R48 ;  /* 0x0000009e5008723c */ /* 0x042fe40000081030 */
[----:B------:R-:W-:Y:S04]  /*b74e0*/  STL [R1+0x6084], R163 ;  /* 0x006084a301007387 */ /* 0x000fe80000100800 */
[----:B------:R-:W-:Y:S04]  /*b74f0*/  STL.64 [R1+0x1820], R12 ;  /* 0x0018200c01007387 */ /* 0x000fe80000100a00 */
[----:B------:R-:W-:Y:S04]  /*b7500*/  STL.64 [R1+0x1828], R14 ;  /* 0x0018280e01007387 */ /* 0x000fe80000100a00 */
[----:B------:R-:W-:Y:S04]  /*b7510*/  STL [R1+0x6008], R158 ;  /* 0x0060089e01007387 */ /* 0x000fe80000100800 */
[----:B------:R-:W-:Y:S05]  /*b7520*/  STL [R1+0x6004], R159 ;  /* 0x0060049f01007387 */ /* 0x000fea0000100800 */
        /* <DEDUP_REMOVED lines=19> */
[----:B------:R1:W-:Y:S04]  /*b7660*/  STL.64 [R1+0x17a8], R10 ;  /* 0x0017a80a01007387 */ /* 0x0003e80000100a00 */
[----:B------:R-:W2:Y:S01]  /*b7670*/  LDL.LU R124, [R1+0x3d0] ;  /* 0x0003d000017c7983 */ /* 0x000ea20000300800 */
[C---:B-1----:R-:W-:Y:S08]  /*b7680*/  HMMA.1688.F32.TF32 R8, R80.reuse, R142, R64 ;  /* 0x0000008e5008723c */ /* 0x042ff00000081040 */
[C---:B------:R-:W-:Y:S11]  /*b7690*/  HMMA.1688.F32.TF32 R12, R80.reuse, R134, R72 ;  /* 0x00000086500c723c */ /* 0x040ff60000081048 */
[----:B------:R-:W-:Y:S04]  /*b76a0*/  @!UPT UIADD3 URZ, URZ, URZ, URZ ;  /* 0x0000003f3f3ff290 */ /* 0x000fe8000fffe03f */
[----:B------:R-:W-:Y:S04]  /*b76b0*/  STL.64 [R1+0x19b0], R8 ;  /* 0x0019b00801007387 */ /* 0x000fe80000100a00 */
[----:B------:R1:W-:Y:S04]  /*b76c0*/  STL.64 [R1+0x19b8], R10 ;  /* 0x0019b80a01007387 */ /* 0x0003e80000100a00 */
[----:B------:R-:W2:Y:S04]  /*b76d0*/  LDL.LU R125, [R1+0x3d4] ;  /* 0x0003d400017d7983 */ /* 0x000ea80000300800 */
[----:B------:R-:W2:Y:S04]  /*b76e0*/  LDL.LU R126, [R1+0x3d8] ;  /* 0x0003d800017e7983 */ /* 0x000ea80000300800 */
[----:B------:R-:W2:Y:S04]  /*b76f0*/  LDL.LU R127, [R1+0x3dc] ;  /* 0x0003dc00017f7983 */ /* 0x000ea80000300800 */
[----:B------:R-:W3:Y:S01]  /*b7700*/  LDL.LU R112, [R1+0x3f0] ;  /* 0x0003f00001707983 */ /* 0x000ee20000300800 */
[----:B-1----:R-:W-:Y:S03]  /*b7710*/  HMMA.1688.F32.TF32 R8, R80, R138, R68 ;  /* 0x0000008a5008723c */ /* 0x002fe60000081044 */
        /* <DEDUP_REMOVED lines=18> */
[----:B------:R-:W4:Y:S04]  /*b7840*/  LDL.LU R106, [R1+0x408] ;  /* 0x00040800016a7983 */ /* 0x000f280000300800 */
[----:B------:R-:W4:Y:S04]  /*b7850*/  LDL.LU R107, [R1+0x40c] ;  /* 0x00040c00016b7983 */ /* 0x000f280000300800 */
[----:B------:R-:W4:Y:S04]  /*b7860*/  LDL.LU R120, [R1+0x3e0] ;  /* 0x0003e00001787983 */ /* 0x000f280000300800 */
[----:B------:R-:W4:Y:S04]  /*b7870*/  LDL.LU R121, [R1+0x3e4] ;  /* 0x0003e40001797983 */ /* 0x000f280000300800 */
[----:B------:R-:W4:Y:S04]  /*b7880*/  LDL.LU R0, [R1+0x608c] ;  /* 0x00608c0001007983 */ /* 0x000f280000300800 */
[----:B------:R-:W-:Y:S04]  /*b7890*/  STL [R1+0x6028], R142 ;  /* 0x0060288e01007387 */ /* 0x000fe80000100800 */
[----:B------:R-:W-:Y:S04]  /*b78a0*/  STL [R1+0x6024], R143 ;  /* 0x0060248f01007387 */ /* 0x000fe80000100800 */
[----:B------:R-:W4:Y:S04]  /*b78b0*/  LDL.LU.64 R64, [R1+0x3578] ;  /* 0x0035780001407983 */ /* 0x000f280000300a00 */
[----:B------:R-:W4:Y:S04]  /*b78c0*/  LDL.LU.64 R62, [R1+0x3570] ;  /* 0x00357000013e7983 */ /* 0x000f280000300a00 */
[----:B------:R1:W-:Y:S04]  /*b78d0*/  STL.64 [R1+0x1980], R8 ;  /* 0x0019800801007387 */ /* 0x0003e80000100a00 */
[----:B------:R1:W-:Y:S04]  /*b78e0*/  STL.64 [R1+0x1988], R10 ;  /* 0x0019880a01007387 */ /* 0x0003e80000100a00 */
[----:B------:R-:W-:Y:S04]  /*b78f0*/  STL [R1+0x6030], R138 ;  /* 0x0060308a01007387 */ /* 0x000fe80000100800 */
[----:B------:R-:W-:Y:S04]  /*b7900*/  STL [R1+0x602c], R139 ;  /* 0x00602c8b01007387 */ /* 0x000fe80000100800 */
[----:B-1----:R-:W4:Y:S04]  /*b7910*/  LDL.LU.64 R8, [R1+0x3568] ;  /* 0x0035680001087983 */ /* 0x002f280000300a00 */
[----:B------:R-:W4:Y:S04]  /*b7920*/  LDL.LU.64 R4, [R1+0x3560] ;  /* 0x0035600001047983 */ /* 0x000f280000300a00 */
[----:B------:R-:W-:Y:S04]  /*b7930*/  STL.64 [R1+0x1960], R12 ;  /* 0x0019600c01007387 */ /* 0x000fe80000100a00 */
[----:B------:R1:W-:Y:S04]  /*b7940*/  STL.64 [R1+0x1968], R14 ;  /* 0x0019680e01007387 */ /* 0x0003e80000100a00 */
[----:B------:R-:W4:Y:S04]  /*b7950*/  LDL.LU.64 R54, [R1+0x3558] ;  /* 0x0035580001367983 */ /* 0x000f280000300a00 */
[----:B------:R-:W4:Y:S01]  /*b7960*/  LDL.LU.64 R10, [R1+0x3550] ;  /* 0x00355000010a7983 */ /* 0x000f220000300a00 */
[----:B-1----:R-:W-:Y:S03]  /*b7970*/  HMMA.1688.F32.TF32 R12, R80, R130, R76 ;  /* 0x00000082500c723c */ /* 0x002fe6000008104c */
[----:B------:R-:W-:Y:S04]  /*b7980*/  STL [R1+0x6038], R134 ;  /* 0x0060388601007387 */ /* 0x000fe80000100800 */
[----:B------:R-:W-:Y:S04]  /*b7990*/  STL [R1+0x6034], R135 ;  /* 0x0060348701007387 */ /* 0x000fe80000100800 */
[----:B------:R-:W-:Y:S04]  /*b79a0*/  STL [R1+0x6040], R130 ;  /* 0x0060408201007387 */ /* 0x000fe80000100800 */
[----:B------:R-:W-:Y:S08]  /*b79b0*/  STL [R1+0x603c], R131 ;  /* 0x00603c8301007387 */ /* 0x000ff00000100800 */
[----:B------:R-:W-:Y:S04]  /*b79c0*/  STL [R1+0x6000], R12 ;  /* 0x0060000c01007387 */ /* 0x000fe80000100800 */
[----:B------:R-:W-:Y:S04]  /*b79d0*/  STL [R1+0x5ffc], R13 ;  /* 0x005ffc0d01007387 */ /* 0x000fe80000100800 */
[----:B------:R-:W-:Y:S04]  /*b79e0*/  STL [R1+0x5ff8], R14 ;  /* 0x005ff80e01007387 */ /* 0x000fe80000100800 */
[----:B------:R1:W-:Y:S04]  /*b79f0*/  STL [R1+0x5ff4], R15 ;  /* 0x005ff40f01007387 */ /* 0x0003e80000100800 */
[----:B------:R-:W4:Y:S04]  /*b7a00*/  LDL.LU.64 R60, [R1+0x3548] ;  /* 0x00354800013c7983 */ /* 0x000f280000300a00 */
[----:B------:R-:W4:Y:S01]  /*b7a10*/  LDL.LU.64 R58, [R1+0x3540] ;  /* 0x00354000013a7983 */ /* 0x000f220000300a00 */
[----:B------:R-:W-:-:S02]  /*b7a20*/  IMAD.MOV.U32 R123, RZ, RZ, R2 ;  /* 0x000000ffff7b7224 */ /* 0x000fc400078e0002 */
[----:B------:R-:W-:Y:S01]  /*b7a30*/  IMAD.MOV.U32 R2, RZ, RZ, c[0x0][0x188] ;  /* 0x00006200ff027624 */ /* 0x000fe200078e00ff */
[----:B------:R-:W4:Y:S04]  /*b7a40*/  LDL.LU.64 R56, [R1+0x3538] ;  /* 0x0035380001387983 */ /* 0x000f280000300a00 */
[----:B------:R-:W-:Y:S01]  /*b7a50*/  SHF.L.U32 R2, R2, 0x6, RZ ;  /* 0x0000000602027819 */ /* 0x000fe200000006ff */
[----:B------:R-:W4:Y:S04]  /*b7a60*/  LDL.LU.64 R52, [R1+0x3530] ;  /* 0x0035300001347983 */ /* 0x000f280000300a00 */
[----:B------:R-:W-:Y:S01]  /*b7a70*/  IMAD.SHL.U32 R2, R2, 0x4, RZ ;  /* 0x0000000402027824 */ /* 0x000fe200078e00ff */
[----:B------:R-:W4:Y:S04]  /*b7a80*/  LDL.LU.64 R38, [R1+0x3528] ;  /* 0x0035280001267983 */ /* 0x000f280000300a00 */
[----:B------:R-:W4:Y:S04]  /*b7a90*/  LDL.LU.64 R36, [R1+0x3520] ;  /* 0x0035200001247983 */ /* 0x000f280000300a00 */
[----:B-1----:R-:W4:Y:S04]  /*b7aa0*/  LDL.LU.64 R14, [R1+0x3518] ;  /* 0x00351800010e7983 */ /* 0x002f280000300a00 */
[----:B------:R-:W4:Y:S01]  /*b7ab0*/  LDL.LU.64 R12, [R1+0x3510] ;  /* 0x00351000010c7983 */ /* 0x000f220000300a00 */
[C---:B--2---:R-:W-:Y:S08]  /*b7ac0*/  HMMA.1688.F32.TF32 R84, R16.reuse, R164, R124 ;  /* 0x000000a41054723c */ /* 0x044ff0000008107c */
[----:B---3--:R-:W-:Y:S01]  /*b7ad0*/  HMMA.1688.F32.TF32 R32, R16, R172, R112 ;  /* 0x000000ac1020723c */ /* 0x008fe20000081070 */
[----:B----4-:R-:W-:-:S02]  /*b7ae0*/  IADD3 R49, P0, R64, R2, RZ ;  /* 0x0000000240317210 */ /* 0x010fc40007f1e0ff */
[----:B------:R-:W-:-:S03]  /*b7af0*/  IADD3 R51, P1, R62, R2, RZ ;  /* 0x000000023e337210 */ /* 0x000fc60007f3e0ff */
[----:B------:R-:W-:Y:S01]  /*b7b00*/  IMAD.X R48, R65, 0x1, R0, P0 ;  /* 0x0000000141307824 */ /* 0x000fe200000e0600 */
[----:B------:R-:W-:Y:S02]  /*b7b10*/  IADD3.X R50, R63, R0, RZ, P1, !PT ;  /* 0x000000003f327210 */ /* 0x000fe40000ffe4ff */
[-C--:B------:R-:W-:Y:S02]  /*b7b20*/  IADD3 R101, P0, R8, R2.reuse, RZ ;  /* 0x0000000208657210 */ /* 0x080fe40007f1e0ff */
[----:B------:R-:W-:-:S03]  /*b7b30*/  IADD3 R103, P1, R4, R2, RZ ;  /* 0x0000000204677210 */ /* 0x000fc60007f3e0ff */
[--C-:B------:R-:W-:Y:S02]  /*b7b40*/  IMAD.X R100, R9, 0x1, R0.reuse, P0 ;  /* 0x0000000109647824 */ /* 0x100fe400000e0600 */
[----:B------:R-:W2:Y:S01]  /*b7b50*/  LDL.LU.64 R8, [R1+0x3508] ;  /* 0x0035080001087983 */ /* 0x000ea20000300a00 */
[----:B------:R-:W-:-:S03]  /*b7b60*/  IMAD.X R102, R5, 0x1, R0, P1 ;  /* 0x0000000105667824 */ /* 0x000fc600008e0600 */
[----:B------:R-:W3:Y:S01]  /*b7b70*/  LDL.LU.64 R4, [R1+0x3500] ;  /* 0x0035000001047983 */ /* 0x000ee20000300a00 */
[-C--:B------:R-:W-:Y:S02]  /*b7b80*/  IADD3 R117, P0, R54, R2.reuse, RZ ;  /* 0x0000000236757210 */ /* 0x080fe40007f1e0ff */
[----:B------:R-:W-:Y:S02]  /*b7b90*/  IADD3 R119, P1, R10, R2, RZ ;  /* 0x000000020a777210 */ /* 0x000fe40007f3e0ff */
[----:B------:R-:W-:Y:S02]  /*b7ba0*/  IADD3.X R116, R55, R0, RZ, P0, !PT ;  /* 0x0000000037747210 */ /* 0x000fe400007fe4ff */
[----:B------:R-:W4:Y:S01]  /*b7bb0*/  LDL.LU.64 R54, [R1+0x34f8] ;  /* 0x0034f80001367983 */ /* 0x000f220000300a00 */
[----:B------:R-:W-:-:S03]  /*b7bc0*/  IMAD.X R118, R11, 0x1, R0, P1 ;  /* 0x000000010b767824 */ /* 0x000fc600008e0600 */
[----:B------:R-:W4:Y:S01]  /*b7bd0*/  LDL.LU.64 R10, [R1+0x34f0] ;  /* 0x0034f000010a7983 */ /* 0x000f220000300a00 */
[----:B------:R-:W-:-:S05]  /*b7be0*/  IADD3 R165, P0, R60, R2, RZ ;  /* 0x000000023ca57210 */ /* 0x000fca0007f1e0ff */
[----:B------:R-:W-:Y:S02]  /*b7bf0*/  IMAD.X R164, R61, 0x1, R0, P0 ;  /* 0x000000013da47824 */ /* 0x000fe400000e0600 */
[----:B------:R-:W4:Y:S01]  /*b7c00*/  LDL.LU.64 R60, [R1+0x34e8] ;  /* 0x0034e800013c7983 */ /* 0x000f220000300a00 */
[----:B------:R-:W-:-:S04]  /*b7c10*/  IADD3 R173, P1, R58, R2, RZ ;  /* 0x000000023aad7210 */ /* 0x000fc80007f3e0ff */
[----:B------:R-:W-:Y:S02]  /*b7c20*/  IADD3.X R172, R59, R0, RZ, P1, !PT ;  /* 0x000000003bac7210 */ /* 0x000fe40000ffe4ff */
[----:B------:R-:W4:Y:S01]  /*b7c30*/  LDL.LU.64 R58, [R1+0x34e0] ;  /* 0x0034e000013a7983 */ /* 0x000f220000300a00 */
[C---:B------:R-:W-:Y:S07]  /*b7c40*/  HMMA.1688.F32.TF32 R28, R16.reuse, R176, R104 ;  /* 0x000000b0101c723c */ /* 0x040fee0000081068 */
[-C--:B------:R-:W-:Y:S01]  /*b7c50*/  IADD3 R177, P0, R56, R2.reuse, RZ ;  /* 0x0000000238b17210 */ /* 0x080fe20007f1e0ff */
[C---:B------:R-:W-:Y:S07]  /*b7c60*/  HMMA.1688.F32.TF32 R20, R16.reuse, R180, R96 ;  /* 0x000000b41014723c */ /* 0x040fee0000081060 */
[----:B------:R-:W-:Y:S01]  /*b7c70*/  IADD3 R181, P1, R52, R2, RZ ;  /* 0x0000000234b57210 */ /* 0x000fe20007f3e0ff */
[----:B------:R-:W-:Y:S01]  /*b7c80*/  HMMA.1688.F32.TF32 R24, R16, R184, R108 ;  /* 0x000000b81018723c */ /* 0x000fe2000008106c */
[----:B------:R-:W-:-:S02]  /*b7c90*/  IMAD.X R176, R57, 0x1, R0, P0 ;  /* 0x0000000139b07824 */ /* 0x000fc400000e0600 */
[----:B------:R-:W4:Y:S01]  /*b7ca0*/  LDL.LU.64 R56, [R1+0x34d8] ;  /* 0x0034d80001387983 */ /* 0x000f220000300a00 */
[----:B------:R-:W-:-:S03]  /*b7cb0*/  IMAD.X R180, R53, 0x1, R0, P1 ;  /* 0x0000000135b47824 */ /* 0x000fc600008e0600 */
[----:B------:R-:W-:Y:S01]  /*b7cc0*/  IADD3 R185, P0, R38, R2, RZ ;  /* 0x0000000226b97210 */ /* 0x000fe20007f1e0ff */
[----:B------:R-:W-:Y:S01]  /*b7cd0*/  HMMA.1688.F32.TF32 R44, R16, R188, R248 ;  /* 0x000000bc102c723c */ /* 0x000fe200000810f8 */
[----:B------:R-:W4:Y:S02]  /*b7ce0*/  LDL.LU.64 R52, [R1+0x34d0] ;  /* 0x0034d00001347983 */ /* 0x000f240000300a00 */
[----:B------:R-:W-:-:S04]  /*b7cf0*/  IADD3.X R184, R39, R0, RZ, P0, !PT ;  /* 0x0000000027b87210 */ /* 0x000fc800007fe4ff */
[-C--:B------:R-:W-:Y:S01]  /*b7d00*/  IADD3 R189, P1, R36, R2.reuse, RZ ;  /* 0x0000000224bd7210 */ /* 0x080fe20007f3e0ff */
[----:B------:R-:W4:Y:S01]  /*b7d10*/  LDL.LU.64 R38, [R1+0x34c8] ;  /* 0x0034c80001267983 */ /* 0x000f220000300a00 */
[----:B------:R-:W-:-:S03]  /*b7d20*/  IADD3 R193, P0, R14, R2, RZ ;  /* 0x000000020ec17210 */ /* 0x000fc60007f1e0ff */
[--C-:B------:R-:W-:Y:S01]  /*b7d30*/  IMAD.X R188, R37, 0x1, R0.reuse, P1 ;  /* 0x0000000125bc7824 */ /* 0x100fe200008e0600 */
[----:B------:R-:W-:Y:S01]  /*b7d40*/  IADD3 R195, P1, R12, R2, RZ ;  /* 0x000000020cc37210 */ /* 0x000fe20007f3e0ff */
[----:B------:R-:W4:Y:S01]  /*b7d50*/  LDL.LU.64 R36, [R1+0x34c0] ;  /* 0x0034c00001247983 */ /* 0x000f220000300a00 */
[----:B------:R-:W-:Y:S02]  /*b7d60*/  IMAD.X R192, R15, 0x1, R0, P0 ;  /* 0x000000010fc07824 */ /* 0x000fe400000e0600 */
[----:B------:R-:W-:Y:S01]  /*b7d70*/  IADD3.X R194, R13, R0, RZ, P1, !PT ;  /* 0x000000000dc27210 */ /* 0x000fe20000ffe4ff */
[----:B------:R-:W4:Y:S04]  /*b7d80*/  LDL.LU.64 R14, [R1+0x34b8] ;  /* 0x0034b800010e7983 */ /* 0x000f280000300a00 */
[----:B------:R-:W4:Y:S01]  /*b7d90*/  LDL.LU.64 R12, [R1+0x34b0] ;  /* 0x0034b000010c7983 */ /* 0x000f220000300a00 */
[----:B--2---:R-:W-:-:S02]  /*b7da0*/  IADD3 R197, P0, R8, R2, RZ ;  /* 0x0000000208c57210 */ /* 0x004fc40007f1e0ff */
[----:B---3--:R-:W-:-:S03]  /*b7db0*/  IADD3 R199, P1, R4, R2, RZ ;  /* 0x0000000204c77210 */ /* 0x008fc60007f3e0ff */
[--C-:B------:R-:W-:Y:S02]  /*b7dc0*/  IMAD.X R196, R9, 0x1, R0.reuse, P0 ;  /* 0x0000000109c47824 */ /* 0x100fe400000e0600 */
[----:B------:R-:W2:Y:S01]  /*b7dd0*/  LDL.LU.64 R8, [R1+0x34a8] ;  /* 0x0034a80001087983 */ /* 0x000ea20000300a00 */
[----:B------:R-:W-:-:S03]  /*b7de0*/  IMAD.X R198, R5, 0x1, R0, P1 ;  /* 0x0000000105c67824 */ /* 0x000fc600008e0600 */
[----:B------:R-:W3:Y:S01]  /*b7df0*/  LDL.LU.64 R4, [R1+0x34a0] ;  /* 0x0034a00001047983 */ /* 0x000ee20000300a00 */
[-C--:B----4-:R-:W-:Y:S02]  /*b7e00*/  IADD3 R201, P0, R54, R2.reuse, RZ ;  /* 0x0000000236c97210 */ /* 0x090fe40007f1e0ff */
        /* <DEDUP_REMOVED lines=11> */
[-C--:B------:R-:W-:Y:S02]  /*b7ec0*/  IADD3 R209, P0, R56, R2.reuse, RZ ;  /* 0x0000000238d17210 */ /* 0x080fe40007f1e0ff */
[----:B------:R-:W-:-:S03]  /*b7ed0*/  IADD3 R211, P1, R52, R2, RZ ;  /* 0x0000000234d37210 */ /* 0x000fc60007f3e0ff */
[--C-:B------:R-:W-:Y:S02]  /*b7ee0*/  IMAD.X R208, R57, 0x1, R0.reuse, P0 ;  /* 0x0000000139d07824 */ /* 0x100fe400000e0600 */
[----:B------:R-:W4:Y:S01]  /*b7ef0*/  LDL.LU.64 R56, [R1+0x3480] ;  /* 0x0034800001387983 */ /* 0x000f220000300a00 */
[--C-:B------:R-:W-:Y:S01]  /*b7f00*/  IMAD.X R210, R53, 0x1, R0.reuse, P1 ;  /* 0x0000000135d27824 */ /* 0x100fe200008e0600 */
[-C--:B------:R-:W-:Y:S02]  /*b7f10*/  IADD3 R213, P0, R38, R2.reuse, RZ ;  /* 0x0000000226d57210 */ /* 0x080fe40007f1e0ff */
[----:B------:R-:W4:Y:S01]  /*b7f20*/  LDL.LU.64 R52, [R1+0x3478] ;  /* 0x0034780001347983 */ /* 0x000f220000300a00 */
[----:B------:R-:W-:Y:S02]  /*b7f30*/  IADD3 R215, P1, R36, R2, RZ ;  /* 0x0000000224d77210 */ /* 0x000fe40007f3e0ff */
[----:B------:R-:W-:Y:S02]  /*b7f40*/  IADD3.X R212, R39, R0, RZ, P0, !PT ;  /* 0x0000000027d47210 */ /* 0x000fe400007fe4ff */
[----:B------:R-:W4:Y:S01]  /*b7f50*/  LDL.LU.64 R38, [R1+0x3470] ;  /* 0x0034700001267983 */ /* 0x000f220000300a00 */
[----:B------:R-:W-:Y:S01]  /*b7f60*/  IMAD.X R214, R37, 0x1, R0, P1 ;  /* 0x0000000125d67824 */ /* 0x000fe200008e0600 */
[----:B------:R-:W-:-:S02]  /*b7f70*/  IADD3 R219, P1, R12, R2, RZ ;  /* 0x000000020cdb7210 */ /* 0x000fc40007f3e0ff */
[----:B------:R-:W4:Y:S02]  /*b7f80*/  LDL.LU.64 R36, [R1+0x3468] ;  /* 0x0034680001247983 */ /* 0x000f240000300a00 */
[----:B------:R-:W-:Y:S02]  /*b7f90*/  IADD3.X R218, R13, R0, RZ, P1, !PT ;  /* 0x000000000dda7210 */ /* 0x000fe40000ffe4ff */
[-C--:B------:R-:W-:Y:S01]  /*b7fa0*/  IADD3 R217, P0, R14, R2.reuse, RZ ;  /* 0x000000020ed97210 */ /* 0x080fe20007f1e0ff */
[----:B------:R-:W4:Y:S04]  /*b7fb0*/  LDL.LU.64 R12, [R1+0x3460] ;  /* 0x00346000010c7983 */ /* 0x000f280000300a00 */
[----:B------:R-:W-:Y:S01]  /*b7fc0*/  IMAD.X R216, R15, 0x1, R0, P0 ;  /* 0x000000010fd87824 */ /* 0x000fe200000e0600 */
[----:B---3--:R-:W-:-:S05]  /*b7fd0*/  IADD3 R223, P1, R4, R2, RZ ;  /* 0x0000000204df7210 */ /* 0x008fca0007f3e0ff */
[----:B------:R-:W-:Y:S02]  /*b7fe0*/  IMAD.X R222, R5, 0x1, R0, P1 ;  /* 0x0000000105de7824 */ /* 0x000fe400008e0600 */
[----:B------:R-:W3:Y:S01]  /*b7ff0*/  LDL.LU.64 R4, [R1+0x3458] ;  /* 0x0034580001047983 */ /* 0x000ee20000300a00 */
[----:B--2---:R-:W-:-:S03]  /*b8000*/  IADD3 R221, P0, R8, R2, RZ ;  /* 0x0000000208dd7210 */ /* 0x004fc60007f1e0ff */
[----:B------:R-:W2:Y:S02]  /*b8010*/  LDL.LU.64 R14, [R1+0x3450] ;  /* 0x00345000010e7983 */ /* 0x000ea40000300a00 */
[----:B------:R-:W-:Y:S02]  /*b8020*/  IMAD.X R220, R9, 0x1, R0, P0 ;  /* 0x0000000109dc7824 */ /* 0x000fe400000e0600 */
[----:B------:R-:W2:Y:S01]  /*b8030*/  LDL.LU.64 R8, [R1+0x3448] ;  /* 0x0034480001087983 */ /* 0x000ea20000300a00 */
[-C--:B----4-:R-:W-:Y:S02]  /*b8040*/  IADD3 R225, P0, R54, R2.reuse, RZ ;  /* 0x0000000236e17210 */ /* 0x090fe40007f1e0ff */
[----:B------:R-:W-:Y:S02]  /*b8050*/  IADD3 R227, P1, R10, R2, RZ ;  /* 0x000000020ae37210 */ /* 0x000fe40007f3e0ff */
[----:B------:R-:W-:-:S03]  /*b8060*/  IADD3.X R224, R55, R0, RZ, P0, !PT ;  /* 0x0000000037e07210 */ /* 0x000fc600007fe4ff */
[----:B------:R-:W-:Y:S04]  /*b8070*/  STL [R1+0x6044], R227 ;  /* 0x006044e301007387 */ /* 0x000fe80000100800 */
[----:B------:R-:W4:Y:S01]  /*b8080*/  LDL.LU.64 R54, [R1+0x3440] ;  /* 0x0034400001367983 */ /* 0x000f220000300a00 */
[----:B------:R-:W-:-:S03]  /*b8090*/  IMAD.X R226, R11, 0x1, R0, P1 ;  /* 0x000000010be27824 */ /* 0x000fc600008e0600 */
[----:B------:R-:W4:Y:S04]  /*b80a0*/  LDL.LU.64 R10, [R1+0x3438] ;  /* 0x00343800010a7983 */ /* 0x000f280000300a00 */
[----:B------:R-:W-:Y:S01]  /*b80b0*/  STL [R1+0x6048], R226 ;  /* 0x006048e201007387 */ /* 0x000fe20000100800 */
        /* <DEDUP_REMOVED lines=10> */
[----:B------:R-:W-:-:S03]  /*b8160*/  IMAD.X R234, R53, 0x1, R0, P1 ;  /* 0x0000000135ea7824 */ /* 0x000fc600008e0600 */
[----:B------:R-:W4:Y:S01]  /*b8170*/  LDL.LU.64 R52, [R1+0x3418] ;  /* 0x0034180001347983 */ /* 0x000f220000300a00 */
[-C--:B------:R-:W-:Y:S02]  /*b8180*/  IADD3 R63, P0, R38, R2.reuse, RZ ;  /* 0x00000002263f7210 */ /* 0x080fe40007f1e0ff */
[----:B------:R-:W-:-:S03]  /*b8190*/  IADD3 R62, P1, R36, R2, RZ ;  /* 0x00000002243e7210 */ /* 0x000fc60007f3e0ff */
[----:B------:R1:W-:Y:S04]  /*b81a0*/  STL [R1+0x54], R63 ;  /* 0x0000543f01007387 */ /* 0x0003e80000100800 */
[----:B------:R1:W-:Y:S02]  /*b81b0*/  STL [R1+0x5c], R62 ;  /* 0x00005c3e01007387 */ /* 0x0003e40000100800 */
[----:B-1----:R-:W-:Y:S02]  /*b81c0*/  IADD3.X R63, R39, R0, RZ, P0, !PT ;  /* 0x00000000273f7210 */ /* 0x002fe400007fe4ff */
[----:B------:R-:W4:Y:S01]  /*b81d0*/  LDL.LU.64 R38, [R1+0x3410] ;  /* 0x0034100001267983 */ /* 0x000f220000300a00 */
[----:B------:R-:W-:Y:S01]  /*b81e0*/  IADD3 R64, P0, R12, R2, RZ ;  /* 0x000000020c407210 */ /* 0x000fe20007f1e0ff */
[----:B------:R-:W-:-:S02]  /*b81f0*/  IMAD.X R62, R37, 0x1, R0, P1 ;  /* 0x00000001253e7824 */ /* 0x000fc400008e0600 */
[----:B------:R-:W-:Y:S04]  /*b8200*/  STL [R1+0x50], R63 ;  /* 0x0000503f01007387 */ /* 0x000fe80000100800 */
[----:B------:R-:W4:Y:S04]  /*b8210*/  LDL.LU.64 R36, [R1+0x3408] ;  /* 0x0034080001247983 */ /* 0x000f280000300a00 */
[----:B------:R1:W-:Y:S04]  /*b8220*/  STL [R1+0x58], R62 ;  /* 0x0000583e01007387 */ /* 0x0003e80000100800 */
[----:B------:R-:W-:Y:S01]  /*b8230*/  STL [R1+0x64], R64 ;  /* 0x0000644001007387 */ /* 0x000fe20000100800 */
[----:B-1----:R-:W-:Y:S01]  /*b8240*/  IMAD.X R62, R13, 0x1, R0, P0 ;  /* 0x000000010d3e7824 */ /* 0x002fe200000e0600 */
[----:B---3--:R-:W-:-:S04]  /*b8250*/  IADD3 R63, P1, R4, R2, RZ ;  /* 0x00000002043f7210 */ /* 0x008fc80007f3e0ff */
[----:B------:R-:W-:Y:S01]  /*b8260*/  IADD3.X R4, R5, R0, RZ, P1, !PT ;  /* 0x0000000005047210 */ /* 0x000fe20000ffe4ff */
[----:B------:R2:W-:Y:S04]  /*b8270*/  STL [R1+0x6c], R63 ;  /* 0x00006c3f01007387 */ /* 0x0005e80000100800 */
[----:B------:R-:W3:Y:S04]  /*b8280*/  LDL.LU.64 R12, [R1+0x3400] ;  /* 0x00340000010c7983 */ /* 0x000ee80000300a00 */
[----:B------:R1:W-:Y:S01]  /*b8290*/  STL [R1+0x60], R62 ;  /* 0x0000603e01007387 */ /* 0x0003e20000100800 */
[----:B--2---:R-:W-:-:S03]  /*b82a0*/  IADD3 R63, P0, R14, R2, RZ ;  /* 0x000000020e3f7210 */ /* 0x004fc60007f1e0ff */
[----:B------:R2:W-:Y:S01]  /*b82b0*/  STL [R1+0x68], R4 ;  /* 0x0000680401007387 */ /* 0x0005e20000100800 */
[-C--:B-1----:R-:W-:Y:S01]  /*b82c0*/  IADD3 R62, P1, R8, R2.reuse, RZ ;  /* 0x00000002083e7210 */ /* 0x082fe20007f3e0ff */
[--C-:B------:R-:W-:Y:S02]  /*b82d0*/  IMAD.X R14, R15, 0x1, R0.reuse, P0 ;  /* 0x000000010f0e7824 */ /* 0x100fe400000e0600 */
[----:B--2---:R-:W2:Y:S02]  /*b82e0*/  LDL.LU.64 R4, [R1+0x33f8] ;  /* 0x0033f80001047983 */ /* 0x004ea40000300a00 */
[----:B------:R-:W-:Y:S01]  /*b82f0*/  IMAD.X R9, R9, 0x1, R0, P1 ;  /* 0x0000000109097824 */ /* 0x000fe200008e0600 */
[-C--:B----4-:R-:W-:Y:S01]  /*b8300*/  IADD3 R8, P0, R54, R2.reuse, RZ ;  /* 0x0000000236087210 */ /* 0x090fe20007f1e0ff */
[----:B------:R-:W-:Y:S04]  /*b8310*/  STL [R1+0x74], R63 ;  /* 0x0000743f01007387 */ /* 0x000fe80000100800 */
[----:B------:R1:W-:Y:S04]  /*b8320*/  STL [R1+0x7c], R62 ;  /* 0x00007c3e01007387 */ /* 0x0003e80000100800 */
[----:B------:R4:W-:Y:S04]  /*b8330*/  STL [R1+0x70], R14 ;  /* 0x0000700e01007387 */ /* 0x0009e80000100800 */
[----:B------:R-:W-:Y:S01]  /*b8340*/  STL [R1+0x78], R9 ;  /* 0x0000780901007387 */ /* 0x000fe20000100800 */
[----:B-1----:R-:W-:-:S03]  /*b8350*/  IADD3 R62, P1, R10, R2, RZ ;  /* 0x000000020a3e7210 */ /* 0x002fc60007f3e0ff */
[----:B----4-:R-:W4:Y:S04]  /*b8360*/  LDL.LU.64 R14, [R1+0x33f0] ;  /* 0x0033f000010e7983 */ /* 0x010f280000300a00 */
[----:B------:R1:W-:Y:S01]  /*b8370*/  STL [R1+0x84], R8 ;  /* 0x0000840801007387 */ /* 0x0003e20000100800 */
[----:B------:R-:W-:Y:S01]  /*b8380*/  IADD3.X R54, R55, R0, RZ, P0, !PT ;  /* 0x0000000037367210 */ /* 0x000fe200007fe4ff */
[----:B------:R-:W-:Y:S02]  /*b8390*/  IMAD.X R11, R11, 0x1, R0, P1 ;  /* 0x000000010b0b7824 */ /* 0x000fe400008e0600 */
[----:B-1----:R-:W4:Y:S01]  /*b83a0*/  LDL.LU.64 R8, [R1+0x33e8] ;  /* 0x0033e80001087983 */ /* 0x002f220000300a00 */
[----:B------:R-:W-:-:S03]  /*b83b0*/  IADD3 R10, P0, R60, R2, RZ ;  /* 0x000000023c0a7210 */ /* 0x000fc60007f1e0ff */
[----:B------:R1:W-:Y:S04]  /*b83c0*/  STL [R1+0x8c], R62 ;  /* 0x00008c3e01007387 */ /* 0x0003e80000100800 */
[----:B------:R1:W-:Y:S04]  /*b83d0*/  STL [R1+0x80], R54 ;  /* 0x0000803601007387 */ /* 0x0003e80000100800 */
[----:B------:R-:W-:Y:S01]  /*b83e0*/  STL [R1+0x88], R11 ;  /* 0x0000880b01007387 */ /* 0x000fe20000100800 */
[----:B-1----:R-:W-:-:S03]  /*b83f0*/  IADD3 R62, P1, R58, R2, RZ ;  /* 0x000000023a3e7210 */ /* 0x002fc60007f3e0ff */
[----:B------:R-:W4:Y:S04]  /*b8400*/  LDL.LU.64 R54, [R1+0x33e0] ;  /* 0x0033e00001367983 */ /* 0x000f280000300a00 */
[----:B------:R1:W-:Y:S01]  /*b8410*/  STL [R1+0x94], R10 ;  /* 0x0000940a01007387 */ /* 0x0003e20000100800 */
[----:B------:R-:W-:Y:S01]  /*b8420*/  IMAD.X R60, R61, 0x1, R0, P0 ;  /* 0x000000013d3c7824 */ /* 0x000fe200000e0600 */
[----:B------:R-:W-:Y:S02]  /*b8430*/  IADD3.X R58, R59, R0, RZ, P1, !PT ;  /* 0x000000003b3a7210 */ /* 0x000fe40000ffe4ff */
[----:B-1----:R-:W4:Y:S04]  /*b8440*/  LDL.LU.64 R10, [R1+0x33d8] ;  /* 0x0033d800010a7983 */ /* 0x002f280000300a00 */
[----:B------:R-:W-:Y:S04]  /*b8450*/  STL [R1+0x9c], R62 ;  /* 0x00009c3e01007387 */ /* 0x000fe80000100800 */
[----:B------:R1:W-:Y:S04]  /*b8460*/  STL [R1+0x90], R60 ;  /* 0x0000903c01007387 */ /* 0x0003e80000100800 */
[----:B-1----:R-:W4:Y:S04]  /*b8470*/  LDL.LU.64 R60, [R1+0x33d0] ;  /* 0x0033d000013c7983 */ /* 0x002f280000300a00 */
[----:B------:R1:W-:Y:S04]  /*b8480*/  STL [R1+0x98], R58 ;  /* 0x0000983a01007387 */ /* 0x0003e80000100800 */
[----:B-1----:R-:W4:Y:S01]  /*b8490*/  LDL.LU.64 R58, [R1+0x33c8] ;  /* 0x0033c800013a7983 */ /* 0x002f220000300a00 */
[----:B------:R-:W-:-:S02]  /*b84a0*/  IADD3 R62, P0, R56, R2, RZ ;  /* 0x00000002383e7210 */ /* 0x000fc40007f1e0ff */
[----:B------:R-:W-:-:S03]  /*b84b0*/  IADD3 R227, P1, R52, R2, RZ ;  /* 0x0000000234e37210 */ /* 0x000fc60007f3e0ff */
[--C-:B------:R-:W-:Y:S01]  /*b84c0*/  IMAD.X R56, R57, 0x1, R0.reuse, P0 ;  /* 0x0000000139387824 */ /* 0x100fe200000e0600 */
[----:B------:R-:W-:Y:S01]  /*b84d0*/  IADD3 R52, P0, R38, R2, RZ ;  /* 0x0000000226347210 */ /* 0x000fe20007f1e0ff */
[----:B------:R1:W-:Y:S01]  /*b84e0*/  STL [R1+0xe4], R62 ;  /* 0x0000e43e01007387 */ /* 0x0003e20000100800 */
[----:B------:R-:W-:-:S03]  /*b84f0*/  IMAD.X R226, R53, 0x1, R0, P1 ;  /* 0x0000000135e27824 */ /* 0x000fc600008e0600 */
[----:B------:R1:W-:Y:S01]  /*b8500*/  STL [R1+0xe0], R56 ;  /* 0x0000e03801007387 */ /* 0x0003e20000100800 */
[----:B------:R-:W-:Y:S02]  /*b8510*/  IADD3.X R38, R39, R0, RZ, P0, !PT ;  /* 0x0000000027267210 */ /* 0x000fe400007fe4ff */
[-C--:B-1----:R-:W-:Y:S01]  /*b8520*/  IADD3 R62, P1, R36, R2.reuse, RZ ;  /* 0x00000002243e7210 */ /* 0x082fe20007f3e0ff */
[----:B------:R-:W4:Y:S04]  /*b8530*/  LDL.LU.64 R56, [R1+0x33c0] ;  /* 0x0033c00001387983 */ /* 0x000f280000300a00 */
[----:B------:R-:W-:Y:S01]  /*b8540*/  IMAD.X R36, R37, 0x1, R0, P1 ;  /* 0x0000000125247824 */ /* 0x000fe200008e0600 */
[----:B------:R1:W-:Y:S04]  /*b8550*/  STL [R1+0xf4], R52 ;  /* 0x0000f43401007387 */ /* 0x0003e80000100800 */
[----:B-1----:R-:W4:Y:S04]  /*b8560*/  LDL.LU.64 R52, [R1+0x33b8] ;  /* 0x0033b80001347983 */ /* 0x002f280000300a00 */
[----:B------:R-:W-:Y:S04]  /*b8570*/  STL [R1+0xfc], R62 ;  /* 0x0000fc3e01007387 */ /* 0x000fe80000100800 */
[----:B------:R1:W-:Y:S04]  /*b8580*/  STL [R1+0xf0], R38 ;  /* 0x0000f02601007387 */ /* 0x0003e80000100800 */
[----:B-1----:R-:W4:Y:S04]  /*b8590*/  LDL.LU.64 R38, [R1+0x33b0] ;  /* 0x0033b00001267983 */ /* 0x002f280000300a00 */
[----:B------:R1:W-:Y:S04]  /*b85a0*/  STL [R1+0xf8], R36 ;  /* 0x0000f82401007387 */ /* 0x0003e80000100800 */
[----:B-1----:R-:W4:Y:S01]  /*b85b0*/  LDL.LU.64 R36, [R1+0x33a8] ;  /* 0x0033a80001247983 */ /* 0x002f220000300a00 */
[----:B---3--:R-:W-:-:S05]  /*b85c0*/  IADD3 R62, P0, R12, R2, RZ ;  /* 0x000000020c3e7210 */ /* 0x008fca0007f1e0ff */
[----:B------:R-:W-:Y:S01]  /*b85d0*/  IMAD.X R63, R13, 0x1, R0, P0 ;  /* 0x000000010d3f7824 */ /* 0x000fe200000e0600 */
[----:B------:R1:W-:Y:S01]  /*b85e0*/  STL [R1+0x104], R62 ;  /* 0x0001043e01007387 */ /* 0x0003e20000100800 */
[----:B--2---:R-:W-:-:S04]  /*b85f0*/  IADD3 R64, P1, R4, R2, RZ ;  /* 0x0000000204407210 */ /* 0x004fc80007f3e0ff */
[----:B-1----:R-:W-:Y:S01]  /*b8600*/  IADD3.X R62, R5, R0, RZ, P1, !PT ;  /* 0x00000000053e7210 */ /* 0x002fe20000ffe4ff */
[----:B------:R-:W-:Y:S04]  /*b8610*/  STL [R1+0x10c], R64 ;  /* 0x00010c4001007387 */ /* 0x000fe80000100800 */
[----:B------:R-:W2:Y:S04]  /*b8620*/  LDL.LU.64 R12, [R1+0x33a0] ;  /* 0x0033a000010c7983 */ /* 0x000ea80000300a00 */
[----:B------:R-:W-:Y:S04]  /*b8630*/  STL [R1+0x100], R63 ;  /* 0x0001003f01007387 */ /* 0x000fe80000100800 */
[----:B------:R-:W3:Y:S04]  /*b8640*/  LDL.LU.64 R4, [R1+0x3398] ;  /* 0x0033980001047983 */ /* 0x000ee80000300a00 */
[----:B------:R4:W-:Y:S02]  /*b8650*/  STL [R1+0x108], R62 ;  /* 0x0001083e01007387 */ /* 0x0009e40000100800 */
[----:B----4-:R-:W-:-:S02]  /*b8660*/  IADD3 R62, P0, R14, R2, RZ ;  /* 0x000000020e3e7210 */ /* 0x010fc40007f1e0ff */
[----:B------:R-:W-:-:S03]  /*b8670*/  IADD3 R64, P1, R8, R2, RZ ;  /* 0x0000000208407210 */ /* 0x000fc60007f3e0ff */
[--C-:B------:R-:W-:Y:S01]  /*b8680*/  IMAD.X R63, R15, 0x1, R0.reuse, P0 ;  /* 0x000000010f3f7824 */ /* 0x100fe200000e0600 */
[----:B------:R1:W-:Y:S04]  /*b8690*/  STL [R1+0x114], R62 ;  /* 0x0001143e01007387 */ /* 0x0003e80000100800 */
[----:B------:R-:W-:Y:S04]  /*b86a0*/  STL [R1+0x11c], R64 ;  /* 0x00011c4001007387 */ /* 0x000fe80000100800 */
[----:B------:R-:W4:Y:S01]  /*b86b0*/  LDL.LU.64 R14, [R1+0x3390] ;  /* 0x00339000010e7983 */ /* 0x000f220000300a00 */
[----:B-1----:R-:W-:-:S03]  /*b86c0*/  IMAD.X R62, R9, 0x1, R0, P1 ;  /* 0x00000001093e7824 */ /* 0x002fc600008e0600 */
[----:B------:R-:W-:Y:S04]  /*b86d0*/  STL [R1+0x110], R63 ;  /* 0x0001103f01007387 */ /* 0x000fe80000100800 */
[----:B------:R-:W4:Y:S04]  /*b86e0*/  LDL.LU.64 R8, [R1+0x3388] ;  /* 0x0033880001087983 */ /* 0x000f280000300a00 */
[----:B------:R1:W-:Y:S02]  /*b86f0*/  STL [R1+0x118], R62 ;  /* 0x0001183e01007387 */ /* 0x0003e40000100800 */
[----:B-1----:R-:W-:-:S02]  /*b8700*/  IADD3 R62, P0, R54, R2, RZ ;  /* 0x00000002363e7210 */ /* 0x002fc40007f1e0ff */
[----:B------:R-:W-:Y:S02]  /*b8710*/  IADD3 R64, P1, R10, R2, RZ ;  /* 0x000000020a407210 */ /* 0x000fe40007f3e0ff */
[----:B------:R-:W-:Y:S01]  /*b8720*/  IADD3.X R63, R55, R0, RZ, P0, !PT ;  /* 0x00000000373f7210 */ /* 0x000fe200007fe4ff */
[----:B------:R1:W-:Y:S04]  /*b8730*/  STL [R1+0x124], R62 ;  /* 0x0001243e01007387 */ /* 0x0003e80000100800 */
[----:B------:R1:W-:Y:S04]  /*b8740*/  STL [R1+0x12c], R64 ;  /* 0x00012c4001007387 */ /* 0x0003e80000100800 */
[----:B------:R-:W4:Y:S01]  /*b8750*/  LDL.LU.64 R54, [R1+0x3380] ;  /* 0x0033800001367983 */ /* 0x000f220000300a00 */
[----:B-1----:R-:W-:-:S03]  /*b8760*/  IMAD.X R62, R11, 0x1, R0, P1 ;  /* 0x000000010b3e7824 */ /* 0x002fc600008e0600 */
[----:B------:R-:W-:Y:S04]  /*b8770*/  STL [R1+0x120], R63 ;  /* 0x0001203f01007387 */ /* 0x000fe80000100800 */
[----:B------:R-:W4:Y:S04]  /*b8780*/  LDL.LU.64 R10, [R1+0x3378] ;  /* 0x00337800010a7983 */ /* 0x000f280000300a00 */
[----:B------:R1:W-:Y:S01]  /*b8790*/  STL [R1+0x128], R62 ;  /* 0x0001283e01007387 */ /* 0x0003e20000100800 */
[-C--:B------:R-:W-:Y:S02]  /*b87a0*/  IADD3 R64, P1, R58, R2.reuse, RZ ;  /* 0x000000023a407210 */ /* 0x080fe40007f3e0ff */
[----:B-1----:R-:W-:-:S05]  /*b87b0*/  IADD3 R62, P0, R60, R2, RZ ;  /* 0x000000023c3e7210 */ /* 0x002fca0007f1e0ff */
[----:B------:R1:W-:Y:S01]  /*b87c0*/  STL [R1+0x134], R62 ;  /* 0x0001343e01007387 */ /* 0x0003e20000100800 */
[----:B------:R-:W-:-:S03]  /*b87d0*/  IMAD.X R63, R61, 0x1, R0, P0 ;  /* 0x000000013d3f7824 */ /* 0x000fc600000e0600 */
[----:B------:R1:W-:Y:S04]  /*b87e0*/  STL [R1+0x13c], R64 ;  /* 0x00013c4001007387 */ /* 0x0003e80000100800 */
[----:B------:R-:W4:Y:S01]  /*b87f0*/  LDL.LU.64 R60, [R1+0x3370] ;  /* 0x00337000013c7983 */ /* 0x000f220000300a00 */
[----:B-1----:R-:W-:-:S03]  /*b8800*/  IADD3.X R62, R59, R0, RZ, P1, !PT ;  /* 0x000000003b3e7210 */ /* 0x002fc60000ffe4ff */
[----:B------:R1:W-:Y:S01]  /*b8810*/  STL [R1+0x130], R63 ;  /* 0x0001303f01007387 */ /* 0x0003e20000100800 */
[----:B------:R-:W-:-:S03]  /*b8820*/  IADD3 R64, P0, R56, R2, RZ ;  /* 0x0000000238407210 */ /* 0x000fc60007f1e0ff */
[----:B------:R-:W4:Y:S04]  /*b8830*/  LDL.LU.64 R58, [R1+0x3368] ;  /* 0x00336800013a7983 */ /* 0x000f280000300a00 */
[----:B------:R1:W-:Y:S04]  /*b8840*/  STL [R1+0x138], R62 ;  /* 0x0001383e01007387 */ /* 0x0003e80000100800 */
[----:B------:R-:W-:Y:S01]  /*b8850*/  STL [R1+0x144], R64 ;  /* 0x0001444001007387 */ /* 0x000fe20000100800 */
[----:B-1----:R-:W-:Y:S01]  /*b8860*/  IADD3 R63, P1, R52, R2, RZ ;  /* 0x00000002343f7210 */ /* 0x002fe20007f3e0ff */
[----:B------:R-:W-:-:S04]  /*b8870*/  IMAD.X R62, R57, 0x1, R0, P0 ;  /* 0x00000001393e7824 */ /* 0x000fc800000e0600 */
[----:B------:R1:W-:Y:S01]  /*b8880*/  STL [R1+0x14c], R63 ;  /* 0x00014c3f01007387 */ /* 0x0003e20000100800 */
[----:B------:R-:W-:-:S03]  /*b8890*/  IMAD.X R52, R53, 0x1, R0, P1 ;  /* 0x0000000135347824 */ /* 0x000fc600008e0600 */
[----:B------:R-:W4:Y:S04]  /*b88a0*/  LDL.LU.64 R56, [R1+0x3360] ;  /* 0x0033600001387983 */ /* 0x000f280000300a00 */
[----:B------:R-:W-:Y:S01]  /*b88b0*/  STL [R1+0x140], R62 ;  /* 0x0001403e01007387 */ /* 0x000fe20000100800 */
[----:B-1----:R-:W-:-:S03]  /*b88c0*/  IADD3 R63, P0, R38, R2, RZ ;  /* 0x00000002263f7210 */ /* 0x002fc60007f1e0ff */
[----:B------:R1:W-:Y:S01]  /*b88d0*/  STL [R1+0x148], R52 ;  /* 0x0001483401007387 */ /* 0x0003e20000100800 */
[----:B------:R-:W-:-:S03]  /*b88e0*/  IADD3.X R38, R39, R0, RZ, P0, !PT ;  /* 0x0000000027267210 */ /* 0x000fc600007fe4ff */
[----:B-1----:R-:W4:Y:S01]  /*b88f0*/  LDL.LU.64 R52, [R1+0x3358] ;  /* 0x0033580001347983 */ /* 0x002f220000300a00 */
[----:B------:R-:W-:-:S03]  /*b8900*/  IADD3 R62, P1, R36, R2, RZ ;  /* 0x00000002243e7210 */ /* 0x000fc60007f3e0ff */
[----:B------:R-:W-:Y:S02]  /*b8910*/  STL [R1+0x154], R63 ;  /* 0x0001543f01007387 */ /* 0x000fe40000100800 */
[----:B------:R-:W-:Y:S02]  /*b8920*/  IMAD.X R37, R37, 0x1, R0, P1 ;  /* 0x0000000125257824 */ /* 0x000fe400008e0600 */
[----:B------:R-:W-:Y:S04]  /*b8930*/  STL [R1+0x15c], R62 ;  /* 0x00015c3e01007387 */ /* 0x000fe80000100800 */
[----:B------:R1:W-:Y:S04]  /*b8940*/  STL [R1+0x150], R38 ;  /* 0x0001502601007387 */ /* 0x0003e80000100800 */
[----:B------:R-:W-:Y:S04]  /*b8950*/  STL [R1+0x158], R37 ;  /* 0x0001582501007387 */ /* 0x000fe80000100800 */
[----:B-1----:R-:W4:Y:S01]  /*b8960*/  LDL.LU.64 R38, [R1+0x3350] ;  /* 0x0033500001267983 */ /* 0x002f220000300a00 */
[----:B--2---:R-:W-:-:S05]  /*b8970*/  IADD3 R36, P0, R12, R2, RZ ;  /* 0x000000020c247210 */ /* 0x004fca0007f1e0ff */
[----:B------:R1:W-:Y:S01]  /*b8980*/  STL [R1+0x164], R36 ;  /* 0x0001642401007387 */ /* 0x0003e20000100800 */
[----:B---3--:R-:W-:Y:S01]  /*b8990*/  IADD3 R62, P1, R4, R2, RZ ;  /* 0x00000002043e7210 */ /* 0x008fe20007f3e0ff */
[----:B------:R-:W-:-:S03]  /*b89a0*/  IMAD.X R12, R13, 0x1, R0, P0 ;  /* 0x000000010d0c7824 */ /* 0x000fc600000e0600 */
[----:B------:R-:W-:Y:S01]  /*b89b0*/  IADD3.X R5, R5, R0, RZ, P1, !PT ;  /* 0x0000000005057210 */ /* 0x000fe20000ffe4ff */
[----:B-1----:R-:W2:Y:S04]  /*b89c0*/  LDL.LU.64 R36, [R1+0x3348] ;  /* 0x0033480001247983 */ /* 0x002ea80000300a00 */
[----:B------:R-:W-:Y:S04]  /*b89d0*/  STL [R1+0x16c], R62 ;  /* 0x00016c3e01007387 */ /* 0x000fe80000100800 */
[----:B------:R1:W-:Y:S04]  /*b89e0*/  STL [R1+0x160], R12 ;  /* 0x0001600c01007387 */ /* 0x0003e80000100800 */
[----:B------:R-:W-:Y:S04]  /*b89f0*/  STL [R1+0x168], R5 ;  /* 0x0001680501007387 */ /* 0x000fe80000100800 */
[----:B-1----:R-:W3:Y:S01]  /*b8a00*/  LDL.LU.64 R12, [R1+0x3340] ;  /* 0x00334000010c7983 */ /* 0x002ee20000300a00 */
[----:B----4-:R-:W-:-:S02]  /*b8a10*/  IADD3 R4, P0, R14, R2, RZ ;  /* 0x000000020e047210 */ /* 0x010fc40007f1e0ff */
[----:B------:R-:W-:-:S03]  /*b8a20*/  IADD3 R62, P1, R8, R2, RZ ;  /* 0x00000002083e7210 */ /* 0x000fc60007f3e0ff */
[--C-:B------:R-:W-:Y:S01]  /*b8a30*/  IMAD.X R14, R15, 0x1, R0.reuse, P0 ;  /* 0x000000010f0e7824 */ /* 0x100fe200000e0600 */
[----:B------:R1:W-:Y:S01]  /*b8a40*/  STL [R1+0x2a4], R4 ;  /* 0x0002a40401007387 */ /* 0x0003e20000100800 */
[----:B------:R-:W-:-:S03]  /*b8a50*/  IMAD.X R9, R9, 0x1, R0, P1 ;  /* 0x0000000109097824 */ /* 0x000fc600008e0600 */
[----:B-1----:R-:W4:Y:S04]  /*b8a60*/  LDL.LU.64 R4, [R1+0x3338] ;  /* 0x0033380001047983 */ /* 0x002f280000300a00 */
[----:B------:R-:W-:Y:S04]  /*b8a70*/  STL [R1+0x2ac], R62 ;  /* 0x0002ac3e01007387 */ /* 0x000fe80000100800 */
[----:B------:R1:W-:Y:S04]  /*b8a80*/  STL [R1+0x2a0], R14 ;  /* 0x0002a00e01007387 */ /* 0x0003e80000100800 */
[----:B------:R-:W-:Y:S01]  /*b8a90*/  STL [R1+0x2a8], R9 ;  /* 0x0002a80901007387 */ /* 0x000fe20000100800 */
[----:B------:R-:W-:-:S03]  /*b8aa0*/  IADD3 R8, P0, R54, R2, RZ ;  /* 0x0000000236087210 */ /* 0x000fc60007f1e0ff */
[----:B-1----:R-:W4:Y:S01]  /*b8ab0*/  LDL.LU.64 R14, [R1+0x3330] ;  /* 0x00333000010e7983 */ /* 0x002f220000300a00 */
[----:B------:R-:W-:Y:S02]  /*b8ac0*/  IADD3.X R54, R55, R0, RZ, P0, !PT ;  /* 0x0000000037367210 */ /* 0x000fe400007fe4ff */
[-C--:B------:R-:W-:Y:S01]  /*b8ad0*/  IADD3 R62, P1, R10, R2.reuse, RZ ;  /* 0x000000020a3e7210 */ /* 0x080fe20007f3e0ff */
[----:B------:R1:W-:Y:S04]  /*b8ae0*/  STL [R1+0x2b4], R8 ;  /* 0x0002b40801007387 */ /* 0x0003e80000100800 */
[----:B------:R-:W-:Y:S01]  /*b8af0*/  IMAD.X R11, R11, 0x1, R0, P1 ;  /* 0x000000010b0b7824 */ /* 0x000fe200008e0600 */
[----:B-1----:R-:W4:Y:S04]  /*b8b00*/  LDL.LU.64 R8, [R1+0x3328] ;  /* 0x0033280001087983 */ /* 0x002f280000300a00 */
[----:B------:R-:W-:Y:S04]  /*b8b10*/  STL [R1+0x2bc], R62 ;  /* 0x0002bc3e01007387 */ /* 0x000fe80000100800 */
[----:B------:R1:W-:Y:S04]  /*b8b20*/  STL [R1+0x2b0], R54 ;  /* 0x0002b03601007387 */ /* 0x0003e80000100800 */
[----:B------:R-:W-:Y:S01]  /*b8b30*/  STL [R1+0x2b8], R11 ;  /* 0x0002b80b01007387 */ /* 0x000fe20000100800 */
[----:B------:R-:W-:-:S03]  /*b8b40*/  IADD3 R10, P0, R60, R2, RZ ;  /* 0x000000023c0a7210 */ /* 0x000fc60007f1e0ff */
[----:B-1----:R-:W4:Y:S04]  /*b8b50*/  LDL.LU.64 R54, [R1+0x3320] ;  /* 0x0033200001367983 */ /* 0x002f280000300a00 */
[----:B------:R1:W-:Y:S04]  /*b8b60*/  STL [R1+0x2c4], R10 ;  /* 0x0002c40a01007387 */ /* 0x0003e80000100800 */
[----:B-1----:R-:W4:Y:S01]  /*b8b70*/  LDL.LU.64 R10, [R1+0x32b8] ;  /* 0x0032b800010a7983 */ /* 0x002f220000300a00 */
[----:B------:R-:W-:Y:S01]  /*b8b80*/  IADD3 R62, P1, R58, R2, RZ ;  /* 0x000000023a3e7210 */ /* 0x000fe20007f3e0ff */
[----:B------:R-:W-:-:S03]  /*b8b90*/  IMAD.X R60, R61, 0x1, R0, P0 ;  /* 0x000000013d3c7824 */ /* 0x000fc600000e0600 */
[----:B------:R-:W-:Y:S01]  /*b8ba0*/  IADD3.X R58, R59, R0, RZ, P1, !PT ;  /* 0x000000003b3a7210 */ /* 0x000fe20000ffe4ff */
[----:B------:R1:W-:Y:S04]  /*b8bb0*/  STL [R1+0x2cc], R62 ;  /* 0x0002cc3e01007387 */ /* 0x0003e80000100800 */
[----:B------:R1:W-:Y:S02]  /*b8bc0*/  STL [R1+0x2c0], R60 ;  /* 0x0002c03c01007387 */ /* 0x0003e40000100800 */
[-C--:B-1----:R-:W-:Y:S02]  /*b8bd0*/  IADD3 R62, P0, R56, R2.reuse, RZ ;  /* 0x00000002383e7210 */ /* 0x082fe40007f1e0ff */
[----:B------:R-:W4:Y:S04]  /*b8be0*/  LDL.LU.64 R60, [R1+0x32b0] ;  /* 0x0032b000013c7983 */ /* 0x000f280000300a00 */
[----:B------:R1:W-:Y:S04]  /*b8bf0*/  STL [R1+0x2c8], R58 ;  /* 0x0002c83a01007387 */ /* 0x0003e80000100800 */
[----:B-1----:R-:W4:Y:S01]  /*b8c00*/  LDL.LU.64 R58, [R1+0x32a8] ;  /* 0x0032a800013a7983 */ /* 0x002f220000300a00 */
[----:B------:R-:W-:-:S03]  /*b8c10*/  IADD3 R131, P1, R52, R2, RZ ;  /* 0x0000000234837210 */ /* 0x000fc60007f3e0ff */
[----:B------:R1:W-:Y:S02]  /*b8c20*/  STL [R1+0x2d4], R62 ;  /* 0x0002d43e01007387 */ /* 0x0003e40000100800 */
[--C-:B------:R-:W-:Y:S02]  /*b8c30*/  IMAD.X R130, R53, 0x1, R0.reuse, P1 ;  /* 0x0000000135827824 */ /* 0x100fe400008e0600 */
[----:B-1----:R-:W-:Y:S02]  /*b8c40*/  IMAD.X R62, R57, 0x1, R0, P0 ;  /* 0x00000001393e7824 */ /* 0x002fe400000e0600 */
[----:B------:R-:W4:Y:S04]  /*b8c50*/  LDL.LU.64 R56, [R1+0x32a0] ;  /* 0x0032a00001387983 */ /* 0x000f280000300a00 */
[----:B------:R1:W-:Y:S04]  /*b8c60*/  STL [R1+0x2d0], R62 ;  /* 0x0002d03e01007387 */ /* 0x0003e80000100800 */
[----:B------:R-:W4:Y:S01]  /*b8c70*/  LDL.LU.64 R52, [R1+0x3298] ;  /* 0x0032980001347983 */ /* 0x000f220000300a00 */
[----:B------:R-:W-:-:S04]  /*b8c80*/  IADD3 R135, P0, R38, R2, RZ ;  /* 0x0000000226877210 */ /* 0x000fc80007f1e0ff */
[----:B------:R-:W-:Y:S02]  /*b8c90*/  IADD3.X R134, R39, R0, RZ, P0, !PT ;  /* 0x0000000027867210 */ /* 0x000fe400007fe4ff */
[----:B------:R-:W4:Y:S01]  /*b8ca0*/  LDL.LU.64 R38, [R1+0x3290] ;  /* 0x0032900001267983 */ /* 0x000f220000300a00 */
[----:B--2---:R-:W-:-:S05]  /*b8cb0*/  IADD3 R139, P1, R36, R2, RZ ;  /* 0x00000002248b7210 */ /* 0x004fca0007f3e0ff */
[----:B------:R-:W-:Y:S02]  /*b8cc0*/  IMAD.X R138, R37, 0x1, R0, P1 ;  /* 0x00000001258a7824 */ /* 0x000fe400008e0600 */
[----:B------:R-:W2:Y:S01]  /*b8cd0*/  LDL.LU.64 R36, [R1+0x3288] ;  /* 0x0032880001247983 */ /* 0x000ea20000300a00 */
[----:B---3--:R-:W-:-:S05]  /*b8ce0*/  IADD3 R143, P0, R12, R2, RZ ;  /* 0x000000020c8f7210 */ /* 0x008fca0007f1e0ff */
[----:B------:R-:W-:Y:S02]  /*b8cf0*/  IMAD.X R142, R13, 0x1, R0, P0 ;  /* 0x000000010d8e7824 */ /* 0x000fe400000e0600 */
[----:B------:R-:W3:Y:S01]  /*b8d00*/  LDL.LU.64 R12, [R1+0x3280] ;  /* 0x00328000010c7983 */ /* 0x000ee20000300a00 */
[----:B----4-:R-:W-:-:S04]  /*b8d10*/  IADD3 R147, P1, R4, R2, RZ ;  /* 0x0000000204937210 */ /* 0x010fc80007f3e0ff */
[----:B------:R-:W-:Y:S02]  /*b8d20*/  IADD3.X R146, R5, R0, RZ, P1, !PT ;  /* 0x0000000005927210 */ /* 0x000fe40000ffe4ff */
[----:B------:R-:W4:Y:S01]  /*b8d30*/  LDL.LU.64 R4, [R1+0x3278] ;  /* 0x0032780001047983 */ /* 0x000f220000300a00 */
[----:B------:R-:W-:-:S05]  /*b8d40*/  IADD3 R151, P0, R14, R2, RZ ;  /* 0x000000020e977210 */ /* 0x000fca0007f1e0ff */
[----:B------:R-:W-:Y:S02]  /*b8d50*/  IMAD.X R150, R15, 0x1, R0, P0 ;  /* 0x000000010f967824 */ /* 0x000fe400000e0600 */
[----:B------:R-:W4:Y:S01]  /*b8d60*/  LDL.LU.64 R14, [R1+0x3270] ;  /* 0x00327000010e7983 */ /* 0x000f220000300a00 */
[----:B------:R-:W-:-:S05]  /*b8d70*/  IADD3 R155, P1, R8, R2, RZ ;  /* 0x00000002089b7210 */ /* 0x000fca0007f3e0ff */
[----:B------:R-:W-:Y:S02]  /*b8d80*/  IMAD.X R154, R9, 0x1, R0, P1 ;  /* 0x00000001099a7824 */ /* 0x000fe400008e0600 */
[----:B------:R-:W4:Y:S01]  /*b8d90*/  LDL.LU.64 R8, [R1+0x3268] ;  /* 0x0032680001087983 */ /* 0x000f220000300a00 */
[----:B------:R-:W-:-:S04]  /*b8da0*/  IADD3 R159, P1, R54, R2, RZ ;  /* 0x00000002369f7210 */ /* 0x000fc80007f3e0ff */
[----:B------:R-:W-:Y:S02]  /*b8db0*/  IADD3.X R158, R55, R0, RZ, P1, !PT ;  /* 0x00000000379e7210 */ /* 0x000fe40000ffe4ff */
[----:B------:R-:W-:-:S05]  /*b8dc0*/  IADD3 R63, P0, R10, R2, RZ ;  /* 0x000000020a3f7210 */ /* 0x000fca0007f1e0ff */
[----:B------:R-:W-:Y:S04]  /*b8dd0*/  STL [R1+0x344], R63 ;  /* 0x0003443f01007387 */ /* 0x000fe80000100800 */
[----:B------:R-:W4:Y:S01]  /*b8de0*/  LDL.LU.64 R54, [R1+0x3260] ;  /* 0x0032600001367983 */ /* 0x000f220000300a00 */
[----:B-1----:R-:W-:-:S03]  /*b8df0*/  IMAD.X R62, R11, 0x1, R0, P0 ;  /* 0x000000010b3e7824 */ /* 0x002fc600000e0600 */
[----:B------:R-:W4:Y:S04]  /*b8e00*/  LDL.LU.64 R10, [R1+0x3258] ;  /* 0x00325800010a7983 */ /* 0x000f280000300a00 */
[----:B------:R1:W-:Y:S02]  /*b8e10*/  STL [R1+0x340], R62 ;  /* 0x0003403e01007387 */ /* 0x0003e40000100800 */
[-C--:B-1----:R-:W-:Y:S02]  /*b8e20*/  IADD3 R62, P0, R60, R2.reuse, RZ ;  /* 0x000000023c3e7210 */ /* 0x082fe40007f1e0ff */
[----:B------:R-:W-:-:S03]  /*b8e30*/  IADD3 R64, P1, R58, R2, RZ ;  /* 0x000000023a407210 */ /* 0x000fc60007f3e0ff */
        /* <DEDUP_REMOVED lines=8> */
[----:B------:R1:W-:Y:S02]  /*b8ec0*/  STL [R1+0x3d0], R62 ;  /* 0x0003d03e01007387 */ /* 0x0003e40000100800 */
[----:B-1----:R-:W-:Y:S02]  /*b8ed0*/  IADD3 R63, P1, R52, R2, RZ ;  /* 0x00000002343f7210 */ /* 0x002fe40007f3e0ff */
[----:B------:R-:W-:Y:S03]  /*b8ee0*/  STL [R1+0x3dc], R64 ;  /* 0x0003dc4001007387 */ /* 0x000fe60000100800 */
[----:B------:R-:W-:-:S02]  /*b8ef0*/  IMAD.X R52, R53, 0x1, R0, P1 ;  /* 0x0000000135347824 */ /* 0x000fc400008e0600 */
[----:B------:R-:W-:Y:S01]  /*b8f00*/  IMAD.X R62, R57, 0x1, R0, P0 ;  /* 0x00000001393e7824 */ /* 0x000fe200000e0600 */
[----:B------:R1:W-:Y:S04]  /*b8f10*/  STL [R1+0x3e4], R63 ;  /* 0x0003e43f01007387 */ /* 0x0003e80000100800 */
[----:B------:R-:W4:Y:S04]  /*b8f20*/  LDL.LU.64 R56, [R1+0x3240] ;  /* 0x0032400001387983 */ /* 0x000f280000300a00 */
[----:B------:R-:W-:Y:S01]  /*b8f30*/  STL [R1+0x3d8], R62 ;  /* 0x0003d83e01007387 */ /* 0x000fe20000100800 */
[----:B-1----:R-:W-:-:S03]  /*b8f40*/  IADD3 R63, P0, R38, R2, RZ ;  /* 0x00000002263f7210 */ /* 0x002fc60007f1e0ff */
[----:B------:R1:W-:Y:S01]  /*b8f50*/  STL [R1+0x3e0], R52 ;  /* 0x0003e03401007387 */ /* 0x0003e20000100800 */
[----:B------:R-:W-:-:S03]  /*b8f60*/  IADD3.X R38, R39, R0, RZ, P0, !PT ;  /* 0x0000000027267210 */ /* 0x000fc600007fe4ff */
[----:B-1----:R-:W4:Y:S04]  /*b8f70*/  LDL.LU.64 R52, [R1+0x3038] ;  /* 0x0030380001347983 */ /* 0x002f280000300a00 */
[----:B------:R-:W-:Y:S01]  /*b8f80*/  STL [R1+0x3ec], R63 ;  /* 0x0003ec3f01007387 */ /* 0x000fe20000100800 */
[----:B--2---:R-:W-:-:S05]  /*b8f90*/  IADD3 R62, P1, R36, R2, RZ ;  /* 0x00000002243e7210 */ /* 0x004fca0007f3e0ff */
[----:B------:R-:W-:Y:S01]  /*b8fa0*/  IMAD.X R37, R37, 0x1, R0, P1 ;  /* 0x0000000125257824 */ /* 0x000fe200008e0600 */
[----:B------:R-:W-:Y:S04]  /*b8fb0*/  STL [R1+0x3f4], R62 ;  /* 0x0003f43e01007387 */ /* 0x000fe80000100800 */
[----:B------:R1:W-:Y:S01]  /*b8fc0*/  STL [R1+0x3e8], R38 ;  /* 0x0003e82601007387 */ /* 0x0003e20000100800 */
[----:B---3--:R-:W-:-:S03]  /*b8fd0*/  IADD3 R36, P0, R12, R2, RZ ;  /* 0x000000020c247210 */ /* 0x008fc60007f1e0ff */
[----:B-1----:R-:W2:Y:S04]  /*b8fe0*/  LDL.LU.64 R38, [R1+0x3030] ;  /* 0x0030300001267983 */ /* 0x002ea80000300a00 */
[----:B------:R-:W-:Y:S04]  /*b8ff0*/  STL [R1+0x3f0], R37 ;  /* 0x0003f02501007387 */ /* 0x000fe80000100800 */
[----:B------:R1:W-:Y:S01]  /*b9000*/  STL [R1+0x3fc], R36 ;  /* 0x0003fc2401007387 */ /* 0x0003e20000100800 */
[----:B------:R-:W-:-:S03]  /*b9010*/  IMAD.X R12, R13, 0x1, R0, P0 ;  /* 0x000000010d0c7824 */ /* 0x000fc600000e0600 */
[----:B-1----:R-:W3:Y:S01]  /*b9020*/  LDL.LU.64 R36, [R1+0x3028] ;  /* 0x0030280001247983 */ /* 0x002ee20000300a00 */
[----:B----4-:R-:W-:-:S04]  /*b9030*/  IADD3 R62, P1, R4, R2, RZ ;  /* 0x00000002043e7210 */ /* 0x010fc80007f3e0ff */
[----:B------:R-:W-:Y:S01]  /*b9040*/  IADD3.X R5, R5, R0, RZ, P1, !PT ;  /* 0x0000000005057210 */ /* 0x000fe20000ffe4ff */
[----:B------:R-:W-:Y:S04]  /*b9050*/  STL [R1+0x404], R62 ;  /* 0x0004043e01007387 */ /* 0x000fe80000100800 */
[----:B------:R1:W-:Y:S04]  /*b9060*/  STL [R1+0x3f8], R12 ;  /* 0x0003f80c01007387 */ /* 0x0003e80000100800 */
[----:B------:R-:W-:Y:S01]  /*b9070*/  STL [R1+0x400], R5 ;  /* 0x0004000501007387 */ /* 0x000fe20000100800 */
[----:B------:R-:W-:-:S03]  /*b9080*/  IADD3 R4, P0, R14, R2, RZ ;  /* 0x000000020e047210 */ /* 0x000fc60007f1e0ff */
[----:B-1----:R-:W4:Y:S04]  /*b9090*/  LDL.LU.64 R12, [R1+0x3020] ;  /* 0x00302000010c7983 */ /* 0x002f280000300a00 */
[----:B------:R1:W-:Y:S01]  /*b90a0*/  STL [R1+0x40c], R4 ;  /* 0x00040c0401007387 */ /* 0x0003e20000100800 */
[----:B------:R-:W-:-:S03]  /*b90b0*/  IMAD.X R14, R15, 0x1, R0, P0 ;  /* 0x000000010f0e7824 */ /* 0x000fc600000e0600 */
[----:B-1----:R-:W4:Y:S01]  /*b90c0*/  LDL.LU.64 R4, [R1+0x3018] ;  /* 0x0030180001047983 */ /* 0x002f220000300a00 */
[----:B------:R-:W-:-:S05]  /*b90d0*/  IADD3 R62, P1, R8, R2, RZ ;  /* 0x00000002083e7210 */ /* 0x000fca0007f3e0ff */
[----:B------:R-:W-:Y:S01]  /*b90e0*/  IMAD.X R9, R9, 0x1, R0, P1 ;  /* 0x0000000109097824 */ /* 0x000fe200008e0600 */
[----:B------:R-:W-:Y:S04]  /*b90f0*/  STL [R1+0x714], R62 ;  /* 0x0007143e01007387 */ /* 0x000fe80000100800 */
[----:B------:R1:W-:Y:S04]  /*b9100*/  STL [R1+0x408], R14 ;  /* 0x0004080e01007387 */ /* 0x0003e80000100800 */
[----:B------:R-:W-:Y:S04]  /*b9110*/  STL [R1+0x710], R9 ;  /* 0x0007100901007387 */ /* 0x000fe80000100800 */
[----:B-1----:R-:W4:Y:S01]  /*b9120*/  LDL.LU.64 R14, [R1+0x3010] ;  /* 0x00301000010e7983 */ /* 0x002f220000300a00 */
[----:B------:R-:W-:-:S05]  /*b9130*/  IADD3 R8, P0, R54, R2, RZ ;  /* 0x0000000236087210 */ /* 0x000fca0007f1e0ff */
[----:B------:R1:W-:Y:S04]  /*b9140*/  STL [R1+0x71c], R8 ;  /* 0x00071c0801007387 */ /* 0x0003e80000100800 */
[----:B-1----:R-:W4:Y:S01]  /*b9150*/  LDL.LU.64 R8, [R1+0x3008] ;  /* 0x0030080001087983 */ /* 0x002f220000300a00 */
[----:B------:R-:W-:Y:S02]  /*b9160*/  IADD3 R62, P1, R10, R2, RZ ;  /* 0x000000020a3e7210 */ /* 0x000fe40007f3e0ff */
[----:B------:R-:W-:-:S03]  /*b9170*/  IADD3.X R54, R55, R0, RZ, P0, !PT ;  /* 0x0000000037367210 */ /* 0x000fc600007fe4ff */
[----:B------:R-:W-:Y:S01]  /*b9180*/  IMAD.X R11, R11, 0x1, R0, P1 ;  /* 0x000000010b0b7824 */ /* 0x000fe200008e0600 */
[----:B------:R-:W-:Y:S04]  /*b9190*/  STL [R1+0x724], R62 ;  /* 0x0007243e01007387 */ /* 0x000fe80000100800 */
[----:B------:R1:W-:Y:S04]  /*b91a0*/  STL [R1+0x718], R54 ;  /* 0x0007183601007387 */ /* 0x0003e80000100800 */
[----:B------:R-:W-:Y:S01]  /*b91b0*/  STL [R1+0x720], R11 ;  /* 0x0007200b01007387 */ /* 0x000fe20000100800 */
[----:B------:R-:W-:-:S03]  /*b91c0*/  IADD3 R10, P0, R60, R2, RZ ;  /* 0x000000023c0a7210 */ /* 0x000fc60007f1e0ff */
[----:B-1----:R-:W4:Y:S04]  /*b91d0*/  LDL.LU.64 R54, [R1+0x3000] ;  /* 0x0030000001367983 */ /* 0x002f280000300a00 */
[----:B------:R1:W-:Y:S01]  /*b91e0*/  STL [R1+0x72c], R10 ;  /* 0x00072c0a01007387 */ /* 0x0003e20000100800 */
[----:B------:R-:W-:Y:S01]  /*b91f0*/  IMAD.X R60, R61, 0x1, R0, P0 ;  /* 0x000000013d3c7824 */ /* 0x000fe200000e0600 */
[----:B------:R-:W-:Y:S02]  /*b9200*/  IADD3 R62, P1, R58, R2, RZ ;  /* 0x000000023a3e7210 */ /* 0x000fe40007f3e0ff */
[----:B-1----:R-:W4:Y:S02]  /*b9210*/  LDL.LU.64 R10, [R1+0x2ff8] ;  /* 0x002ff800010a7983 */ /* 0x002f240000300a00 */
[----:B------:R-:W-:-:S02]  /*b9220*/  IADD3.X R58, R59, R0, RZ, P1, !PT ;  /* 0x000000003b3a7210 */ /* 0x000fc40000ffe4ff */
[----:B------:R1:W-:Y:S04]  /*b9230*/  STL [R1+0x734], R62 ;  /* 0x0007343e01007387 */ /* 0x0003e80000100800 */
[----:B------:R1:W-:Y:S02]  /*b9240*/  STL [R1+0x728], R60 ;  /* 0x0007283c01007387 */ /* 0x0003e40000100800 */
[-C--:B-1----:R-:W-:Y:S02]  /*b9250*/  IADD3 R62, P0, R56, R2.reuse, RZ ;  /* 0x00000002383e7210 */ /* 0x082fe40007f1e0ff */
[----:B------:R-:W4:Y:S04]  /*b9260*/  LDL.LU.64 R60, [R1+0x2ff0] ;  /* 0x002ff000013c7983 */ /* 0x000f280000300a00 */
[----:B------:R1:W-:Y:S01]  /*b9270*/  STL [R1+0x730], R58 ;  /* 0x0007303a01007387 */ /* 0x0003e20000100800 */
[----:B------:R-:W-:-:S03]  /*b9280*/  IADD3 R63, P1, R52, R2, RZ ;  /* 0x00000002343f7210 */ /* 0x000fc60007f3e0ff */
[----:B-1----:R-:W4:Y:S02]  /*b9290*/  LDL.LU.64 R58, [R1+0x2fe8] ;  /* 0x002fe800013a7983 */ /* 0x002f240000300a00 */
[--C-:B------:R-:W-:Y:S02]  /*b92a0*/  IMAD.X R52, R53, 0x1, R0.reuse, P1 ;  /* 0x0000000135347824 */ /* 0x100fe400008e0600 */
[----:B------:R1:W-:Y:S04]  /*b92b0*/  STL [R1+0x73c], R62 ;  /* 0x00073c3e01007387 */ /* 0x0003e80000100800 */
[----:B------:R-:W-:Y:S01]  /*b92c0*/  STL [R1+0x854], R63 ;  /* 0x0008543f01007387 */ /* 0x000fe20000100800 */
[----:B-1----:R-:W-:-:S03]  /*b92d0*/  IMAD.X R62, R57, 0x1, R0, P0 ;  /* 0x00000001393e7824 */ /* 0x002fc600000e0600 */
[----:B------:R-:W4:Y:S04]  /*b92e0*/  LDL.LU.64 R56, [R1+0x2fe0] ;  /* 0x002fe00001387983 */ /* 0x000f280000300a00 */
[----:B------:R-:W-:Y:S04]  /*b92f0*/  STL [R1+0x738], R62 ;  /* 0x0007383e01007387 */ /* 0x000fe80000100800 */
[----:B------:R1:W-:Y:S04]  /*b9300*/  STL [R1+0x850], R52 ;  /* 0x0008503401007387 */ /* 0x0003e80000100800 */
[----:B-1----:R-:W4:Y:S01]  /*b9310*/  LDL.LU.64 R52, [R1+0x2fd8] ;  /* 0x002fd80001347983 */ /* 0x002f220000300a00 */
[----:B--2---:R-:W-:-:S04]  /*b9320*/  IADD3 R62, P0, R38, R2, RZ ;  /* 0x00000002263e7210 */ /* 0x004fc80007f1e0ff */
[----:B------:R-:W-:Y:S01]  /*b9330*/  IADD3.X R63, R39, R0, RZ, P0, !PT ;  /* 0x00000000273f7210 */ /* 0x000fe200007fe4ff */
[----:B------:R1:W-:Y:S01]  /*b9340*/  STL [R1+0x85c], R62 ;  /* 0x00085c3e01007387 */ /* 0x0003e20000100800 */
[----:B---3--:R-:W-:-:S05]  /*b9350*/  IADD3 R64, P1, R36, R2, RZ ;  /* 0x0000000224407210 */ /* 0x008fca0007f3e0ff */
[----:B-1----:R-:W-:Y:S01]  /*b9360*/  IMAD.X R62, R37, 0x1, R0, P1 ;  /* 0x00000001253e7824 */ /* 0x002fe200008e0600 */
[----:B------:R-:W-:Y:S04]  /*b9370*/  STL [R1+0x864], R64 ;  /* 0x0008644001007387 */ /* 0x000fe80000100800 */
[----:B------:R-:W2:Y:S04]  /*b9380*/  LDL.LU.64 R38, [R1+0x2fd0] ;  /* 0x002fd00001267983 */ /* 0x000ea80000300a00 */
[----:B------:R-:W-:Y:S04]  /*b9390*/  STL [R1+0x858], R63 ;  /* 0x0008583f01007387 */ /* 0x000fe80000100800 */
[----:B------:R-:W3:Y:S04]  /*b93a0*/  LDL.LU.64 R36, [R1+0x2fc8] ;  /* 0x002fc80001247983 */ /* 0x000ee80000300a00 */
[----:B------:R4:W-:Y:S02]  /*b93b0*/  STL [R1+0x860], R62 ;  /* 0x0008603e01007387 */ /* 0x0009e40000100800 */
[----:B----4-:R-:W-:-:S02]  /*b93c0*/  IADD3 R62, P0, R12, R2, RZ ;  /* 0x000000020c3e7210 */ /* 0x010fc40007f1e0ff */
[----:B------:R-:W-:-:S03]  /*b93d0*/  IADD3 R64, P1, R4, R2, RZ ;  /* 0x0000000204407210 */ /* 0x000fc60007f3e0ff */
[----:B------:R-:W-:Y:S01]  /*b93e0*/  IMAD.X R63, R13, 0x1, R0, P0 ;  /* 0x000000010d3f7824 */ /* 0x000fe200000e0600 */
[----:B------:R1:W-:Y:S04]  /*b93f0*/  STL [R1+0x86c], R62 ;  /* 0x00086c3e01007387 */ /* 0x0003e80000100800 */
[----:B------:R-:W-:Y:S04]  /*b9400*/  STL [R1+0x874], R64 ;  /* 0x0008744001007387 */ /* 0x000fe80000100800 */
[----:B------:R-:W4:Y:S01]  /*b9410*/  LDL.LU.64 R12, [R1+0x2fc0] ;  /* 0x002fc000010c7983 */ /* 0x000f220000300a00 */
[----:B-1----:R-:W-:-:S03]  /*b9420*/  IADD3.X R62, R5, R0, RZ, P1, !PT ;  /* 0x00000000053e7210 */ /* 0x002fc60000ffe4ff */
[----:B------:R-:W-:Y:S04]  /*b9430*/  STL [R1+0x868], R63 ;  /* 0x0008683f01007387 */ /* 0x000fe80000100800 */
[----:B------:R-:W4:Y:S04]  /*b9440*/  LDL.LU.64 R4, [R1+0x2eb0] ;  /* 0x002eb00001047983 */ /* 0x000f280000300a00 */
[----:B------:R1:W-:Y:S02]  /*b9450*/  STL [R1+0x870], R62 ;  /* 0x0008703e01007387 */ /* 0x0003e40000100800 */
[----:B-1----:R-:W-:-:S05]  /*b9460*/  IADD3 R62, P0, R14, R2, RZ ;  /* 0x000000020e3e7210 */ /* 0x002fca0007f1e0ff */
[----:B------:R1:W-:Y:S01]  /*b9470*/  STL [R1+0x87c], R62 ;  /* 0x00087c3e01007387 */ /* 0x0003e20000100800 */
[----:B------:R-:W-:Y:S01]  /*b9480*/  IMAD.X R63, R15, 0x1, R0, P0 ;  /* 0x000000010f3f7824 */ /* 0x000fe200000e0600 */
[----:B------:R-:W-:-:S05]  /*b9490*/  IADD3 R64, P1, R8, R2, RZ ;  /* 0x0000000208407210 */ /* 0x000fca0007f3e0ff */
[----:B------:R1:W-:Y:S04]  /*b94a0*/  STL [R1+0x884], R64 ;  /* 0x0008844001007387 */ /* 0x0003e80000100800 */
[----:B------:R-:W4:Y:S01]  /*b94b0*/  LDL.LU.64 R14, [R1+0x2ea8] ;  /* 0x002ea800010e7983 */ /* 0x000f220000300a00 */
[----:B-1----:R-:W-:-:S03]  /*b94c0*/  IMAD.X R62, R9, 0x1, R0, P1 ;  /* 0x00000001093e7824 */ /* 0x002fc600008e0600 */
[----:B------:R1:W-:Y:S04]  /*b94d0*/  STL [R1+0x878], R63 ;  /* 0x0008783f01007387 */ /* 0x0003e80000100800 */
[----:B------:R-:W4:Y:S01]  /*b94e0*/  LDL.LU.64 R8, [R1+0x2ea0] ;  /* 0x002ea00001087983 */ /* 0x000f220000300a00 */
[----:B------:R-:W-:-:S03]  /*b94f0*/  IADD3 R64, P0, R54, R2, RZ ;  /* 0x0000000236407210 */ /* 0x000fc60007f1e0ff */
[----:B------:R1:W-:Y:S04]  /*b9500*/  STL [R1+0x880], R62 ;  /* 0x0008803e01007387 */ /* 0x0003e80000100800 */
[----:B------:R-:W-:Y:S01]  /*b9510*/  STL [R1+0x88c], R64 ;  /* 0x00088c4001007387 */ /* 0x000fe20000100800 */
[----:B-1----:R-:W-:Y:S02]  /*b9520*/  IADD3 R63, P1, R10, R2, RZ ;  /* 0x000000020a3f7210 */ /* 0x002fe40007f3e0ff */
[----:B------:R-:W-:-:S03]  /*b9530*/  IADD3.X R62, R55, R0, RZ, P0, !PT ;  /* 0x00000000373e7210 */ /* 0x000fc600007fe4ff */
[----:B------:R-:W-:Y:S01]  /*b9540*/  IMAD.X R10, R11, 0x1, R0, P1 ;  /* 0x000000010b0a7824 */ /* 0x000fe200008e0600 */
[----:B------:R1:W-:Y:S04]  /*b9550*/  STL [R1+0x894], R63 ;  /* 0x0008943f01007387 */ /* 0x0003e80000100800 */
[----:B------:R-:W4:Y:S04]  /*b9560*/  LDL.LU.64 R54, [R1+0x2e98] ;  /* 0x002e980001367983 */ /* 0x000f280000300a00 */
[----:B------:R-:W-:Y:S01]  /*b9570*/  STL [R1+0x888], R62 ;  /* 0x0008883e01007387 */ /* 0x000fe20000100800 */
[----:B-1----:R-:W-:-:S03]  /*b9580*/  IADD3 R63, P0, R60, R2, RZ ;  /* 0x000000023c3f7210 */ /* 0x002fc60007f1e0ff */
[----:B------:R1:W-:Y:S02]  /*b9590*/  STL [R1+0x890], R10 ;  /* 0x0008900a01007387 */ /* 0x0003e40000100800 */
[----:B------:R-:W-:Y:S02]  /*b95a0*/  IMAD.X R60, R61, 0x1, R0, P0 ;  /* 0x000000013d3c7824 */ /* 0x000fe400000e0600 */
[----:B-1----:R-:W4:Y:S01]  /*b95b0*/  LDL.LU.64 R10, [R1+0x2e90] ;  /* 0x002e9000010a7983 */ /* 0x002f220000300a00 */
[----:B------:R-:W-:-:S03]  /*b95c0*/  IADD3 R62, P1, R58, R2, RZ ;  /* 0x000000023a3e7210 */ /* 0x000fc60007f3e0ff */
[----:B------:R-:W-:Y:S01]  /*b95d0*/  STL [R1+0x89c], R63 ;  /* 0x00089c3f01007387 */ /* 0x000fe20000100800 */
[----:B------:R-:W-:-:S03]  /*b95e0*/  IADD3.X R59, R59, R0, RZ, P1, !PT ;  /* 0x000000003b3b7210 */ /* 0x000fc60000ffe4ff */
[----:B------:R-:W-:Y:S04]  /*b95f0*/  STL [R1+0x8a4], R62 ;  /* 0x0008a43e01007387 */ /* 0x000fe80000100800 */
[----:B------:R1:W-:Y:S01]  /*b9600*/  STL [R1+0x898], R60 ;  /* 0x0008983c01007387 */ /* 0x0003e20000100800 */
[----:B------:R-:W-:-:S03]  /*b9610*/  IADD3 R58, P0, R56, R2, RZ ;  /* 0x00000002383a7210 */ /* 0x000fc60007f1e0ff */
[----:B-1----:R-:W4:Y:S04]  /*b9620*/  LDL.LU.64 R60, [R1+0x2e88] ;  /* 0x002e8800013c7983 */ /* 0x002f280000300a00 */
[----:B------:R-:W-:Y:S04]  /*b9630*/  STL [R1+0x8a0], R59 ;  /* 0x0008a03b01007387 */ /* 0x000fe80000100800 */
[----:B------:R1:W-:Y:S01]  /*b9640*/  STL [R1+0x8ac], R58 ;  /* 0x0008ac3a01007387 */ /* 0x0003e20000100800 */
[----:B------:R-:W-:Y:S01]  /*b9650*/  IMAD.X R56, R57, 0x1, R0, P0 ;  /* 0x0000000139387824 */ /* 0x000fe200000e0600 */
[----:B------:R-:W-:-:S02]  /*b9660*/  IADD3 R62, P1, R52, R2, RZ ;  /* 0x00000002343e7210 */ /* 0x000fc40007f3e0ff */
[----:B-1----:R-:W4:Y:S03]  /*b9670*/  LDL.LU.64 R58, [R1+0x2e80] ;  /* 0x002e8000013a7983 */ /* 0x002f260000300a00 */
[----:B------:R-:W-:Y:S01]  /*b9680*/  IMAD.X R53, R53, 0x1, R0, P1 ;  /* 0x0000000135357824 */ /* 0x000fe200008e0600 */
[----:B------:R-:W-:Y:S04]  /*b9690*/  STL [R1+0x8b4], R62 ;  /* 0x0008b43e01007387 */ /* 0x000fe80000100800 */
[----:B------:R1:W-:Y:S04]  /*b96a0*/  STL [R1+0x8a8], R56 ;  /* 0x0008a83801007387 */ /* 0x0003e80000100800 */
[----:B------:R-:W-:Y:S04]  /*b96b0*/  STL [R1+0x8b0], R53 ;  /* 0x0008b03501007387 */ /* 0x000fe80000100800 */
[----:B-1----:R-:W4:Y:S01]  /*b96c0*/  LDL.LU.64 R56, [R1+0x2e78] ;  /* 0x002e780001387983 */ /* 0x002f220000300a00 */
[----:B--2---:R-:W-:-:S05]  /*b96d0*/  IADD3 R52, P0, R38, R2, RZ ;  /* 0x0000000226347210 */ /* 0x004fca0007f1e0ff */
[----:B------:R1:W-:Y:S01]  /*b96e0*/  STL [R1+0x8bc], R52 ;  /* 0x0008bc3401007387 */ /* 0x0003e20000100800 */
[----:B---3--:R-:W-:Y:S02]  /*b96f0*/  IADD3 R62, P1, R36, R2, RZ ;  /* 0x00000002243e7210 */ /* 0x008fe40007f3e0ff */
[----:B------:R-:W-:Y:S01]  /*b9700*/  IADD3.X R38, R39, R0, RZ, P0, !PT ;  /* 0x0000000027267210 */ /* 0x000fe200007fe4ff */
[----:B-1----:R-:W2:Y:S02]  /*b9710*/  LDL.LU.64 R52, [R1+0x2e70] ;  /* 0x002e700001347983 */ /* 0x002ea40000300a00 */
[----:B------:R-:W-:Y:S02]  /*b9720*/  IMAD.X R37, R37, 0x1, R0, P1 ;  /* 0x0000000125257824 */ /* 0x000fe400008e0600 */
[----:B------:R-:W-:Y:S04]  /*b9730*/  STL [R1+0x8c4], R62 ;  /* 0x0008c43e01007387 */ /* 0x000fe80000100800 */
[----:B------:R1:W-:Y:S04]  /*b9740*/  STL [R1+0x8b8], R38 ;  /* 0x0008b82601007387 */ /* 0x0003e80000100800 */
[----:B------:R-:W-:Y:S04]  /*b9750*/  STL [R1+0x8c0], R37 ;  /* 0x0008c02501007387 */ /* 0x000fe80000100800 */
[----:B-1----:R-:W3:Y:S01]  /*b9760*/  LDL.LU.64 R38, [R1+0x2e68] ;  /* 0x002e680001267983 */ /* 0x002ee20000300a00 */
[----:B----4-:R-:W-:-:S05]  /*b9770*/  IADD3 R36, P0, R12, R2, RZ ;  /* 0x000000020c247210 */ /* 0x010fca0007f1e0ff */
[----:B------:R1:W-:Y:S01]  /*b9780*/  STL [R1+0x8cc], R36 ;  /* 0x0008cc2401007387 */ /* 0x0003e20000100800 */
[----:B------:R-:W-:Y:S01]  /*b9790*/  IADD3 R62, P1, R4, R2, RZ ;  /* 0x00000002043e7210 */ /* 0x000fe20007f3e0ff */
[----:B------:R-:W-:Y:S02]  /*b97a0*/  IMAD.X R12, R13, 0x1, R0, P0 ;  /* 0x000000010d0c7824 */ /* 0x000fe400000e0600 */
[----:B-1----:R-:W4:Y:S01]  /*b97b0*/  LDL.LU.64 R36, [R1+0x2e60] ;  /* 0x002e600001247983 */ /* 0x002f220000300a00 */
[----:B------:R-:W-:-:S03]  /*b97c0*/  IADD3.X R5, R5, R0, RZ, P1, !PT ;  /* 0x0000000005057210 */ /* 0x000fc60000ffe4ff */
[----:B------:R-:W-:Y:S04]  /*b97d0*/  STL [R1+0x9ec], R62 ;  /* 0x0009ec3e01007387 */ /* 0x000fe80000100800 */
[----:B------:R1:W-:Y:S04]  /*b97e0*/  STL [R1+0x8c8], R12 ;  /* 0x0008c80c01007387 */ /* 0x0003e80000100800 */
[----:B------:R-:W-:Y:S04]  /*b97f0*/  STL [R1+0x9e8], R5 ;  /* 0x0009e80501007387 */ /* 0x000fe80000100800 */
[----:B-1----:R-:W4:Y:S01]  /*b9800*/  LDL.LU.64 R12, [R1+0x2e58] ;  /* 0x002e5800010c7983 */ /* 0x002f220000300a00 */
[----:B------:R-:W-:-:S05]  /*b9810*/  IADD3 R4, P0, R14, R2, RZ ;  /* 0x000000020e047210 */ /* 0x000fca0007f1e0ff */
[----:B------:R1:W-:Y:S04]  /*b9820*/  STL [R1+0x9f4], R4 ;  /* 0x0009f40401007387 */ /* 0x0003e80000100800 */
[----:B-1----:R-:W4:Y:S01]  /*b9830*/  LDL.LU.64 R4, [R1+0x2e50] ;  /* 0x002e500001047983 */ /* 0x002f220000300a00 */
[----:B------:R-:W-:Y:S01]  /*b9840*/  IADD3 R62, P1, R8, R2, RZ ;  /* 0x00000002083e7210 */ /* 0x000fe20007f3e0ff */
[----:B------:R-:W-:-:S04]  /*b9850*/  IMAD.X R14, R15, 0x1, R0, P0 ;  /* 0x000000010f0e7824 */ /* 0x000fc800000e0600 */
[----:B------:R-:W-:Y:S01]  /*b9860*/  IMAD.X R8, R9, 0x1, R0, P1 ;  /* 0x0000000109087824 */ /* 0x000fe200008e0600 */
[----:B------:R1:W-:Y:S04]  /*b9870*/  STL [R1+0x9fc], R62 ;  /* 0x0009fc3e01007387 */ /* 0x0003e80000100800 */
[----:B------:R1:W-:Y:S02]  /*b9880*/  STL [R1+0x9f0], R14 ;  /* 0x0009f00e01007387 */ /* 0x0003e40000100800 */
[-C--:B-1----:R-:W-:Y:S02]  /*b9890*/  IADD3 R62, P0, R54, R2.reuse, RZ ;  /* 0x00000002363e7210 */ /* 0x082fe40007f1e0ff */
[----:B------:R-:W4:Y:S04]  /*b98a0*/  LDL.LU.64 R14, [R1+0x2e48] ;  /* 0x002e4800010e7983 */ /* 0x000f280000300a00 */
[----:B------:R1:W-:Y:S04]  /*b98b0*/  STL [R1+0x9f8], R8 ;  /* 0x0009f80801007387 */ /* 0x0003e80000100800 */
[----:B-1----:R-:W4:Y:S01]  /*b98c0*/  LDL.LU.64 R8, [R1+0x2e40] ;  /* 0x002e400001087983 */ /* 0x002f220000300a00 */
[----:B------:R-:W-:-:S03]  /*b98d0*/  IADD3 R63, P1, R10, R2, RZ ;  /* 0x000000020a3f7210 */ /* 0x000fc60007f3e0ff */
[----:B------:R1:W-:Y:S04]  /*b98e0*/  STL [R1+0xa04], R62 ;  /* 0x000a043e01007387 */ /* 0x0003e80000100800 */
[----:B------:R-:W-:Y:S01]  /*b98f0*/  STL [R1+0xa0c], R63 ;  /* 0x000a0c3f01007387 */ /* 0x000fe20000100800 */
[----:B------:R-:W-:Y:S01]  /*b9900*/  IMAD.X R10, R11, 0x1, R0, P1 ;  /* 0x000000010b0a7824 */ /* 0x000fe200008e0600 */
[----:B-1----:R-:W-:Y:S02]  /*b9910*/  IADD3.X R62, R55, R0, RZ, P0, !PT ;  /* 0x00000000373e7210 */ /* 0x002fe400007fe4ff */
[----:B------:R-:W4:Y:S04]  /*b9920*/  LDL.LU.64 R54, [R1+0x2eb8] ;  /* 0x002eb80001367983 */ /* 0x000f280000300a00 */
[----:B------:R1:W-:Y:S04]  /*b9930*/  STL [R1+0xa00], R62 ;  /* 0x000a003e01007387 */ /* 0x0003e80000100800 */
[----:B------:R1:W-:Y:S02]  /*b9940*/  STL [R1+0xa08], R10 ;  /* 0x000a080a01007387 */ /* 0x0003e40000100800 */
[----:B-1----:R-:W-:-:S02]  /*b9950*/  IADD3 R62, P0, R60, R2, RZ ;  /* 0x000000023c3e7210 */ /* 0x002fc40007f1e0ff */
[----:B------:R-:W4:Y:S03]  /*b9960*/  LDL.LU.64 R10, [R1+0x3238] ;  /* 0x00323800010a7983 */ /* 0x000f260000300a00 */
[----:B------:R-:W-:Y:S01]  /*b9970*/  IMAD.X R63, R61, 0x1, R0, P0 ;  /* 0x000000013d3f7824 */ /* 0x000fe200000e0600 */
[----:B------:R1:W-:Y:S01]  /*b9980*/  STL [R1+0xa14], R62 ;  /* 0x000a143e01007387 */ /* 0x0003e20000100800 */
[----:B------:R-:W-:-:S04]  /*b9990*/  IADD3 R64, P1, R58, R2, RZ ;  /* 0x000000023a407210 */ /* 0x000fc80007f3e0ff */
[----:B-1----:R-:W-:Y:S01]  /*b99a0*/  IADD3.X R62, R59, R0, RZ, P1, !PT ;  /* 0x000000003b3e7210 */ /* 0x002fe20000ffe4ff */
[----:B------:R-:W-:Y:S04]  /*b99b0*/  STL [R1+0xa1c], R64 ;  /* 0x000a1c4001007387 */ /* 0x000fe80000100800 */
[----:B------:R-:W4:Y:S04]  /*b99c0*/  LDL.LU.64 R60, [R1+0x3230] ;  /* 0x00323000013c7983 */ /* 0x000f280000300a00 */
[----:B------:R-:W-:Y:S04]  /*b99d0*/  STL [R1+0xa10], R63 ;  /* 0x000a103f01007387 */ /* 0x000fe80000100800 */
[----:B------:R-:W4:Y:S04]  /*b99e0*/  LDL.LU.64 R58, [R1+0x3228] ;  /* 0x00322800013a7983 */ /* 0x000f280000300a00 */
[----:B------:R1:W-:Y:S02]  /*b99f0*/  STL [R1+0xa18], R62 ;  /* 0x000a183e01007387 */ /* 0x0003e40000100800 */
[----:B-1----:R-:W-:-:S05]  /*b9a00*/  IADD3 R62, P0, R56, R2, RZ ;  /* 0x00000002383e7210 */ /* 0x002fca0007f1e0ff */
[----:B------:R-:W-:Y:S01]  /*b9a10*/  IMAD.X R63, R57, 0x1, R0, P0 ;  /* 0x00000001393f7824 */ /* 0x000fe200000e0600 */
[----:B------:R1:W-:Y:S01]  /*b9a20*/  STL [R1+0xa24], R62 ;  /* 0x000a243e01007387 */ /* 0x0003e20000100800 */
[----:B--2---:R-:W-:-:S05]  /*b9a30*/  IADD3 R64, P1, R52, R2, RZ ;  /* 0x0000000234407210 */ /* 0x004fca0007f3e0ff */
[----:B-1----:R-:W-:Y:S01]  /*b9a40*/  IMAD.X R62, R53, 0x1, R0, P1 ;  /* 0x00000001353e7824 */ /* 0x002fe200008e0600 */
[----:B------:R-:W-:Y:S04]  /*b9a50*/  STL [R1+0xa2c], R64 ;  /* 0x000a2c4001007387 */ /* 0x000fe80000100800 */
[----:B------:R-:W2:Y:S04]  /*b9a60*/  LDL.LU.64 R56, [R1+0x3220] ;  /* 0x0032200001387983 */ /* 0x000ea80000300a00 */
[----:B------:R-:W-:Y:S04]  /*b9a70*/  STL [R1+0xa20], R63 ;  /* 0x000a203f01007387 */ /* 0x000fe80000100800 */
[----:B------:R-:W2:Y:S04]  /*b9a80*/  LDL.LU.64 R52, [R1+0x3218] ;  /* 0x0032180001347983 */ /* 0x000ea80000300a00 */
[----:B------:R3:W-:Y:S02]  /*b9a90*/  STL [R1+0xa28], R62 ;  /* 0x000a283e01007387 */ /* 0x0007e40000100800 */
[----:B---3--:R-:W-:-:S02]  /*b9aa0*/  IADD3 R62, P0, R38, R2, RZ ;  /* 0x00000002263e7210 */ /* 0x008fc40007f1e0ff */
[----:B----4-:R-:W-:-:S03]  /*b9ab0*/  IADD3 R64, P1, R36, R2, RZ ;  /* 0x0000000224407210 */ /* 0x010fc60007f3e0ff */
[----:B------:R1:W-:Y:S01]  /*b9ac0*/  STL [R1+0xa34], R62 ;  /* 0x000a343e01007387 */ /* 0x0003e20000100800 */
[----:B------:R-:W-:-:S03]  /*b9ad0*/  IADD3.X R63, R39, R0, RZ, P0, !PT ;  /* 0x00000000273f7210 */ /* 0x000fc600007fe4ff */
[----:B------:R3:W-:Y:S04]  /*b9ae0*/  STL [R1+0xa3c], R64 ;  /* 0x000a3c4001007387 */ /* 0x0007e80000100800 */
[----:B------:R-:W4:Y:S01]  /*b9af0*/  LDL.LU.64 R38, [R1+0x3210] ;  /* 0x0032100001267983 */ /* 0x000f220000300a00 */
[----:B-1----:R-:W-:-:S03]  /*b9b00*/  IMAD.X R62, R37, 0x1, R0, P1 ;  /* 0x00000001253e7824 */ /* 0x002fc600008e0600 */
[----:B------:R-:W-:Y:S04]  /*b9b10*/  STL [R1+0xa30], R63 ;  /* 0x000a303f01007387 */ /* 0x000fe80000100800 */
[----:B------:R-:W4:Y:S01]  /*b9b20*/  LDL.LU.64 R36, [R1+0x3208] ;  /* 0x0032080001247983 */ /* 0x000f220000300a00 */
[----:B---3--:R-:W-:-:S03]  /*b9b30*/  IADD3 R64, P0, R12, R2, RZ ;  /* 0x000000020c407210 */ /* 0x008fc60007f1e0ff */
[----:B------:R1:W-:Y:S04]  /*b9b40*/  STL [R1+0xa38], R62 ;  /* 0x000a383e01007387 */ /* 0x0003e80000100800 */
[----:B------:R-:W-:Y:S01]  /*b9b50*/  STL [R1+0xa44], R64 ;  /* 0x000a444001007387 */ /* 0x000fe20000100800 */
[----:B-1----:R-:W-:Y:S01]  /*b9b60*/  IMAD.X R62, R13, 0x1, R0, P0 ;  /* 0x000000010d3e7824 */ /* 0x002fe200000e0600 */
[----:B------:R-:W-:-:S04]  /*b9b70*/  IADD3 R63, P1, R4, R2, RZ ;  /* 0x00000002043f7210 */ /* 0x000fc80007f3e0ff */
[----:B------:R-:W-:Y:S01]  /*b9b80*/  IADD3.X R4, R5, R0, RZ, P1, !PT ;  /* 0x0000000005047210 */ /* 0x000fe20000ffe4ff */
[----:B------:R-:W-:Y:S04]  /*b9b90*/  STL [R1+0xa4c], R63 ;  /* 0x000a4c3f01007387 */ /* 0x000fe80000100800 */
[----:B------:R-:W3:Y:S04]  /*b9ba0*/  LDL.LU.64 R12, [R1+0x3200] ;  /* 0x00320000010c7983 */ /* 0x000ee80000300a00 */
[----:B------:R-:W-:Y:S04]  /*b9bb0*/  STL [R1+0xa40], R62 ;  /* 0x000a403e01007387 */ /* 0x000fe80000100800 */
[----:B------:R1:W-:Y:S04]  /*b9bc0*/  STL [R1+0xa48], R4 ;  /* 0x000a480401007387 */ /* 0x0003e80000100800 */
[----:B-1----:R-:W3:Y:S01]  /*b9bd0*/  LDL.LU.64 R4, [R1+0x31f8] ;  /* 0x0031f80001047983 */ /* 0x002ee20000300a00 */
[----:B------:R-:W-:-:S05]  /*b9be0*/  IADD3 R63, P0, R14, R2, RZ ;  /* 0x000000020e3f7210 */ /* 0x000fca0007f1e0ff */
[--C-:B------:R-:W-:Y:S01]  /*b9bf0*/  IMAD.X R14, R15, 0x1, R0.reuse, P0 ;  /* 0x000000010f0e7824 */ /* 0x100fe200000e0600 */
[----:B------:R-:W-:Y:S01]  /*b9c00*/  IADD3 R62, P1, R8, R2, RZ ;  /* 0x00000002083e7210 */ /* 0x000fe20007f3e0ff */
[----:B------:R-:W-:Y:S04]  /*b9c10*/  STL [R1+0xa54], R63 ;  /* 0x000a543f01007387 */ /* 0x000fe80000100800 */
[----:B------:R-:W-:Y:S01]  /*b9c20*/  STL [R1+0xa5c], R62 ;  /* 0x000a5c3e01007387 */ /* 0x000fe20000100800 */
[----:B------:R-:W-:-:S03]  /*b9c30*/  IMAD.X R9, R9, 0x1, R0, P1 ;  /* 0x0000000109097824 */ /* 0x000fc600008e0600 */
[----:B------:R1:W-:Y:S01]  /*b9c40*/  STL [R1+0xa50], R14 ;  /* 0x000a500e01007387 */ /* 0x0003e20000100800 */
[----:B------:R-:W-:-:S03]  /*b9c50*/  IADD3 R8, P0, R54, R2, RZ ;  /* 0x0000000236087210 */ /* 0x000fc60007f1e0ff */
[----:B-1----:R-:W3:Y:S04]  /*b9c60*/  LDL.LU.64 R14, [R1+0x31f0] ;  /* 0x0031f000010e7983 */ /* 0x002ee80000300a00 */
[----:B------:R-:W-:Y:S04]  /*b9c70*/  STL [R1+0xa58], R9 ;  /* 0x000a580901007387 */ /* 0x000fe80000100800 */
[----:B------:R1:W-:Y:S01]  /*b9c80*/  STL [R1+0xa64], R8 ;  /* 0x000a640801007387 */ /* 0x0003e20000100800 */
[----:B------:R-:W-:Y:S02]  /*b9c90*/  IADD3.X R54, R55, R0, RZ, P0, !PT ;  /* 0x0000000037367210 */ /* 0x000fe400007fe4ff */
[-C--:B------:R-:W-:Y:S01]  /*b9ca0*/  IADD3 R62, P1, R10, R2.reuse, RZ ;  /* 0x000000020a3e7210 */ /* 0x080fe20007f3e0ff */
[----:B-1----:R-:W3:Y:S04]  /*b9cb0*/  LDL.LU.64 R8, [R1+0x31e8] ;  /* 0x0031e80001087983 */ /* 0x002ee80000300a00 */
[----:B------:R-:W-:Y:S01]  /*b9cc0*/  IMAD.X R11, R11, 0x1, R0, P1 ;  /* 0x000000010b0b7824 */ /* 0x000fe200008e0600 */
[----:B------:R-:W-:Y:S04]  /*b9cd0*/  STL [R1+0x754], R62 ;  /* 0x0007543e01007387 */ /* 0x000fe80000100800 */
[----:B------:R1:W-:Y:S04]  /*b9ce0*/  STL [R1+0xa60], R54 ;  /* 0x000a603601007387 */ /* 0x0003e80000100800 */
[----:B------:R-:W-:Y:S01]  /*b9cf0*/  STL [R1+0x750], R11 ;  /* 0x0007500b01007387 */ /* 0x000fe20000100800 */
[----:B------:R-:W-:-:S03]  /*b9d00*/  IADD3 R10, P0, R60, R2, RZ ;  /* 0x000000023c0a7210 */ /* 0x000fc60007f1e0ff */
[----:B-1----:R-:W3:Y:S01]  /*b9d10*/  LDL.LU.64 R54, [R1+0x31e0] ;  /* 0x0031e00001367983 */ /* 0x002ee20000300a00 */
[----:B------:R-:W-:Y:S01]  /*b9d20*/  IADD3 R62, P1, R58, R2, RZ ;  /* 0x000000023a3e7210 */ /* 0x000fe20007f3e0ff */
[----:B------:R-:W-:Y:S02]  /*b9d30*/  IMAD.X R61, R61, 0x1, R0, P0 ;  /* 0x000000013d3d7824 */ /* 0x000fe400000e0600 */
[----:B------:R1:W-:Y:S01]  /*b9d40*/  STL [R1+0x75c], R10 ;  /* 0x00075c0a01007387 */ /* 0x0003e20000100800 */
[----:B------:R-:W-:-:S03]  /*b9d50*/  IADD3.X R60, R59, R0, RZ, P1, !PT ;  /* 0x000000003b3c7210 */ /* 0x000fc60000ffe4ff */
[----:B-1----:R-:W3:Y:S04]  /*b9d60*/  LDL.LU.64 R10, [R1+0x31d8] ;  /* 0x0031d800010a7983 */ /* 0x002ee80000300a00 */
[----:B------:R1:W-:Y:S04]  /*b9d70*/  STL [R1+0x764], R62 ;  /* 0x0007643e01007387 */ /* 0x0003e80000100800 */
[----:B------:R-:W-:Y:S04]  /*b9d80*/  STL [R1+0x758], R61 ;  /* 0x0007583d01007387 */ /* 0x000fe80000100800 */
[----:B------:R-:W-:Y:S04]  /*b9d90*/  STL [R1+0x760], R60 ;  /* 0x0007603c01007387 */ /* 0x000fe80000100800 */
[----:B------:R-:W3:Y:S01]  /*b9da0*/  LDL.LU.64 R64, [R1+0x31d0] ;  /* 0x0031d00001407983 */ /* 0x000ee20000300a00 */
[----:B--2---:R-:W-:-:S02]  /*b9db0*/  IADD3 R59, P0, R56, R2, RZ ;  /* 0x00000002383b7210 */ /* 0x004fc40007f1e0ff */
[----:B------:R-:W-:-:S03]  /*b9dc0*/  IADD3 R58, P1, R52, R2, RZ ;  /* 0x00000002343a7210 */ /* 0x000fc60007f3e0ff */
[--C-:B------:R-:W-:Y:S01]  /*b9dd0*/  IMAD.X R56, R57, 0x1, R0.reuse, P0 ;  /* 0x0000000139387824 */ /* 0x100fe200000e0600 */
[----:B------:R-:W-:Y:S01]  /*b9de0*/  STL [R1+0x76c], R59 ;  /* 0x00076c3b01007387 */ /* 0x000fe20000100800 */
[----:B------:R-:W-:-:S03]  /*b9df0*/  IMAD.X R53, R53, 0x1, R0, P1 ;  /* 0x0000000135357824 */ /* 0x000fc600008e0600 */
[----:B-1----:R-:W2:Y:S04]  /*b9e00*/  LDL.LU.64 R62, [R1+0x31c8] ;  /* 0x0031c800013e7983 */ /* 0x002ea80000300a00 */
[----:B------:R-:W-:Y:S04]  /*b9e10*/  STL [R1+0x774], R58 ;  /* 0x0007743a01007387 */ /* 0x000fe80000100800 */
[----:B------:R1:W-:Y:S04]  /*b9e20*/  STL [R1+0x768], R56 ;  /* 0x0007683801007387 */ /* 0x0003e80000100800 */
[----:B------:R-:W-:Y:S04]  /*b9e30*/  STL [R1+0x770], R53 ;  /* 0x0007703501007387 */ /* 0x000fe80000100800 */
[----:B------:R-:W2:Y:S01]  /*b9e40*/  LDL.LU.64 R68, [R1+0x31c0] ;  /* 0x0031c00001447983 */ /* 0x000ea20000300a00 */
[----:B----4-:R-:W-:-:S05]  /*b9e50*/  IADD3 R52, P0, R38, R2, RZ ;  /* 0x0000000226347210 */ /* 0x010fca0007f1e0ff */
[----:B------:R4:W-:Y:S01]  /*b9e60*/  STL [R1+0x77c], R52 ;  /* 0x00077c3401007387 */ /* 0x0009e20000100800 */
[----:B------:R-:W-:Y:S02]  /*b9e70*/  IADD3.X R38, R39, R0, RZ, P0, !PT ;  /* 0x0000000027267210 */ /* 0x000fe400007fe4ff */
[-C--:B-1----:R-:W-:Y:S01]  /*b9e80*/  IADD3 R56, P1, R36, R2.reuse, RZ ;  /* 0x0000000224387210 */ /* 0x082fe20007f3e0ff */
[----:B----4-:R-:W4:Y:S04]  /*b9e90*/  LDL.LU.64 R52, [R1+0x30b8] ;  /* 0x0030b80001347983 */ /* 0x010f280000300a00 */
[----:B------:R-:W-:Y:S01]  /*b9ea0*/  IMAD.X R37, R37, 0x1, R0, P1 ;  /* 0x0000000125257824 */ /* 0x000fe200008e0600 */
[----:B------:R-:W-:Y:S04]  /*b9eb0*/  STL [R1+0x784], R56 ;  /* 0x0007843801007387 */ /* 0x000fe80000100800 */
[----:B------:R1:W-:Y:S04]  /*b9ec0*/  STL [R1+0x778], R38 ;  /* 0x0007782601007387 */ /* 0x0003e80000100800 */
[----:B-1----:R-:W4:Y:S04]  /*b9ed0*/  LDL.LU.64 R38, [R1+0x30b0] ;  /* 0x0030b00001267983 */ /* 0x002f280000300a00 */
[----:B------:R-:W-:Y:S04]  /*b9ee0*/  STL [R1+0x780], R37 ;  /* 0x0007802501007387 */ /* 0x000fe80000100800 */
[----:B------:R-:W4:Y:S01]  /*b9ef0*/  LDL.LU.64 R66, [R1+0x30a8] ;  /* 0x0030a80001427983 */ /* 0x000f220000300a00 */
[----:B---3--:R-:W-:-:S05]  /*b9f00*/  IADD3 R36, P0, R12, R2, RZ ;  /* 0x000000020c247210 */ /* 0x008fca0007f1e0ff */
[----:B------:R1:W-:Y:S01]  /*b9f10*/  STL [R1+0x78c], R36 ;  /* 0x00078c2401007387 */ /* 0x0003e20000100800 */
[----:B------:R-:W-:Y:S01]  /*b9f20*/  IMAD.X R12, R13, 0x1, R0, P0 ;  /* 0x000000010d0c7824 */ /* 0x000fe200000e0600 */
[----:B-1----:R-:W-:-:S05]  /*b9f30*/  IADD3 R36, P1, R4, R2, RZ ;  /* 0x0000000204247210 */ /* 0x002fca0007f3e0ff */
[----:B------:R1:W-:Y:S01]  /*b9f40*/  STL [R1+0x794], R36 ;  /* 0x0007942401007387 */ /* 0x0003e20000100800 */
[----:B------:R-:W-:-:S03]  /*b9f50*/  IADD3.X R4, R5, R0, RZ, P1, !PT ;  /* 0x0000000005047210 */ /* 0x000fc60000ffe4ff */
[----:B-1----:R-:W3:Y:S04]  /*b9f60*/  LDL.LU.64 R36, [R1+0x30a0] ;  /* 0x0030a00001247983 */ /* 0x002ee80000300a00 */
[----:B------:R-:W-:Y:S04]  /*b9f70*/  STL [R1+0x788], R12 ;  /* 0x0007880c01007387 */ /* 0x000fe80000100800 */
[----:B------:R1:W-:Y:S04]  /*b9f80*/  STL [R1+0x790], R4 ;  /* 0x0007900401007387 */ /* 0x0003e80000100800 */
[----:B-1----:R-:W3:Y:S01]  /*b9f90*/  LDL.LU.64 R4, [R1+0x3098] ;  /* 0x0030980001047983 */ /* 0x002ee20000300a00 */
[----:B------:R-:W-:-:S05]  /*b9fa0*/  IADD3 R13, P0, R14, R2, RZ ;  /* 0x000000020e0d7210 */ /* 0x000fca0007f1e0ff */
[----:B------:R1:W-:Y:S04]  /*b9fb0*/  STL [R1+0x79c], R13 ;  /* 0x00079c0d01007387 */ /* 0x0003e80000100800 */
[----:B------:R-:W3:Y:S01]  /*b9fc0*/  LDL.LU.64 R60, [R1+0x3090] ;  /* 0x00309000013c7983 */ /* 0x000ee20000300a00 */
[----:B------:R-:W-:Y:S01]  /*b9fd0*/  IADD3 R12, P1, R8, R2, RZ ;  /* 0x00000002080c7210 */ /* 0x000fe20007f3e0ff */
[----:B-1----:R-:W-:-:S04]  /*b9fe0*/  IMAD.X R13, R15, 0x1, R0, P0 ;  /* 0x000000010f0d7824 */ /* 0x002fc800000e0600 */
[----:B------:R-:W-:Y:S01]  /*b9ff0*/  IMAD.X R8, R9, 0x1, R0, P1 ;  /* 0x0000000109087824 */ /* 0x000fe200008e0600 */
[----:B------:R1:W-:Y:S04]  /*ba000*/  STL [R1+0x798], R13 ;  /* 0x0007980d01007387 */ /* 0x0003e80000100800 */
[----:B------:R-:W3:Y:S04]  /*ba010*/  LDL.LU.64 R58, [R1+0x3088] ;  /* 0x00308800013a7983 */ /* 0x000ee80000300a00 */
[----:B------:R1:W-:Y:S01]  /*ba020*/  STL [R1+0x7a0], R8 ;  /* 0x0007a00801007387 */ /* 0x0003e20000100800 */
[----:B------:R-:W-:-:S03]  /*ba030*/  IADD3 R14, P0, R54, R2, RZ ;  /* 0x00000002360e7210 */ /* 0x000fc60007f1e0ff */
[----:B------:R-:W3:Y:S01]  /*ba040*/  LDL.LU.64 R56, [R1+0x3080] ;  /* 0x0030800001387983 */ /* 0x000ee20000300a00 */
[----:B-1----:R-:W-:-:S03]  /*ba050*/  IADD3.X R13, R55, R0, RZ, P0, !PT ;  /* 0x00000000370d7210 */ /* 0x002fc600007fe4ff */
[----:B------:R-:W3:Y:S01]  /*ba060*/  LDL.LU.64 R54, [R1+0x3078] ;  /* 0x0030780001367983 */ /* 0x000ee20000300a00 */
[----:B------:R-:W-:-:S05]  /*ba070*/  IADD3 R8, P1, R10, R2, RZ ;  /* 0x000000020a087210 */ /* 0x000fca0007f3e0ff */
[----:B------:R-:W-:Y:S01]  /*ba080*/  IMAD.X R15, R11, 0x1, R0, P1 ;  /* 0x000000010b0f7824 */ /* 0x000fe200008e0600 */
[----:B------:R-:W-:-:S05]  /*ba090*/  IADD3 R10, P0, R64, R2, RZ ;  /* 0x00000002400a7210 */ /* 0x000fca0007f1e0ff */
[----:B------:R-:W-:Y:S02]  /*ba0a0*/  IMAD.X R9, R65, 0x1, R0, P0 ;  /* 0x0000000141097824 */ /* 0x000fe400000e0600 */
[----:B------:R-:W3:Y:S01]  /*ba0b0*/  LDL.LU.64 R64, [R1+0x3070] ;  /* 0x0030700001407983 */ /* 0x000ee20000300a00 */
[----:B--2---:R-:W-:-:S04]  /*ba0c0*/  IADD3 R92, P1, R62, R2, RZ ;  /* 0x000000023e5c7210 */ /* 0x004fc80007f3e0ff */
[----:B------:R-:W-:Y:S02]  /*ba0d0*/  IADD3.X R11, R63, R0, RZ, P1, !PT ;  /* 0x000000003f0b7210 */ /* 0x000fe40000ffe4ff */
[----:B------:R-:W2:Y:S01]  /*ba0e0*/  LDL.LU.64 R62, [R1+0x3068] ;  /* 0x00306800013e7983 */ /* 0x000ea20000300a00 */
[----:B------:R-:W-:-:S05]  /*ba0f0*/  IADD3 R94, P0, R68, R2, RZ ;  /* 0x00000002445e7210 */ /* 0x000fca0007f1e0ff */
[----:B------:R-:W-:Y:S01]  /*ba100*/  IMAD.X R93, R69, 0x1, R0, P0 ;  /* 0x00000001455d7824 */ /* 0x000fe200000e0600 */
[----:B----4-:R-:W-:-:S05]  /*ba110*/  IADD3 R70, P1, R52, R2, RZ ;  /* 0x0000000234467210 */ /* 0x010fca0007f3e0ff */
[----:B------:R-:W-:Y:S01]  /*ba120*/  IMAD.X R68, R53, 0x1, R0, P1 ;  /* 0x0000000135447824 */ /* 0x000fe200008e0600 */
[----:B------:R1:W-:Y:S04]  /*ba130*/  STL [R1+0x8d4], R70 ;  /* 0x0008d44601007387 */ /* 0x0003e80000100800 */
[----:B------:R-:W4:Y:S04]  /*ba140*/  LDL.LU.64 R52, [R1+0x3060] ;  /* 0x0030600001347983 */ /* 0x000f280000300a00 */
[----:B------:R1:W-:Y:S02]  /*ba150*/  STL [R1+0x8d0], R68 ;  /* 0x0008d04401007387 */ /* 0x0003e40000100800 */
[----:B-1----:R-:W-:-:S04]  /*ba160*/  IADD3 R70, P0, R38, R2, RZ ;  /* 0x0000000226467210 */ /* 0x002fc80007f1e0ff */
[----:B------:R-:W-:Y:S01]  /*ba170*/  IADD3.X R69, R39, R0, RZ, P0, !PT ;  /* 0x0000000027457210 */ /* 0x000fe200007fe4ff */
[----:B------:R-:W-:Y:S01]  /*ba180*/  STL [R1+0x8dc], R70 ;  /* 0x0008dc4601007387 */ /* 0x000fe20000100800 */
[----:B------:R-:W-:-:S03]  /*ba190*/  IADD3 R68, P1, R66, R2, RZ ;  /* 0x0000000242447210 */ /* 0x000fc60007f3e0ff */
[----:B------:R-:W4:Y:S04]  /*ba1a0*/  LDL.LU.64 R38, [R1+0x3058] ;  /* 0x0030580001267983 */ /* 0x000f280000300a00 */
[----:B------:R1:W-:Y:S04]  /*ba1b0*/  STL [R1+0x8e4], R68 ;  /* 0x0008e44401007387 */ /* 0x0003e80000100800 */
[----:B------:R3:W-:Y:S01]  /*ba1c0*/  STL [R1+0x8d8], R69 ;  /* 0x0008d84501007387 */ /* 0x0007e20000100800 */
[----:B-1----:R-:W-:-:S03]  /*ba1d0*/  IMAD.X R68, R67, 0x1, R0, P1 ;  /* 0x0000000143447824 */ /* 0x002fc600008e0600 */
[----:B------:R-:W4:Y:S04]  /*ba1e0*/  LDL.LU.64 R66, [R1+0x3050] ;  /* 0x0030500001427983 */ /* 0x000f280000300a00 */
[----:B------:R-:W-:Y:S01]  /*ba1f0*/  STL [R1+0x8e0], R68 ;  /* 0x0008e04401007387 */ /* 0x000fe20000100800 */
[----:B---3--:R-:W-:-:S05]  /*ba200*/  IADD3 R69, P0, R36, R2, RZ ;  /* 0x0000000224457210 */ /* 0x008fca0007f1e0ff */
[----:B------:R1:W-:Y:S02]  /*ba210*/  STL [R1+0x8ec], R69 ;  /* 0x0008ec4501007387 */ /* 0x0003e40000100800 */
[----:B-1----:R-:W-:Y:S02]  /*ba220*/  IMAD.X R69, R37, 0x1, R0, P0 ;  /* 0x0000000125457824 */ /* 0x002fe400000e0600 */
[----:B------:R-:W3:Y:S01]  /*ba230*/  LDL.LU.64 R36, [R1+0x3048] ;  /* 0x0030480001247983 */ /* 0x000ee20000300a00 */
[----:B------:R-:W-:-:S05]  /*ba240*/  IADD3 R68, P1, R4, R2, RZ ;  /* 0x0000000204447210 */ /* 0x000fca0007f3e0ff */
[----:B------:R1:W-:Y:S04]  /*ba250*/  STL [R1+0x8f4], R68 ;  /* 0x0008f44401007387 */ /* 0x0003e80000100800 */
[----:B------:R1:W-:Y:S02]  /*ba260*/  STL [R1+0x8e8], R69 ;  /* 0x0008e84501007387 */ /* 0x0003e40000100800 */
[----:B-1----:R-:W-:Y:S02]  /*ba270*/  IADD3.X R68, R5, R0, RZ, P1, !PT ;  /* 0x0000000005447210 */ /* 0x002fe40000ffe4ff */
[----:B------:R-:W3:Y:S01]  /*ba280*/  LDL.LU.64 R4, [R1+0x3040] ;  /* 0x0030400001047983 */ /* 0x000ee20000300a00 */
[----:B------:R-:W-:-:S03]  /*ba290*/  IADD3 R69, P0, R60, R2, RZ ;  /* 0x000000023c457210 */ /* 0x000fc60007f1e0ff */
[----:B------:R1:W-:Y:S04]  /*ba2a0*/  STL [R1+0x8f0], R68 ;  /* 0x0008f04401007387 */ /* 0x0003e80000100800 */
[----:B------:R1:W-:Y:S02]  /*ba2b0*/  STL [R1+0x8fc], R69 ;  /* 0x0008fc4501007387 */ /* 0x0003e40000100800 */
[----:B-1----:R-:W-:Y:S01]  /*ba2c0*/  IADD3 R68, P1, R58, R2, RZ ;  /* 0x000000023a447210 */ /* 0x002fe20007f3e0ff */
[--C-:B------:R-:W-:Y:S02]  /*ba2d0*/  IMAD.X R69, R61, 0x1, R0.reuse, P0 ;  /* 0x000000013d457824 */ /* 0x100fe400000e0600 */
[----:B------:R-:W3:Y:S04]  /*ba2e0*/  LDL.LU.64 R60, [R1+0x2f30] ;  /* 0x002f3000013c7983 */ /* 0x000ee80000300a00 */
[----:B------:R1:W-:Y:S04]  /*ba2f0*/  STL [R1+0x904], R68 ;  /* 0x0009044401007387 */ /* 0x0003e80000100800 */
[----:B------:R1:W-:Y:S02]  /*ba300*/  STL [R1+0x8f8], R69 ;  /* 0x0008f84501007387 */ /* 0x0003e40000100800 */
[----:B-1----:R-:W-:-:S02]  /*ba310*/  IMAD.X R68, R59, 0x1, R0, P1 ;  /* 0x000000013b447824 */ /* 0x002fc400008e0600 */
[----:B------:R-:W3:Y:S01]  /*ba320*/  LDL.LU.64 R58, [R1+0x2f28] ;  /* 0x002f2800013a7983 */ /* 0x000ee20000300a00 */
[----:B------:R-:W-:-:S03]  /*ba330*/  IADD3 R69, P0, R56, R2, RZ ;  /* 0x0000000238457210 */ /* 0x000fc60007f1e0ff */
[----:B------:R1:W-:Y:S04]  /*ba340*/  STL [R1+0x900], R68 ;  /* 0x0009004401007387 */ /* 0x0003e80000100800 */
[----:B------:R1:W-:Y:S02]  /*ba350*/  STL [R1+0x90c], R69 ;  /* 0x00090c4501007387 */ /* 0x0003e40000100800 */
[----:B-1----:R-:W-:Y:S02]  /*ba360*/  IADD3 R68, P1, R54, R2, RZ ;  /* 0x0000000236447210 */ /* 0x002fe40007f3e0ff */
[----:B------:R-:W-:Y:S02]  /*ba370*/  IADD3.X R69, R57, R0, RZ, P0, !PT ;  /* 0x0000000039457210 */ /* 0x000fe400007fe4ff */
[----:B------:R-:W3:Y:S04]  /*ba380*/  LDL.LU.64 R56, [R1+0x2f20] ;  /* 0x002f200001387983 */ /* 0x000ee80000300a00 */
[----:B------:R1:W-:Y:S04]  /*ba390*/  STL [R1+0x914], R68 ;  /* 0x0009144401007387 */ /* 0x0003e80000100800 */
[----:B------:R1:W-:Y:S02]  /*ba3a0*/  STL [R1+0x908], R69 ;  /* 0x0009084501007387 */ /* 0x0003e40000100800 */
[----:B-1----:R-:W-:-:S02]  /*ba3b0*/  IMAD.X R68, R55, 0x1, R0, P1 ;  /* 0x0000000137447824 */ /* 0x002fc400008e0600 */
[----:B------:R-:W3:Y:S01]  /*ba3c0*/  LDL.LU.64 R54, [R1+0x2f18] ;  /* 0x002f180001367983 */ /* 0x000ee20000300a00 */
[----:B------:R-:W-:-:S03]  /*ba3d0*/  IADD3 R69, P0, R64, R2, RZ ;  /* 0x0000000240457210 */ /* 0x000fc60007f1e0ff */
[----:B------:R-:W-:Y:S04]  /*ba3e0*/  STL [R1+0x910], R68 ;  /* 0x0009104401007387 */ /* 0x000fe80000100800 */
[----:B------:R1:W-:Y:S02]  /*ba3f0*/  STL [R1+0x91c], R69 ;  /* 0x00091c4501007387 */ /* 0x0003e40000100800 */
[----:B-1----:R-:W-:Y:S02]  /*ba400*/  IMAD.X R69, R65, 0x1, R0, P0 ;  /* 0x0000000141457824 */ /* 0x002fe400000e0600 */
[----:B------:R-:W3:Y:S01]  /*ba410*/  LDL.LU.64 R64, [R1+0x2f10] ;  /* 0x002f100001407983 */ /* 0x000ee20000300a00 */
[----:B--2---:R-:W-:-:S05]  /*ba420*/  IADD3 R68, P1, R62, R2, RZ ;  /* 0x000000023e447210 */ /* 0x004fca0007f3e0ff */
[----:B------:R1:W-:Y:S04]  /*ba430*/  STL [R1+0x924], R68 ;  /* 0x0009244401007387 */ /* 0x0003e80000100800 */
[----:B------:R4:W-:Y:S01]  /*ba440*/  STL [R1+0x918], R69 ;  /* 0x0009184501007387 */ /* 0x0009e20000100800 */
[----:B-1----:R-:W-:-:S03]  /*ba450*/  IADD3.X R68, R63, R0, RZ, P1, !PT ;  /* 0x000000003f447210 */ /* 0x002fc60000ffe4ff */
[----:B------:R-:W2:Y:S04]  /*ba460*/  LDL.LU.64 R62, [R1+0x2f08] ;  /* 0x002f0800013e7983 */ /* 0x000ea80000300a00 */
[----:B------:R1:W-:Y:S01]  /*ba470*/  STL [R1+0x920], R68 ;  /* 0x0009204401007387 */ /* 0x0003e20000100800 */
[----:B----4-:R-:W-:-:S05]  /*ba480*/  IADD3 R69, P0, R52, R2, RZ ;  /* 0x0000000234457210 */ /* 0x010fca0007f1e0ff */
[----:B------:R4:W-:Y:S01]  /*ba490*/  STL [R1+0x92c], R69 ;  /* 0x00092c4501007387 */ /* 0x0009e20000100800 */
[-C--:B-1----:R-:W-:Y:S01]  /*ba4a0*/  IADD3 R68, P1, R38, R2.reuse, RZ ;  /* 0x0000000226447210 */ /* 0x082fe20007f3e0ff */
[--C-:B----4-:R-:W-:Y:S02]  /*ba4b0*/  IMAD.X R69, R53, 0x1, R0.reuse, P0 ;  /* 0x0000000135457824 */ /* 0x110fe400000e0600 */
[----:B------:R-:W4:Y:S04]  /*ba4c0*/  LDL.LU.64 R52, [R1+0x2f00] ;  /* 0x002f000001347983 */ /* 0x000f280000300a00 */
[----:B------:R1:W-:Y:S04]  /*ba4d0*/  STL [R1+0x934], R68 ;  /* 0x0009344401007387 */ /* 0x0003e80000100800 */
[----:B------:R1:W-:Y:S02]  /*ba4e0*/  STL [R1+0x928], R69 ;  /* 0x0009284501007387 */ /* 0x0003e40000100800 */
[----:B-1----:R-:W-:Y:S01]  /*ba4f0*/  IMAD.X R68, R39, 0x1, R0, P1 ;  /* 0x0000000127447824 */ /* 0x002fe200008e0600 */
[----:B------:R-:W-:Y:S01]  /*ba500*/  IADD3 R70, P0, R66, R2, RZ ;  /* 0x0000000242467210 */ /* 0x000fe20007f1e0ff */
[----:B------:R-:W4:Y:S04]  /*ba510*/  LDL.LU.64 R38, [R1+0x2ef8] ;  /* 0x002ef80001267983 */ /* 0x000f280000300a00 */
[----:B------:R3:W-:Y:S01]  /*ba520*/  STL [R1+0x930], R68 ;  /* 0x0009304401007387 */ /* 0x0007e20000100800 */
[----:B------:R-:W-:-:S03]  /*ba530*/  IADD3.X R69, R67, R0, RZ, P0, !PT ;  /* 0x0000000043457210 */ /* 0x000fc600007fe4ff */
[----:B------:R-:W-:Y:S04]  /*ba540*/  STL [R1+0x93c], R70 ;  /* 0x00093c4601007387 */ /* 0x000fe80000100800 */
[----:B------:R-:W4:Y:S01]  /*ba550*/  LDL.LU.64 R66, [R1+0x2ef0] ;  /* 0x002ef00001427983 */ /* 0x000f220000300a00 */
[----:B---3--:R-:W-:-:S05]  /*ba560*/  IADD3 R68, P1, R36, R2, RZ ;  /* 0x0000000224447210 */ /* 0x008fca0007f3e0ff */
[----:B------:R1:W-:Y:S04]  /*ba570*/  STL [R1+0x944], R68 ;  /* 0x0009444401007387 */ /* 0x0003e80000100800 */
[----:B------:R3:W-:Y:S01]  /*ba580*/  STL [R1+0x938], R69 ;  /* 0x0009384501007387 */ /* 0x0007e20000100800 */
[----:B-1----:R-:W-:-:S03]  /*ba590*/  IMAD.X R68, R37, 0x1, R0, P1 ;  /* 0x0000000125447824 */ /* 0x002fc600008e0600 */
[----:B------:R-:W4:Y:S01]  /*ba5a0*/  LDL.LU.64 R36, [R1+0x2ee8] ;  /* 0x002ee80001247983 */ /* 0x000f220000300a00 */
[----:B------:R-:W-:-:S03]  /*ba5b0*/  IADD3 R70, P0, R4, R2, RZ ;  /* 0x0000000204467210 */ /* 0x000fc60007f1e0ff */
[----:B------:R1:W-:Y:S02]  /*ba5c0*/  STL [R1+0x940], R68 ;  /* 0x0009404401007387 */ /* 0x0003e40000100800 */
[----:B---3--:R-:W-:Y:S02]  /*ba5d0*/  IMAD.X R69, R5, 0x1, R0, P0 ;  /* 0x0000000105457824 */ /* 0x008fe400000e0600 */
[----:B------:R-:W-:Y:S04]  /*ba5e0*/  STL [R1+0x94c], R70 ;  /* 0x00094c4601007387 */ /* 0x000fe80000100800 */
[----:B------:R-:W3:Y:S01]  /*ba5f0*/  LDL.LU.64 R4, [R1+0x2ee0] ;  /* 0x002ee00001047983 */ /* 0x000ee20000300a00 */
[----:B-1----:R-:W-:-:S05]  /*ba600*/  IADD3 R68, P1, R60, R2, RZ ;  /* 0x000000023c447210 */ /* 0x002fca0007f3e0ff */
[----:B------:R1:W-:Y:S04]  /*ba610*/  STL [R1+0xa6c], R68 ;  /* 0x000a6c4401007387 */ /* 0x0003e80000100800 */
[----:B------:R1:W-:Y:S02]  /*ba620*/  STL [R1+0x948], R69 ;  /* 0x0009484501007387 */ /* 0x0003e40000100800 */
[----:B-1----:R-:W-:Y:S02]  /*ba630*/  IADD3.X R68, R61, R0, RZ, P1, !PT ;  /* 0x000000003d447210 */ /* 0x002fe40000ffe4ff */
[----:B------:R-:W-:Y:S01]  /*ba640*/  IADD3 R70, P0, R58, R2, RZ ;  /* 0x000000023a467210 */ /* 0x000fe20007f1e0ff */
[----:B------:R-:W3:Y:S04]  /*ba650*/  LDL.LU.64 R60, [R1+0x2ed8] ;  /* 0x002ed800013c7983 */ /* 0x000ee80000300a00 */
[----:B------:R1:W-:Y:S01]  /*ba660*/  STL [R1+0xa68], R68 ;  /* 0x000a684401007387 */ /* 0x0003e20000100800 */
[----:B------:R-:W-:-:S03]  /*ba670*/  IMAD.X R69, R59, 0x1, R0, P0 ;  /* 0x000000013b457824 */ /* 0x000fc600000e0600 */
[----:B------:R-:W-:Y:S04]  /*ba680*/  STL [R1+0xa74], R70 ;  /* 0x000a744601007387 */ /* 0x000fe80000100800 */
[----:B------:R-:W3:Y:S01]  /*ba690*/  LDL.LU.64 R58, [R1+0x2ed0] ;  /* 0x002ed000013a7983 */ /* 0x000ee20000300a00 */
[----:B-1----:R-:W-:-:S05]  /*ba6a0*/  IADD3 R68, P1, R56, R2, RZ ;  /* 0x0000000238447210 */ /* 0x002fca0007f3e0ff */
[----:B------:R1:W-:Y:S04]  /*ba6b0*/  STL [R1+0xa7c], R68 ;  /* 0x000a7c4401007387 */ /* 0x0003e80000100800 */
[----:B------:R1:W-:Y:S02]  /*ba6c0*/  STL [R1+0xa70], R69 ;  /* 0x000a704501007387 */ /* 0x0003e40000100800 */
[----:B-1----:R-:W-:Y:S01]  /*ba6d0*/  IMAD.X R68, R57, 0x1, R0, P1 ;  /* 0x0000000139447824 */ /* 0x002fe200008e0600 */
[----:B------:R-:W-:Y:S01]  /*ba6e0*/  IADD3 R70, P0, R54, R2, RZ ;  /* 0x0000000236467210 */ /* 0x000fe20007f1e0ff */
[----:B------:R-:W3:Y:S03]  /*ba6f0*/  LDL.LU.64 R56, [R1+0x2ec8] ;  /* 0x002ec80001387983 */ /* 0x000ee60000300a00 */
[----:B------:R-:W-:Y:S01]  /*ba700*/  IADD3.X R69, R55, R0, RZ, P0, !PT ;  /* 0x0000000037457210 */ /* 0x000fe200007fe4ff */
[----:B------:R1:W-:Y:S04]  /*ba710*/  STL [R1+0xa78], R68 ;  /* 0x000a784401007387 */ /* 0x0003e80000100800 */
[----:B------:R-:W-:Y:S04]  /*ba720*/  STL [R1+0xa84], R70 ;  /* 0x000a844601007387 */ /* 0x000fe80000100800 */
[----:B------:R-:W3:Y:S01]  /*ba730*/  LDL.LU.64 R54, [R1+0x2ec0] ;  /* 0x002ec00001367983 */ /* 0x000ee20000300a00 */
[----:B-1----:R-:W-:-:S05]  /*ba740*/  IADD3 R68, P1, R64, R2, RZ ;  /* 0x0000000240447210 */ /* 0x002fca0007f3e0ff */
[----:B------:R1:W-:Y:S04]  /*ba750*/  STL [R1+0xa8c], R68 ;  /* 0x000a8c4401007387 */ /* 0x0003e80000100800 */
[----:B------:R-:W-:Y:S01]  /*ba760*/  STL [R1+0xa80], R69 ;  /* 0x000a804501007387 */ /* 0x000fe20000100800 */
[----:B-1----:R-:W-:-:S03]  /*ba770*/  IMAD.X R68, R65, 0x1, R0, P1 ;  /* 0x0000000141447824 */ /* 0x002fc600008e0600 */
[----:B------:R-:W3:Y:S04]  /*ba780*/  LDL.LU.64 R64, [R1+0x2f38] ;  /* 0x002f380001407983 */ /* 0x000ee80000300a00 */
[----:B------:R1:W-:Y:S01]  /*ba790*/  STL [R1+0xa88], R68 ;  /* 0x000a884401007387 */ /* 0x0003e20000100800 */
[----:B--2---:R-:W-:-:S05]  /*ba7a0*/  IADD3 R70, P0, R62, R2, RZ ;  /* 0x000000023e467210 */ /* 0x004fca0007f1e0ff */
[----:B-1----:R-:W-:Y:S01]  /*ba7b0*/  IMAD.X R68, R63, 0x1, R0, P0 ;  /* 0x000000013f447824 */ /* 0x002fe200000e0600 */
[----:B------:R-:W-:Y:S04]  /*ba7c0*/  STL [R1+0xa94], R70 ;  /* 0x000a944601007387 */ /* 0x000fe80000100800 */
[----:B------:R-:W2:Y:S01]  /*ba7d0*/  LDL.LU.64 R62, [R1+0x31b8] ;  /* 0x0031b800013e7983 */ /* 0x000ea20000300a00 */
[----:B----4-:R-:W-:-:S04]  /*ba7e0*/  IADD3 R69, P1, R52, R2, RZ ;  /* 0x0000000234457210 */ /* 0x010fc80007f3e0ff */
[----:B------:R-:W-:Y:S01]  /*ba7f0*/  IADD3.X R52, R53, R0, RZ, P1, !PT ;  /* 0x0000000035347210 */ /* 0x000fe20000ffe4ff */
[----:B------:R-:W-:Y:S04]  /*ba800*/  STL [R1+0xa9c], R69 ;  /* 0x000a9c4501007387 */ /* 0x000fe80000100800 */
[----:B------:R1:W-:Y:S04]  /*ba810*/  STL [R1+0xa90], R68 ;  /* 0x000a904401007387 */ /* 0x0003e80000100800 */
[----:B------:R4:W-:Y:S01]  /*ba820*/  STL [R1+0xa98], R52 ;  /* 0x000a983401007387 */ /* 0x0009e20000100800 */
[----:B-1----:R-:W-:-:S03]  /*ba830*/  IADD3 R68, P0, R38, R2, RZ ;  /* 0x0000000226447210 */ /* 0x002fc60007f1e0ff */
[----:B----4-:R-:W4:Y:S01]  /*ba840*/  LDL.LU.64 R52, [R1+0x31b0] ;  /* 0x0031b00001347983 */ /* 0x010f220000300a00 */
[----:B------:R-:W-:-:S03]  /*ba850*/  IADD3 R69, P1, R66, R2, RZ ;  /* 0x0000000242457210 */ /* 0x000fc60007f3e0ff */
[----:B------:R1:W-:Y:S04]  /*ba860*/  STL [R1+0xaa4], R68 ;  /* 0x000aa44401007387 */ /* 0x0003e80000100800 */
[----:B------:R-:W-:Y:S01]  /*ba870*/  STL [R1+0xaac], R69 ;  /* 0x000aac4501007387 */ /* 0x000fe20000100800 */
[--C-:B------:R-:W-:Y:S02]  /*ba880*/  IMAD.X R67, R67, 0x1, R0.reuse, P1 ;  /* 0x0000000143437824 */ /* 0x100fe400008e0600 */
[----:B-1----:R-:W-:Y:S02]  /*ba890*/  IMAD.X R68, R39, 0x1, R0, P0 ;  /* 0x0000000127447824 */ /* 0x002fe400000e0600 */
[----:B------:R-:W4:Y:S04]  /*ba8a0*/  LDL.LU.64 R38, [R1+0x31a8] ;  /* 0x0031a80001267983 */ /* 0x000f280000300a00 */
[----:B------:R-:W-:Y:S04]  /*ba8b0*/  STL [R1+0xaa0], R68 ;  /* 0x000aa04401007387 */ /* 0x000fe80000100800 */
[----:B------:R1:W-:Y:S01]  /*ba8c0*/  STL [R1+0xaa8], R67 ;  /* 0x000aa84301007387 */ /* 0x0003e20000100800 */
[----:B------:R-:W-:-:S04]  /*ba8d0*/  IADD3 R66, P0, R36, R2, RZ ;  /* 0x0000000224427210 */ /* 0x000fc80007f1e0ff */
[----:B-1----:R-:W-:Y:S01]  /*ba8e0*/  IADD3.X R67, R37, R0, RZ, P0, !PT ;  /* 0x0000000025437210 */ /* 0x002fe200007fe4ff */
[----:B------:R1:W-:Y:S01]  /*ba8f0*/  STL [R1+0xab4], R66 ;  /* 0x000ab44201007387 */ /* 0x0003e20000100800 */
[----:B---3--:R-:W-:-:S05]  /*ba900*/  IADD3 R68, P1, R4, R2, RZ ;  /* 0x0000000204447210 */ /* 0x008fca0007f3e0ff */
[----:B------:R-:W-:Y:S01]  /*ba910*/  STL [R1+0xabc], R68 ;  /* 0x000abc4401007387 */ /* 0x000fe20000100800 */
[----:B-1----:R-:W-:-:S03]  /*ba920*/  IMAD.X R66, R5, 0x1, R0, P1 ;  /* 0x0000000105427824 */ /* 0x002fc600008e0600 */
[----:B------:R-:W3:Y:S04]  /*ba930*/  LDL.LU.64 R36, [R1+0x31a0] ;  /* 0x0031a00001247983 */ /* 0x000ee80000300a00 */
[----:B------:R-:W-:Y:S04]  /*ba940*/  STL [R1+0xab0], R67 ;  /* 0x000ab04301007387 */ /* 0x000fe80000100800 */
[----:B------:R-:W3:Y:S04]  /*ba950*/  LDL.LU.64 R4, [R1+0x3198] ;  /* 0x0031980001047983 */ /* 0x000ee80000300a00 */
[----:B------:R1:W-:Y:S02]  /*ba960*/  STL [R1+0xab8], R66 ;  /* 0x000ab84201007387 */ /* 0x0003e40000100800 */
[----:B-1----:R-:W-:-:S05]  /*ba970*/  IADD3 R66, P0, R60, R2, RZ ;  /* 0x000000023c427210 */ /* 0x002fca0007f1e0ff */
[----:B------:R-:W-:Y:S01]  /*ba980*/  IMAD.X R67, R61, 0x1, R0, P0 ;  /* 0x000000013d437824 */ /* 0x000fe200000e0600 */
[----:B------:R-:W-:Y:S01]  /*ba990*/  IADD3 R68, P1, R58, R2, RZ ;  /* 0x000000023a447210 */ /* 0x000fe20007f3e0ff */
[----:B------:R1:W-:Y:S04]  /*ba9a0*/  STL [R1+0xbc4], R66 ;  /* 0x000bc44201007387 */ /* 0x0003e80000100800 */
[----:B------:R-:W-:Y:S04]  /*ba9b0*/  STL [R1+0xbcc], R68 ;  /* 0x000bcc4401007387 */ /* 0x000fe80000100800 */
[----:B------:R-:W3:Y:S01]  /*ba9c0*/  LDL.LU.64 R60, [R1+0x3190] ;  /* 0x00319000013c7983 */ /* 0x000ee20000300a00 */
[----:B-1----:R-:W-:-:S03]  /*ba9d0*/  IADD3.X R66, R59, R0, RZ, P1, !PT ;  /* 0x000000003b427210 */ /* 0x002fc60000ffe4ff */
[----:B------:R-:W-:Y:S04]  /*ba9e0*/  STL [R1+0xbc0], R67 ;  /* 0x000bc04301007387 */ /* 0x000fe80000100800 */
[----:B------:R-:W3:Y:S04]  /*ba9f0*/  LDL.LU.64 R58, [R1+0x3188] ;  /* 0x00318800013a7983 */ /* 0x000ee80000300a00 */
[----:B------:R1:W-:Y:S02]  /*baa00*/  STL [R1+0xbc8], R66 ;  /* 0x000bc84201007387 */ /* 0x0003e40000100800 */
[----:B-1----:R-:W-:-:S02]  /*baa10*/  IADD3 R66, P0, R56, R2, RZ ;  /* 0x0000000238427210 */ /* 0x002fc40007f1e0ff */
[----:B------:R-:W-:-:S03]  /*baa20*/  IADD3 R68, P1, R54, R2, RZ ;  /* 0x0000000236447210 */ /* 0x000fc60007f3e0ff */
[--C-:B------:R-:W-:Y:S01]  /*baa30*/  IMAD.X R67, R57, 0x1, R0.reuse, P0 ;  /* 0x0000000139437824 */ /* 0x100fe200000e0600 */
[----:B------:R1:W-:Y:S04]  /*baa40*/  STL [R1+0xbd4], R66 ;  /* 0x000bd44201007387 */ /* 0x0003e80000100800 */
[----:B------:R-:W-:Y:S04]  /*baa50*/  STL [R1+0xbdc], R68 ;  /* 0x000bdc4401007387 */ /* 0x000fe80000100800 */
[----:B------:R-:W3:Y:S01]  /*baa60*/  LDL.LU.64 R56, [R1+0x3180] ;  /* 0x0031800001387983 */ /* 0x000ee20000300a00 */
[----:B-1----:R-:W-:-:S03]  /*baa70*/  IMAD.X R66, R55, 0x1, R0, P1 ;  /* 0x0000000137427824 */ /* 0x002fc600008e0600 */
[----:B------:R-:W-:Y:S04]  /*baa80*/  STL [R1+0xbd0], R67 ;  /* 0x000bd04301007387 */ /* 0x000fe80000100800 */
[----:B------:R-:W3:Y:S04]  /*baa90*/  LDL.LU.64 R54, [R1+0x3178] ;  /* 0x0031780001367983 */ /* 0x000ee80000300a00 */
[----:B------:R1:W-:Y:S02]  /*baaa0*/  STL [R1+0xbd8], R66 ;  /* 0x000bd84201007387 */ /* 0x0003e40000100800 */
[----:B-1----:R-:W-:-:S04]  /*baab0*/  IADD3 R66, P0, R64, R2, RZ ;  /* 0x0000000240427210 */ /* 0x002fc80007f1e0ff */
[----:B------:R-:W-:Y:S01]  /*baac0*/  IADD3.X R64, R65, R0, RZ, P0, !PT ;  /* 0x0000000041407210 */ /* 0x000fe200007fe4ff */
[----:B------:R1:W-:Y:S04]  /*baad0*/  STL [R1+0xbe4], R66 ;  /* 0x000be44201007387 */ /* 0x0003e80000100800 */
[----:B------:R-:W3:Y:S04]  /*baae0*/  LDL.LU.64 R72, [R1+0x3170] ;  /* 0x0031700001487983 */ /* 0x000ee80000300a00 */
[----:B------:R1:W-:Y:S04]  /*baaf0*/  STL [R1+0xbe0], R64 ;  /* 0x000be04001007387 */ /* 0x0003e80000100800 */
[----:B------:R-:W3:Y:S04]  /*bab00*/  LDL.LU.64 R70, [R1+0x3168] ;  /* 0x0031680001467983 */ /* 0x000ee80000300a00 */
[----:B------:R-:W3:Y:S04]  /*bab10*/  LDL.LU.64 R68, [R1+0x3160] ;  /* 0x0031600001447983 */ /* 0x000ee80000300a00 */
[----:B-1----:R-:W3:Y:S04]  /*bab20*/  LDL.LU.64 R66, [R1+0x3158] ;  /* 0x0031580001427983 */ /* 0x002ee80000300a00 */
[----:B------:R-:W3:Y:S01]  /*bab30*/  LDL.LU.64 R64, [R1+0x3150] ;  /* 0x0031500001407983 */ /* 0x000ee20000300a00 */
[----:B--2---:R-:W-:-:S05]  /*bab40*/  IADD3 R236, P1, R62, R2, RZ ;  /* 0x000000023eec7210 */ /* 0x004fca0007f3e0ff */
[----:B------:R-:W-:Y:S02]  /*bab50*/  IMAD.X R95, R63, 0x1, R0, P1 ;  /* 0x000000013f5f7824 */ /* 0x000fe400008e0600 */
[----:B------:R-:W2:Y:S01]  /*bab60*/  LDL.LU.64 R62, [R1+0x3148] ;  /* 0x00314800013e7983 */ /* 0x000ea20000300a00 */
[----:B----4-:R-:W-:-:S05]  /*bab70*/  IADD3 R238, P0, R52, R2, RZ ;  /* 0x0000000234ee7210 */ /* 0x010fca0007f1e0ff */
[----:B------:R-:W-:Y:S02]  /*bab80*/  IMAD.X R237, R53, 0x1, R0, P0 ;  /* 0x0000000135ed7824 */ /* 0x000fe400000e0600 */
[----:B------:R-:W4:Y:S01]  /*bab90*/  LDL.LU.64 R52, [R1+0x3140] ;  /* 0x0031400001347983 */ /* 0x000f220000300a00 */
[----:B------:R-:W-:-:S04]  /*baba0*/  IADD3 R240, P1, R38, R2, RZ ;  /* 0x0000000226f07210 */ /* 0x000fc80007f3e0ff */
[----:B------:R-:W-:Y:S02]  /*babb0*/  IADD3.X R239, R39, R0, RZ, P1, !PT ;  /* 0x0000000027ef7210 */ /* 0x000fe40000ffe4ff */
[----:B------:R-:W4:Y:S01]  /*babc0*/  LDL.LU.64 R38, [R1+0x3138] ;  /* 0x0031380001267983 */ /* 0x000f220000300a00 */
[----:B---3--:R-:W-:-:S05]  /*babd0*/  IADD3 R242, P0, R36, R2, RZ ;  /* 0x0000000224f27210 */ /* 0x008fca0007f1e0ff */
[----:B------:R-:W-:Y:S02]  /*babe0*/  IMAD.X R241, R37, 0x1, R0, P0 ;  /* 0x0000000125f17824 */ /* 0x000fe400000e0600 */
[----:B------:R-:W3:Y:S01]  /*babf0*/  LDL.LU.64 R36, [R1+0x3130] ;  /* 0x0031300001247983 */ /* 0x000ee20000300a00 */
[----:B------:R-:W-:-:S04]  /*bac00*/  IADD3 R244, P1, R4, R2, RZ ;  /* 0x0000000204f47210 */ /* 0x000fc80007f3e0ff */
[----:B------:R-:W-:Y:S02]  /*bac10*/  IADD3.X R243, R5, R0, RZ, P1, !PT ;  /* 0x0000000005f37210 */ /* 0x000fe40000ffe4ff */
[----:B------:R-:W3:Y:S01]  /*bac20*/  LDL.LU.64 R4, [R1+0x3128] ;  /* 0x0031280001047983 */ /* 0x000ee20000300a00 */
[----:B------:R-:W-:-:S05]  /*bac30*/  IADD3 R246, P0, R60, R2, RZ ;  /* 0x000000023cf67210 */ /* 0x000fca0007f1e0ff */
        /* <DEDUP_REMOVED lines=12> */
[----:B------:R-:W-:Y:S01]  /*bad00*/  IMAD.X R97, R73, 0x1, R0, P0 ;  /* 0x0000000149617824 */ /* 0x000fe200000e0600 */
[----:B------:R-:W-:-:S04]  /*bad10*/  IADD3 R108, P1, R70, R2, RZ ;  /* 0x00000002466c7210 */ /* 0x000fc80007f3e0ff */
[----:B------:R-:W-:Y:S02]  /*bad20*/  IADD3.X R99, R71, R0, RZ, P1, !PT ;  /* 0x0000000047637210 */ /* 0x000fe40000ffe4ff */
[-C--:B------:R-:W-:Y:S02]  /*bad30*/  IADD3 R110, P0, R68, R2.reuse, RZ ;  /* 0x00000002446e7210 */ /* 0x080fe40007f1e0ff */
[----:B------:R-:W-:-:S03]  /*bad40*/  IADD3 R104, P1, R66, R2, RZ ;  /* 0x0000000242687210 */ /* 0x000fc60007f3e0ff */
[----:B------:R-:W-:Y:S01]  /*bad50*/  IMAD.X R109, R69, 0x1, R0, P0 ;  /* 0x00000001456d7824 */ /* 0x000fe200000e0600 */
[----:B------:R-:W-:Y:S02]  /*bad60*/  IADD3.X R111, R67, R0, RZ, P1, !PT ;  /* 0x00000000436f7210 */ /* 0x000fe40000ffe4ff */
[----:B------:R-:W-:-:S05]  /*bad70*/  IADD3 R106, P0, R64, R2, RZ ;  /* 0x00000002406a7210 */ /* 0x000fca0007f1e0ff */
[----:B------:R-:W-:Y:S01]  /*bad80*/  IMAD.X R105, R65, 0x1, R0, P0 ;  /* 0x0000000141697824 */ /* 0x000fe200000e0600 */
[----:B--2---:R-:W-:-:S04]  /*bad90*/  IADD3 R112, P1, R62, R2, RZ ;  /* 0x000000023e707210 */ /* 0x004fc80007f3e0ff */
[----:B------:R-:W-:Y:S02]  /*bada0*/  IADD3.X R107, R63, R0, RZ, P1, !PT ;  /* 0x000000003f6b7210 */ /* 0x000fe40000ffe4ff */
[----:B----4-:R-:W-:-:S05]  /*badb0*/  IADD3 R114, P0, R52, R2, RZ ;  /* 0x0000000234727210 */ /* 0x010fca0007f1e0ff */
[----:B------:R-:W-:Y:S01]  /*badc0*/  IMAD.X R113, R53, 0x1, R0, P0 ;  /* 0x0000000135717824 */ /* 0x000fe200000e0600 */
[----:B------:R-:W-:-:S04]  /*badd0*/  IADD3 R63, P1, R38, R2, RZ ;  /* 0x00000002263f7210 */ /* 0x000fc80007f3e0ff */
[----:B------:R-:W-:Y:S01]  /*bade0*/  IADD3.X R62, R39, R0, RZ, P1, !PT ;  /* 0x00000000273e7210 */ /* 0x000fe20000ffe4ff */
[----:B------:R-:W-:Y:S04]  /*badf0*/  STL [R1+0x954], R63 ;  /* 0x0009543f01007387 */ /* 0x000fe80000100800 */
[----:B------:R-:W2:Y:S04]  /*bae00*/  LDL.LU.64 R52, [R1+0x3100] ;  /* 0x0031000001347983 */ /* 0x000ea80000300a00 */
[----:B------:R-:W4:Y:S04]  /*bae10*/  LDL.LU.64 R38, [R1+0x30f8] ;  /* 0x0030f80001267983 */ /* 0x000f280000300a00 */
[----:B------:R3:W-:Y:S02]  /*bae20*/  STL [R1+0x950], R62 ;  /* 0x0009503e01007387 */ /* 0x0007e40000100800 */
[----:B---3--:R-:W-:-:S02]  /*bae30*/  IADD3 R62, P0, R36, R2, RZ ;  /* 0x00000002243e7210 */ /* 0x008fc40007f1e0ff */
[----:B------:R-:W-:-:S03]  /*bae40*/  IADD3 R64, P1, R4, R2, RZ ;  /* 0x0000000204407210 */ /* 0x000fc60007f3e0ff */
[----:B------:R1:W-:Y:S01]  /*bae50*/  STL [R1+0x95c], R62 ;  /* 0x00095c3e01007387 */ /* 0x0003e20000100800 */
[----:B------:R-:W-:-:S03]  /*bae60*/  IMAD.X R63, R37, 0x1, R0, P0 ;  /* 0x00000001253f7824 */ /* 0x000fc600000e0600 */
[----:B------:R-:W-:Y:S04]  /*bae70*/  STL [R1+0x964], R64 ;  /* 0x0009644001007387 */ /* 0x000fe80000100800 */
[----:B------:R-:W3:Y:S01]  /*bae80*/  LDL.LU.64 R36, [R1+0x30f0] ;  /* 0x0030f00001247983 */ /* 0x000ee20000300a00 */
[----:B-1----:R-:W-:-:S03]  /*bae90*/  IADD3.X R62, R5, R0, RZ, P1, !PT ;  /* 0x00000000053e7210 */ /* 0x002fc60000ffe4ff */
[----:B------:R-:W-:Y:S04]  /*baea0*/  STL [R1+0x958], R63 ;  /* 0x0009583f01007387 */ /* 0x000fe80000100800 */
[----:B------:R-:W3:Y:S04]  /*baeb0*/  LDL.LU.64 R4, [R1+0x30e8] ;  /* 0x0030e80001047983 */ /* 0x000ee80000300a00 */
[----:B------:R1:W-:Y:S02]  /*baec0*/  STL [R1+0x960], R62 ;  /* 0x0009603e01007387 */ /* 0x0003e40000100800 */
[----:B-1----:R-:W-:-:S05]  /*baed0*/  IADD3 R62, P0, R60, R2, RZ ;  /* 0x000000023c3e7210 */ /* 0x002fca0007f1e0ff */
[----:B------:R-:W-:Y:S01]  /*baee0*/  IMAD.X R63, R61, 0x1, R0, P0 ;  /* 0x000000013d3f7824 */ /* 0x000fe200000e0600 */
[----:B------:R-:W-:Y:S01]  /*baef0*/  IADD3 R64, P1, R58, R2, RZ ;  /* 0x000000023a407210 */ /* 0x000fe20007f3e0ff */
[----:B------:R1:W-:Y:S04]  /*baf00*/  STL [R1+0x96c], R62 ;  /* 0x00096c3e01007387 */ /* 0x0003e80000100800 */
[----:B------:R1:W-:Y:S04]  /*baf10*/  STL [R1+0x974], R64 ;  /* 0x0009744001007387 */ /* 0x0003e80000100800 */
[----:B------:R-:W3:Y:S01]  /*baf20*/  LDL.LU.64 R60, [R1+0x30e0] ;  /* 0x0030e000013c7983 */ /* 0x000ee20000300a00 */
[----:B-1----:R-:W-:-:S03]  /*baf30*/  IADD3.X R62, R59, R0, RZ, P1, !PT ;  /* 0x000000003b3e7210 */ /* 0x002fc60000ffe4ff */
[----:B------:R1:W-:Y:S04]  /*baf40*/  STL [R1+0x968], R63 ;  /* 0x0009683f01007387 */ /* 0x0003e80000100800 */
[----:B------:R-:W3:Y:S04]  /*baf50*/  LDL.LU.64 R58, [R1+0x30d8] ;  /* 0x0030d800013a7983 */ /* 0x000ee80000300a00 */
[----:B------:R1:W-:Y:S01]  /*baf60*/  STL [R1+0x970], R62 ;  /* 0x0009703e01007387 */ /* 0x0003e20000100800 */
[----:B------:R-:W-:-:S05]  /*baf70*/  IADD3 R64, P0, R56, R2, RZ ;  /* 0x0000000238407210 */ /* 0x000fca0007f1e0ff */
[----:B-1----:R-:W-:Y:S01]  /*baf80*/  IMAD.X R63, R57, 0x1, R0, P0 ;  /* 0x00000001393f7824 */ /* 0x002fe200000e0600 */
[----:B------:R-:W-:Y:S01]  /*baf90*/  IADD3 R62, P1, R54, R2, RZ ;  /* 0x00000002363e7210 */ /* 0x000fe20007f3e0ff */
[----:B------:R-:W-:Y:S04]  /*bafa0*/  STL [R1+0x97c], R64 ;  /* 0x00097c4001007387 */ /* 0x000fe80000100800 */
[----:B------:R-:W3:Y:S04]  /*bafb0*/  LDL.LU.64 R56, [R1+0x30d0] ;  /* 0x0030d00001387983 */ /* 0x000ee80000300a00 */
[----:B------:R1:W-:Y:S04]  /*bafc0*/  STL [R1+0x984], R62 ;  /* 0x0009843e01007387 */ /* 0x0003e80000100800 */
[----:B------:R4:W-:Y:S01]  /*bafd0*/  STL [R1+0x978], R63 ;  /* 0x0009783f01007387 */ /* 0x0009e20000100800 */
[----:B-1----:R-:W-:-:S03]  /*bafe0*/  IADD3.X R62, R55, R0, RZ, P1, !PT ;  /* 0x00000000373e7210 */ /* 0x002fc60000ffe4ff */
[----:B------:R-:W3:Y:S04]  /*baff0*/  LDL.LU.64 R54, [R1+0x30c8] ;  /* 0x0030c80001367983 */ /* 0x000ee80000300a00 */
[----:B------:R1:W-:Y:S01]  /*bb000*/  STL [R1+0x980], R62 ;  /* 0x0009803e01007387 */ /* 0x0003e20000100800 */
[-C--:B--2---:R-:W-:Y:S02]  /*bb010*/  IADD3 R64, P0, R52, R2.reuse, RZ ;  /* 0x0000000234407210 */ /* 0x084fe40007f1e0ff */
[----:B----4-:R-:W-:-:S03]  /*bb020*/  IADD3 R63, P1, R38, R2, RZ ;  /* 0x00000002263f7210 */ /* 0x010fc60007f3e0ff */
[----:B-1----:R-:W-:Y:S01]  /*bb030*/  IMAD.X R62, R53, 0x1, R0, P0 ;  /* 0x00000001353e7824 */ /* 0x002fe200000e0600 */
[----:B------:R-:W-:Y:S01]  /*bb040*/  STL [R1+0x98c], R64 ;  /* 0x00098c4001007387 */ /* 0x000fe20000100800 */
[----:B------:R-:W-:-:S03]  /*bb050*/  IADD3.X R39, R39, R0, RZ, P1, !PT ;  /* 0x0000000027277210 */ /* 0x000fc60000ffe4ff */
[----:B------:R-:W-:Y:S04]  /*bb060*/  STL [R1+0x994], R63 ;  /* 0x0009943f01007387 */ /* 0x000fe80000100800 */
[----:B------:R-:W2:Y:S04]  /*bb070*/  LDL.LU.64 R52, [R1+0x30c0] ;  /* 0x0030c00001347983 */ /* 0x000ea80000300a00 */
[----:B------:R1:W-:Y:S04]  /*bb080*/  STL [R1+0x988], R62 ;  /* 0x0009883e01007387 */ /* 0x0003e80000100800 */
[----:B------:R-:W-:Y:S01]  /*bb090*/  STL [R1+0x990], R39 ;  /* 0x0009902701007387 */ /* 0x000fe20000100800 */
[----:B---3--:R-:W-:-:S05]  /*bb0a0*/  IADD3 R38, P0, R36, R2, RZ ;  /* 0x0000000224267210 */ /* 0x008fca0007f1e0ff */
[----:B------:R3:W-:Y:S01]  /*bb0b0*/  STL [R1+0x99c], R38 ;  /* 0x00099c2601007387 */ /* 0x0007e20000100800 */
[----:B------:R-:W-:Y:S01]  /*bb0c0*/  IMAD.X R36, R37, 0x1, R0, P0 ;  /* 0x0000000125247824 */ /* 0x000fe200000e0600 */
[----:B-1----:R-:W-:Y:S02]  /*bb0d0*/  IADD3 R62, P1, R4, R2, RZ ;  /* 0x00000002043e7210 */ /* 0x002fe40007f3e0ff */
[----:B---3--:R-:W3:Y:S04]  /*bb0e0*/  LDL.LU.64 R38, [R1+0x2f70] ;  /* 0x002f700001267983 */ /* 0x008ee80000300a00 */
[----:B------:R1:W-:Y:S04]  /*bb0f0*/  STL [R1+0x9a4], R62 ;  /* 0x0009a43e01007387 */ /* 0x0003e80000100800 */
[----:B------:R4:W-:Y:S01]  /*bb100*/  STL [R1+0x998], R36 ;  /* 0x0009982401007387 */ /* 0x0009e20000100800 */
[----:B-1----:R-:W-:-:S03]  /*bb110*/  IADD3.X R62, R5, R0, RZ, P1, !PT ;  /* 0x00000000053e7210 */ /* 0x002fc60000ffe4ff */
[----:B----4-:R-:W4:Y:S04]  /*bb120*/  LDL.LU.64 R36, [R1+0x2f68] ;  /* 0x002f680001247983 */ /* 0x010f280000300a00 */
[----:B------:R-:W4:Y:S01]  /*bb130*/  LDL.LU.64 R4, [R1+0x2f60] ;  /* 0x002f600001047983 */ /* 0x000f220000300a00 */
[----:B------:R-:W-:-:S03]  /*bb140*/  IADD3 R63, P0, R60, R2, RZ ;  /* 0x000000023c3f7210 */ /* 0x000fc60007f1e0ff */
[----:B------:R1:W-:Y:S02]  /*bb150*/  STL [R1+0x9a0], R62 ;  /* 0x0009a03e01007387 */ /* 0x0003e40000100800 */
[----:B------:R-:W-:Y:S01]  /*bb160*/  IMAD.X R61, R61, 0x1, R0, P0 ;  /* 0x000000013d3d7824 */ /* 0x000fe200000e0600 */
[----:B-1----:R-:W-:-:S04]  /*bb170*/  IADD3 R62, P1, R58, R2, RZ ;  /* 0x000000023a3e7210 */ /* 0x002fc80007f3e0ff */
[----:B------:R-:W-:Y:S01]  /*bb180*/  IADD3.X R60, R59, R0, RZ, P1, !PT ;  /* 0x000000003b3c7210 */ /* 0x000fe20000ffe4ff */
[----:B------:R-:W-:Y:S04]  /*bb190*/  STL [R1+0x9ac], R63 ;  /* 0x0009ac3f01007387 */ /* 0x000fe80000100800 */
[----:B------:R-:W-:Y:S04]  /*bb1a0*/  STL [R1+0x9b4], R62 ;  /* 0x0009b43e01007387 */ /* 0x000fe80000100800 */
[----:B------:R-:W-:Y:S01]  /*bb1b0*/  STL [R1+0x9a8], R61 ;  /* 0x0009a83d01007387 */ /* 0x000fe20000100800 */
[----:B------:R-:W-:-:S03]  /*bb1c0*/  IADD3 R59, P0, R56, R2, RZ ;  /* 0x00000002383b7210 */ /* 0x000fc60007f1e0ff */
[----:B------:R-:W-:Y:S02]  /*bb1d0*/  STL [R1+0x9b0], R60 ;  /* 0x0009b03c01007387 */ /* 0x000fe40000100800 */
[----:B------:R-:W-:Y:S02]  /*bb1e0*/  IMAD.X R56, R57, 0x1, R0, P0 ;  /* 0x0000000139387824 */ /* 0x000fe400000e0600 */
[----:B------:R-:W-:Y:S01]  /*bb1f0*/  STL [R1+0x9bc], R59 ;  /* 0x0009bc3b01007387 */ /* 0x000fe20000100800 */
[----:B------:R-:W-:-:S04]  /*bb200*/  IADD3 R58, P1, R54, R2, RZ ;  /* 0x00000002363a7210 */ /* 0x000fc80007f3e0ff */
[----:B------:R-:W-:Y:S01]  /*bb210*/  IADD3.X R54, R55, R0, RZ, P1, !PT ;  /* 0x0000000037367210 */ /* 0x000fe20000ffe4ff */
[----:B------:R1:W-:Y:S04]  /*bb220*/  STL [R1+0x9c4], R58 ;  /* 0x0009c43a01007387 */ /* 0x0003e80000100800 */
[----:B-1----:R-:W4:Y:S04]  /*bb230*/  LDL.LU.64 R58, [R1+0x2f58] ;  /* 0x002f5800013a7983 */ /* 0x002f280000300a00 */
[----:B------:R1:W-:Y:S04]  /*bb240*/  STL [R1+0x9b8], R56 ;  /* 0x0009b83801007387 */ /* 0x0003e80000100800 */
[----:B-1----:R-:W4:Y:S04]  /*bb250*/  LDL.LU.64 R56, [R1+0x2f50] ;  /* 0x002f500001387983 */ /* 0x002f280000300a00 */
[----:B------:R2:W-:Y:S04]  /*bb260*/  STL [R1+0x9c0], R54 ;  /* 0x0009c03601007387 */ /* 0x0005e80000100800 */
[----:B------:R-:W4:Y:S01]  /*bb270*/  LDL.LU R124, [R1+0x3c0] ;  /* 0x0003c000017c7983 */ /* 0x000f220000300800 */
[----:B--2---:R-:W-:-:S05]  /*bb280*/  IADD3 R54, P0, R52, R2, RZ ;  /* 0x0000000234367210 */ /* 0x004fca0007f1e0ff */
[----:B------:R1:W-:Y:S01]  /*bb290*/  STL [R1+0x9cc], R54 ;  /* 0x0009cc3601007387 */ /* 0x0003e20000100800 */
[----:B------:R-:W-:-:S03]  /*bb2a0*/  IMAD.X R52, R53, 0x1, R0, P0 ;  /* 0x0000000135347824 */ /* 0x000fc600000e0600 */
[----:B------:R-:W2:Y:S04]  /*bb2b0*/  LDL.LU R125, [R1+0x3c4] ;  /* 0x0003c400017d7983 */ /* 0x000ea80000300800 */
[----:B------:R-:W2:Y:S04]  /*bb2c0*/  LDL.LU R126, [R1+0x3c8] ;  /* 0x0003c800017e7983 */ /* 0x000ea80000300800 */
[----:B------:R-:W2:Y:S04]  /*bb2d0*/  LDL.LU R127, [R1+0x3cc] ;  /* 0x0003cc00017f7983 */ /* 0x000ea80000300800 */
[----:B-1----:R-:W2:Y:S01]  /*bb2e0*/  LDL.LU.64 R54, [R1+0x2f48] ;  /* 0x002f480001367983 */ /* 0x002ea20000300a00 */
[----:B---3--:R-:W-:-:S04]  /*bb2f0*/  IADD3 R60, P1, R38, R2, RZ ;  /* 0x00000002263c7210 */ /* 0x008fc80007f3e0ff */
[----:B------:R-:W-:Y:S01]  /*bb300*/  IADD3.X R38, R39, R0, RZ, P1, !PT ;  /* 0x0000000027267210 */ /* 0x000fe20000ffe4ff */
[----:B------:R-:W-:Y:S04]  /*bb310*/  STL [R1+0xbec], R60 ;  /* 0x000bec3c01007387 */ /* 0x000fe80000100800 */
[----:B------:R1:W-:Y:S01]  /*bb320*/  STL [R1+0x9c8], R52 ;  /* 0x0009c83401007387 */ /* 0x0003e20000100800 */
[----:B----4-:R-:W-:-:S03]  /*bb330*/  IADD3 R39, P0, R36, R2, RZ ;  /* 0x0000000224277210 */ /* 0x010fc60007f1e0ff */
[----:B-1----:R-:W3:Y:S04]  /*bb340*/  LDL.LU.64 R52, [R1+0x2f40] ;  /* 0x002f400001347983 */ /* 0x002ee80000300a00 */
[----:B------:R1:W-:Y:S01]  /*bb350*/  STL [R1+0xbe8], R38 ;  /* 0x000be82601007387 */ /* 0x0003e20000100800 */
[----:B------:R-:W-:-:S03]  /*bb360*/  IMAD.X R36, R37, 0x1, R0, P0 ;  /* 0x0000000125247824 */ /* 0x000fc600000e0600 */
[----:B------:R-:W-:Y:S01]  /*bb370*/  STL [R1+0xbf4], R39 ;  /* 0x000bf42701007387 */ /* 0x000fe20000100800 */
[----:B-1----:R-:W-:-:S04]  /*bb380*/  IADD3 R38, P1, R4, R2, RZ ;  /* 0x0000000204267210 */ /* 0x002fc80007f3e0ff */
[----:B------:R-:W-:Y:S01]  /*bb390*/  IADD3.X R4, R5, R0, RZ, P1, !PT ;  /* 0x0000000005047210 */ /* 0x000fe20000ffe4ff */
[----:B------:R1:W-:Y:S04]  /*bb3a0*/  STL [R1+0xbfc], R38 ;  /* 0x000bfc2601007387 */ /* 0x0003e80000100800 */
[----:B-1----:R-:W4:Y:S04]  /*bb3b0*/  LDL.LU.64 R38, [R1+0x2f88] ;  /* 0x002f880001267983 */ /* 0x002f280000300a00 */
[----:B------:R1:W-:Y:S04]  /*bb3c0*/  STL [R1+0xbf0], R36 ;  /* 0x000bf02401007387 */ /* 0x0003e80000100800 */
[----:B-1----:R-:W4:Y:S04]  /*bb3d0*/  LDL.LU.64 R36, [R1+0x2f80] ;  /* 0x002f800001247983 */ /* 0x002f280000300a00 */
[----:B------:R1:W-:Y:S04]  /*bb3e0*/  STL [R1+0xbf8], R4 ;  /* 0x000bf80401007387 */ /* 0x0003e80000100800 */
[----:B-1----:R-:W4:Y:S04]  /*bb3f0*/  LDL.LU.64 R4, [R1+0x2f78] ;  /* 0x002f780001047983 */ /* 0x002f280000300a00 */
[----:B------:R-:W4:Y:S01]  /*bb400*/  LDL.LU R88, [R1+0x3b0] ;  /* 0x0003b00001587983 */ /* 0x000f220000300800 */
[----:B------:R-:W-:Y:S01]  /*bb410*/  IADD3 R60, P0, R58, R2, RZ ;  /* 0x000000023a3c7210 */ /* 0x000fe20007f1e0ff */
[----:B------:R-:W-:Y:S04]  /*bb420*/  HMMA.1688.F32.TF32 R40, R16, R168, R120 ;  /* 0x000000a81028723c */ /* 0x000fe80000081078 */
[----:B------:R1:W-:Y:S01]  /*bb430*/  STL [R1+0xcd4], R60 ;  /* 0x000cd43c01007387 */ /* 0x0003e20000100800 */
[----:B------:R-:W-:-:S03]  /*bb440*/  IMAD.X R59, R59, 0x1, R0, P0 ;  /* 0x000000013b3b7824 */ /* 0x000fc600000e0600 */
[----:B------:R-:W4:Y:S04]  /*bb450*/  LDL.LU R89, [R1+0x3b4] ;  /* 0x0003b40001597983 */ /* 0x000f280000300800 */
[----:B------:R-:W4:Y:S01]  /*bb460*/  LDL.LU R90, [R1+0x3b8] ;  /* 0x0003b800015a7983 */ /* 0x000f220000300800 */
[----:B-1----:R-:W-:-:S03]  /*bb470*/  IADD3 R60, P1, R56, R2, RZ ;  /* 0x00000002383c7210 */ /* 0x002fc60007f3e0ff */
[----:B------:R-:W4:Y:S01]  /*bb480*/  LDL.LU R91, [R1+0x3bc] ;  /* 0x0003bc00015b7983 */ /* 0x000f220000300800 */
[----:B------:R-:W-:-:S03]  /*bb490*/  IADD3.X R58, R57, R0, RZ, P1, !PT ;  /* 0x00000000393a7210 */ /* 0x000fc60000ffe4ff */
[----:B------:R-:W4:Y:S04]  /*bb4a0*/  LDL.LU R120, [R1+0x3a0] ;  /* 0x0003a00001787983 */ /* 0x000f280000300800 */
[----:B------:R-:W-:Y:S04]  /*bb4b0*/  STL [R1+0xcdc], R60 ;  /* 0x000cdc3c01007387 */ /* 0x000fe80000100800 */
[----:B------:R-:W4:Y:S04]  /*bb4c0*/  LDL.LU R121, [R1+0x3a4] ;  /* 0x0003a40001797983 */ /* 0x000f280000300800 */
[----:B------:R-:W4:Y:S04]  /*bb4d0*/  LDL.LU R122, [R1+0x3a8] ;  /* 0x0003a800017a7983 */ /* 0x000f280000300800 */
[----:B------:R-:W4:Y:S04]  /*bb4e0*/  LDL.LU R123, [R1+0x3ac] ;  /* 0x0003ac00017b7983 */ /* 0x000f280000300800 */
[----:B------:R-:W-:Y:S04]  /*bb4f0*/  STL [R1+0xcd0], R59 ;  /* 0x000cd03b01007387 */ /* 0x000fe80000100800 */
[----:B------:R1:W-:Y:S01]  /*bb500*/  STL [R1+0xcd8], R58 ;  /* 0x000cd83a01007387 */ /* 0x0003e20000100800 */
[----:B--2---:R-:W-:-:S05]  /*bb510*/  IADD3 R57, P0, R54, R2, RZ ;  /* 0x0000000236397210 */ /* 0x004fca0007f1e0ff */
[----:B------:R-:W-:Y:S01]  /*bb520*/  IMAD.X R54, R55, 0x1, R0, P0 ;  /* 0x0000000137367824 */ /* 0x000fe200000e0600 */
[----:B------:R-:W-:Y:S01]  /*bb530*/  STL [R1+0xcf4], R57 ;  /* 0x000cf43901007387 */ /* 0x000fe20000100800 */
[----:B---3--:R-:W-:-:S04]  /*bb540*/  IADD3 R56, P1, R52, R2, RZ ;  /* 0x0000000234387210 */ /* 0x008fc80007f3e0ff */
[----:B------:R-:W-:Y:S01]  /*bb550*/  IADD3.X R52, R53, R0, RZ, P1, !PT ;  /* 0x0000000035347210 */ /* 0x000fe20000ffe4ff */
[----:B------:R2:W-:Y:S04]  /*bb560*/  STL [R1+0xcfc], R56 ;  /* 0x000cfc3801007387 */ /* 0x0005e80000100800 */
[----:B------:R-:W3:Y:S04]  /*bb570*/  LDL.LU.64 R64, [R1+0x2fa8] ;  /* 0x002fa80001407983 */ /* 0x000ee80000300a00 */
[----:B------:R-:W-:Y:S04]  /*bb580*/  STL [R1+0xcf0], R54 ;  /* 0x000cf03601007387 */ /* 0x000fe80000100800 */
[----:B------:R-:W3:Y:S04]  /*bb590*/  LDL.LU.64 R62, [R1+0x2fa0] ;  /* 0x002fa000013e7983 */ /* 0x000ee80000300a00 */
[----:B------:R-:W-:Y:S04]  /*bb5a0*/  STL [R1+0xcf8], R52 ;  /* 0x000cf83401007387 */ /* 0x000fe80000100800 */
[----:B-1----:R-:W3:Y:S01]  /*bb5b0*/  LDL.LU.64 R58, [R1+0x2f98] ;  /* 0x002f9800013a7983 */ /* 0x002ee20000300a00 */
[----:B----4-:R-:W-:-:S03]  /*bb5c0*/  IADD3 R66, P0, R38, R2, RZ ;  /* 0x0000000226427210 */ /* 0x010fc60007f1e0ff */
[----:B--2---:R-:W2:Y:S02]  /*bb5d0*/  LDL.LU.64 R56, [R1+0x2f90] ;  /* 0x002f900001387983 */ /* 0x004ea40000300a00 */
[----:B------:R-:W-:Y:S02]  /*bb5e0*/  IMAD.X R38, R39, 0x1, R0, P0 ;  /* 0x0000000127267824 */ /* 0x000fe400000e0600 */
[----:B------:R-:W-:Y:S01]  /*bb5f0*/  STL [R1+0x9d4], R66 ;  /* 0x0009d44201007387 */ /* 0x000fe20000100800 */
[----:B------:R-:W-:-:S04]  /*bb600*/  IADD3 R61, P1, R36, R2, RZ ;  /* 0x00000002243d7210 */ /* 0x000fc80007f3e0ff */
[----:B------:R-:W-:Y:S01]  /*bb610*/  IADD3.X R36, R37, R0, RZ, P1, !PT ;  /* 0x0000000025247210 */ /* 0x000fe20000ffe4ff */
[----:B------:R-:W-:Y:S01]  /*bb620*/  STL [R1+0x9dc], R61 ;  /* 0x0009dc3d01007387 */ /* 0x000fe20000100800 */
[----:B------:R-:W-:-:S05]  /*bb630*/  IADD3 R60, P2, R4, R2, RZ ;  /* 0x00000002043c7210 */ /* 0x000fca0007f5e0ff */
[----:B------:R1:W-:Y:S04]  /*bb640*/  STL [R1+0x9e4], R60 ;  /* 0x0009e43c01007387 */ /* 0x0003e80000100800 */
[----:B------:R-:W-:Y:S04]  /*bb650*/  STL [R1+0x9d0], R38 ;  /* 0x0009d02601007387 */ /* 0x000fe80000100800 */
[----:B-1----:R-:W4:Y:S04]  /*bb660*/  LDL.LU.64 R60, [R1+0x2fb8] ;  /* 0x002fb800013c7983 */ /* 0x002f280000300a00 */
[----:B------:R1:W-:Y:S04]  /*bb670*/  STL [R1+0x9d8], R36 ;  /* 0x0009d82401007387 */ /* 0x0003e80000100800 */
[----:B-1----:R-:W4:Y:S01]  /*bb680*/  LDL.LU.64 R36, [R1+0x2fb0] ;  /* 0x002fb00001247983 */ /* 0x002f220000300a00 */
[----:B------:R-:W-:Y:S01]  /*bb690*/  IMAD.X R4, R5, 0x1, R0, P2 ;  /* 0x0000000105047824 */ /* 0x000fe200010e0600 */
[----:B------:R-:W-:Y:S04]  /*bb6a0*/  HMMA.1688.F32.TF32 R52, R16, R160, R124 ;  /* 0x000000a01034723c */ /* 0x000fe8000008107c */
[----:B------:R1:W-:Y:S04]  /*bb6b0*/  STL [R1+0x9e0], R4 ;  /* 0x0009e00401007387 */ /* 0x0003e80000100800 */
[----:B------:R-:W4:Y:S04]  /*bb6c0*/  LDL.LU.64 R38, [R1+0x32c8] ;  /* 0x0032c80001267983 */ /* 0x000f280000300a00 */
[----:B-1----:R-:W4:Y:S04]  /*bb6d0*/  LDL.LU.64 R4, [R1+0x32c0] ;  /* 0x0032c00001047983 */ /* 0x002f280000300a00 */
[----:B------:R-:W4:Y:S04]  /*bb6e0*/  LDL.LU R124, [R1+0x390] ;  /* 0x00039000017c7983 */ /* 0x000f280000300800 */
[----:B------:R-:W4:Y:S04]  /*bb6f0*/  LDL.LU R125, [R1+0x394] ;  /* 0x00039400017d7983 */ /* 0x000f280000300800 */
[----:B------:R-:W4:Y:S04]  /*bb700*/  LDL.LU R126, [R1+0x398] ;  /* 0x00039800017e7983 */ /* 0x000f280000300800 */
[----:B------:R-:W4:Y:S01]  /*bb710*/  LDL.LU R127, [R1+0x39c] ;  /* 0x00039c00017f7983 */ /* 0x000f220000300800 */
[----:B---3--:R-:W-:-:S05]  /*bb720*/  IADD3 R66, P0, R64, R2, RZ ;  /* 0x0000000240427210 */ /* 0x008fca0007f1e0ff */
[----:B------:R2:W-:Y:S01]  /*bb730*/  STL [R1+0x3b4], R66 ;  /* 0x0003b44201007387 */ /* 0x0005e20000100800 */
[----:B------:R-:W-:Y:S02]  /*bb740*/  IADD3 R68, P1, R62, R2, RZ ;  /* 0x000000023e447210 */ /* 0x000fe40007f3e0ff */
[----:B------:R-:W-:-:S03]  /*bb750*/  IADD3.X R65, R65, R0, RZ, P0, !PT ;  /* 0x0000000041417210 */ /* 0x000fc600007fe4ff */
[----:B------:R-:W-:Y:S01]  /*bb760*/  IMAD.X R64, R63, 0x1, R0, P1 ;  /* 0x000000013f407824 */ /* 0x000fe200008e0600 */
[-C--:B------:R-:W-:Y:S01]  /*bb770*/  IADD3 R67, P2, R58, R2.reuse, RZ ;  /* 0x000000023a437210 */ /* 0x080fe20007f5e0ff */
[----:B------:R-:W-:Y:S01]  /*bb780*/  STL [R1+0x3bc], R68 ;  /* 0x0003bc4401007387 */ /* 0x000fe20000100800 */
[----:B--2---:R-:W-:-:S03]  /*bb790*/  IADD3 R66, P3, R56, R2, RZ ;  /* 0x0000000238427210 */ /* 0x004fc60007f7e0ff */
[----:B------:R-:W-:Y:S01]  /*bb7a0*/  STL [R1+0x3c4], R67 ;  /* 0x0003c44301007387 */ /* 0x000fe20000100800 */
[----:B------:R-:W-:Y:S01]  /*bb7b0*/  IADD3.X R63, R59, R0, RZ, P2, !PT ;  /* 0x000000003b3f7210 */ /* 0x000fe200017fe4ff */
[----:B------:R-:W-:Y:S02]  /*bb7c0*/  IMAD.X R62, R57, 0x1, R0, P3 ;  /* 0x00000001393e7824 */ /* 0x000fe400018e0600 */
[----:B------:R-:W-:Y:S04]  /*bb7d0*/  STL [R1+0x3cc], R66 ;  /* 0x0003cc4201007387 */ /* 0x000fe80000100800 */
[----:B------:R-:W-:Y:S04]  /*bb7e0*/  STL [R1+0x3b0], R65 ;  /* 0x0003b04101007387 */ /* 0x000fe80000100800 */
[----:B------:R1:W-:Y:S04]  /*bb7f0*/  STL [R1+0x3b8], R64 ;  /* 0x0003b84001007387 */ /* 0x0003e80000100800 */
[----:B------:R4:W-:Y:S04]  /*bb800*/  STL [R1+0x3c0], R63 ;  /* 0x0003c03f01007387 */ /* 0x0009e80000100800 */
[----:B------:R2:W-:Y:S04]  /*bb810*/  STL [R1+0x3c8], R62 ;  /* 0x0003c83e01007387 */ /* 0x0005e80000100800 */
[----:B-1----:R-:W3:Y:S01]  /*bb820*/  LDL.LU R64, [R1+0x380] ;  /* 0x0003800001407983 */ /* 0x002ee20000300800 */
[----:B----4-:R-:W-:-:S04]  /*bb830*/  IADD3 R63, P0, R60, R2, RZ ;  /* 0x000000023c3f7210 */ /* 0x010fc80007f1e0ff */
[----:B------:R-:W-:Y:S01]  /*bb840*/  IADD3.X R60, R61, R0, RZ, P0, !PT ;  /* 0x000000003d3c7210 */ /* 0x000fe200007fe4ff */
[----:B------:R-:W-:Y:S01]  /*bb850*/  STL [R1+0x3a4], R63 ;  /* 0x0003a43f01007387 */ /* 0x000fe20000100800 */
[----:B--2---:R-:W-:-:S05]  /*bb860*/  IADD3 R62, P1, R36, R2, RZ ;  /* 0x00000002243e7210 */ /* 0x004fca0007f3e0ff */
[----:B------:R-:W-:Y:S01]  /*bb870*/  STL [R1+0x3ac], R62 ;  /* 0x0003ac3e01007387 */ /* 0x000fe20000100800 */
[----:B------:R-:W-:-:S03]  /*bb880*/  IMAD.X R36, R37, 0x1, R0, P1 ;  /* 0x0000000125247824 */ /* 0x000fc600008e0600 */
[----:B------:R-:W3:Y:S04]  /*bb890*/  LDL.LU R65, [R1+0x384] ;  /* 0x0003840001417983 */ /* 0x000ee80000300800 */
[----:B------:R-:W3:Y:S04]  /*bb8a0*/  LDL.LU R66, [R1+0x388] ;  /* 0x0003880001427983 */ /* 0x000ee80000300800 */
[----:B------:R-:W3:Y:S04]  /*bb8b0*/  LDL.LU R67, [R1+0x38c] ;  /* 0x00038c0001437983 */ /* 0x000ee80000300800 */
[----:B------:R-:W2:Y:S04]  /*bb8c0*/  LDL.LU.64 R82, [R1+0x32f0] ;  /* 0x0032f00001527983 */ /* 0x000ea80000300a00 */
[----:B------:R-:W-:Y:S04]  /*bb8d0*/  STL [R1+0x3a0], R60 ;  /* 0x0003a03c01007387 */ /* 0x000fe80000100800 */
[----:B------:R-:W4:Y:S04]  /*bb8e0*/  LDL.LU.64 R74, [R1+0x32e8] ;  /* 0x0032e800014a7983 */ /* 0x000f280000300a00 */
[----:B------:R1:W-:Y:S04]  /*bb8f0*/  STL [R1+0x3a8], R36 ;  /* 0x0003a82401007387 */ /* 0x0003e80000100800 */
[----:B-1----:R-:W2:Y:S01]  /*bb900*/  LDL.LU.64 R36, [R1+0x32e0] ;  /* 0x0032e00001247983 */ /* 0x002ea20000300a00 */
[C---:B------:R-:W-:Y:S03]  /*bb910*/  HMMA.1688.F32.TF32 R56, R16.reuse, R152, R120 ;  /* 0x000000981038723c */ /* 0x040fe60000081078 */
[----:B------:R-:W3:Y:S04]  /*bb920*/  LDL.LU.64 R72, [R1+0x32d8] ;  /* 0x0032d80001487983 */ /* 0x000ee80000300a00 */
[----:B------:R-:W-:Y:S01]  /*bb930*/  IADD3 R120, P2, R38, R2, RZ ;  /* 0x0000000226787210 */ /* 0x000fe20007f5e0ff */
[----:B------:R-:W3:Y:S03]  /*bb940*/  LDL.LU.64 R80, [R1+0x3310] ;  /* 0x0033100001507983 */ /* 0x000ee60000300a00 */
[----:B------:R-:W-:Y:S01]  /*bb950*/  IADD3.X R115, R39, R0, RZ, P2, !PT ;  /* 0x0000000027737210 */ /* 0x000fe200017fe4ff */
[----:B------:R-:W4:Y:S04]  /*bb960*/  LDL.LU.64 R78, [R1+0x3308] ;  /* 0x00330800014e7983 */ /* 0x000f280000300a00 */
[----:B------:R-:W4:Y:S04]  /*bb970*/  LDL.LU.64 R76, [R1+0x3300] ;  /* 0x00330000014c7983 */ /* 0x000f280000300a00 */
[----:B------:R-:W4:Y:S01]  /*bb980*/  LDL.LU.64 R38, [R1+0x32d0] ;  /* 0x0032d00001267983 */ /* 0x000f220000300a00 */
[----:B------:R-:W-:Y:S01]  /*bb990*/  IADD3 R122, P3, R4, R2, RZ ;  /* 0x00000002047a7210 */ /* 0x000fe20007f7e0ff */
[----:B------:R-:W-:Y:S02]  /*bb9a0*/  HMMA.1688.F32.TF32 R60, R16, R148, R124 ;  /* 0x00000094103c723c */ /* 0x000fe4000008107c */
[----:B------:R-:W4:Y:S02]  /*bb9b0*/  LDL.LU R68, [R1+0x370] ;  /* 0x0003700001447983 */ /* 0x000f240000300800 */
[----:B------:R-:W-:-:S02]  /*bb9c0*/  IMAD.X R121, R5, 0x1, R0, P3 ;  /* 0x0000000105797824 */ /* 0x000fc400018e0600 */
[----:B------:R-:W4:Y:S04]  /*bb9d0*/  LDL.LU R69, [R1+0x374] ;  /* 0x0003740001457983 */ /* 0x000f280000300800 */
[----:B------:R-:W4:Y:S04]  /*bb9e0*/  LDL.LU R70, [R1+0x378] ;  /* 0x0003780001467983 */ /* 0x000f280000300800 */
[----:B------:R-:W4:Y:S01]  /*bb9f0*/  LDL R5, [R1+0x4064] ;  /* 0x0040640001057983 */ /* 0x000f220000100800 */
[----:B--2---:R-:W-:-:S05]  /*bba00*/  IADD3 R126, P2, R36, R2, RZ ;  /* 0x00000002247e7210 */ /* 0x004fca0007f5e0ff */
[----:B------:R-:W-:Y:S02]  /*bba10*/  IMAD.X R125, R37, 0x1, R0, P2 ;  /* 0x00000001257d7824 */ /* 0x000fe400010e0600 */
[----:B------:R-:W2:Y:S01]  /*bba20*/  LDL.LU.64 R36, [R1+0x32f8] ;  /* 0x0032f80001247983 */ /* 0x000ea20000300a00 */
[----:B------:R-:W-:Y:S01]  /*bba30*/  IADD3 R161, P0, R82, R2, RZ ;  /* 0x0000000252a17210 */ /* 0x000fe20007f1e0ff */
[----:B------:R-:W-:Y:S01]  /*bba40*/  IMAD.MOV.U32 R190, RZ, RZ, c[0x0][0x180] ;  /* 0x00006000ffbe7624 */ /* 0x000fe200078e00ff */
[----:B---3--:R-:W-:Y:S01]  /*bba50*/  HMMA.1688.F32.TF32 R64, R16, R144, R64 ;  /* 0x000000901040723c */ /* 0x008fe20000081040 */
[----:B------:R-:W-:-:S07]  /*bba60*/  MOV R71, R3 ;  /* 0x0000000300477202 */ /* 0x000fce0000000f00 */
[----:B------:R-:W-:Y:S01]  /*bba70*/  HMMA.1688.F32.TF32 R88, R16, R156, R88 ;  /* 0x0000009c1058723c */ /* 0x000fe20000081058 */
[----:B------:R-:W-:Y:S01]  /*bba80*/  IMAD.X R160, R83, 0x1, R0, P0 ;  /* 0x0000000153a07824 */ /* 0x000fe200000e0600 */
[----:B------:R-:W-:Y:S01]  /*bba90*/  IADD3 R145, P0, R80, R2, RZ ;  /* 0x0000000250917210 */ /* 0x000fe20007f1e0ff */
[----:B------:R-:W-:Y:S01]  /*bbaa0*/  IMAD.MOV.U32 R4, RZ, RZ, c[0x0][0x180] ;  /* 0x00006000ff047624 */ /* 0x000fe200078e00ff */
[----:B------:R-:W-:Y:S01]  /*bbab0*/  IADD3 R190, R190, 0x3f, RZ ;  /* 0x0000003fbebe7810 */ /* 0x000fe20007ffe0ff */
[----:B------:R-:W-:Y:S01]  /*bbac0*/  LDS R82, [R6+0x1e780] ;  /* 0x01e7800006527984 */ /* 0x000fe20000000800 */
[----:B------:R-:W-:Y:S02]  /*bbad0*/  IADD3.X R144, R81, R0, RZ, P0, !PT ;  /* 0x0000000051907210 */ /* 0x000fe400007fe4ff */
[----:B----4-:R-:W-:Y:S01]  /*bbae0*/  IADD3 R157, P0, R38, R2, RZ ;  /* 0x00000002269d7210 */ /* 0x010fe20007f1e0ff */
[----:B------:R-:W-:Y:S01]  /*bbaf0*/  LDS R83, [R7+0x1e780] ;  /* 0x01e7800007537984 */ /* 0x000fe20000000800 */
[----:B------:R-:W-:-:S02]  /*bbb00*/  SHF.R.S32.HI R38, RZ, 0x1f, R190 ;  /* 0x0000001fff267819 */ /* 0x000fc400000114be */
[----:B------:R-:W-:Y:S02]  /*bbb10*/  IADD3 R124, P1, R74, R2, RZ ;  /* 0x000000024a7c7210 */ /* 0x000fe40007f3e0ff */
[----:B------:R-:W-:Y:S02]  /*bbb20*/  LEA.HI R38, R38, R190, RZ, 0x6 ;  /* 0x000000be26267211 */ /* 0x000fe400078f30ff */
[-C--:B------:R-:W-:Y:S02]  /*bbb30*/  IADD3 R3, P3, R72, R2.reuse, RZ ;  /* 0x0000000248037210 */ /* 0x080fe40007f7e0ff */
[----:B------:R-:W-:Y:S01]  /*bbb40*/  SHF.R.S32.HI R38, RZ, 0x6, R38 ;  /* 0x00000006ff267819 */ /* 0x000fe20000011426 */
[----:B------:R-:W3:Y:S01]  /*bbb50*/  LDL.LU R72, [R1+0x360] ;  /* 0x0003600001487983 */ /* 0x000ee20000300800 */
[----:B------:R-:W-:Y:S02]  /*bbb60*/  IADD3 R153, P2, R76, R2, RZ ;  /* 0x000000024c997210 */ /* 0x000fe40007f5e0ff */
[----:B------:R-:W-:-:S02]  /*bbb70*/  IADD3.X R123, R75, R0, RZ, P1, !PT ;  /* 0x000000004b7b7210 */ /* 0x000fc40000ffe4ff */
[----:B------:R-:W-:Y:S02]  /*bbb80*/  IADD3.X R127, R73, R0, RZ, P3, !PT ;  /* 0x00000000497f7210 */ /* 0x000fe40001ffe4ff */
[----:B------:R-:W3:Y:S01]  /*bbb90*/  LDL.LU R73, [R1+0x364] ;  /* 0x0003640001497983 */ /* 0x000ee20000300800 */
[----:B------:R-:W-:Y:S02]  /*bbba0*/  IADD3 R149, P1, R78, R2, RZ ;  /* 0x000000024e957210 */ /* 0x000fe40007f3e0ff */
[----:B------:R-:W-:Y:S01]  /*bbbb0*/  IADD3 R38, R38, -0x2, RZ ;  /* 0xfffffffe26267810 */ /* 0x000fe20007ffe0ff */
[----:B------:R-:W3:Y:S01]  /*bbbc0*/  LDL.LU R74, [R1+0x368] ;  /* 0x00036800014a7983 */ /* 0x000ee20000300800 */
[----:B------:R-:W-:Y:S01]  /*bbbd0*/  IMAD.X R152, R77, 0x1, R0, P2 ;  /* 0x000000014d987824 */ /* 0x000fe200010e0600 */
[-C--:B------:R-:W-:Y:S02]  /*bbbe0*/  IADD3.X R148, R79, R0.reuse, RZ, P1, !PT ;  /* 0x000000004f947210 */ /* 0x080fe40000ffe4ff */
[----:B------:R-:W3:Y:S01]  /*bbbf0*/  LDL.LU R75, [R1+0x36c] ;  /* 0x00036c00014b7983 */ /* 0x000ee20000300800 */
[----:B------:R-:W-:Y:S01]  /*bbc00*/  IADD3.X R156, R39, R0, RZ, P0, !PT ;  /* 0x00000000279c7210 */ /* 0x000fe200007fe4ff */
[----:B------:R-:W-:-:S02]  /*bbc10*/  IMAD.MOV.U32 R79, RZ, RZ, R252 ;  /* 0x000000ffff4f7224 */ /* 0x000fc400078e00fc */
[----:B------:R-:W4:Y:S01]  /*bbc20*/  LDL.LU R76, [R1+0x350] ;  /* 0x00035000014c7983 */ /* 0x000f220000300800 */
[----:B------:R-:W-:-:S03]  /*bbc30*/  ISETP.GE.AND P0, PT, R5, R38, PT ;  /* 0x000000260500720c */ /* 0x000fc60003f06270 */
[----:B------:R-:W4:Y:S04]  /*bbc40*/  LDL.LU R77, [R1+0x354] ;  /* 0x00035400014d7983 */ /* 0x000f280000300800 */
[----:B------:R-:W4:Y:S04]  /*bbc50*/  LDL.LU R78, [R1+0x358] ;  /* 0x00035800014e7983 */ /* 0x000f280000300800 */
[----:B------:R-:W3:Y:S04]  /*bbc60*/  LDL.LU R252, [R1+0x6088] ;  /* 0x0060880001fc7983 */ /* 0x000ee80000300800 */
[----:B------:R-:W4:Y:S01]  /*bbc70*/  LDL.LU R80, [R1+0x5600] ;  /* 0x0056000001507983 */ /* 0x000f220000300800 */
[----:B--2---:R-:W-:-:S04]  /*bbc80*/  IADD3 R38, P3, R36, R2, RZ ;  /* 0x0000000224267210 */ /* 0x004fc80007f7e0ff */
[----:B------:R-:W-:Y:S01]  /*bbc90*/  IADD3.X R36, R37, R0, RZ, P3, !PT ;  /* 0x0000000025247210 */ /* 0x000fe20001ffe4ff */
[----:B------:R1:W-:Y:S04]  /*bbca0*/  STL [R1+0x374], R38 ;  /* 0x0003742601007387 */ /* 0x0003e80000100800 */
[----:B------:R-:W2:Y:S04]  /*bbcb0*/  LDL.LU R81, [R1+0x55fc] ;  /* 0x0055fc0001517983 */ /* 0x000ea80000300800 */
[----:B-1----:R-:W2:Y:S04]  /*bbcc0*/  LDL.LU R38, [R1+0x5608] ;  /* 0x0056080001267983 */ /* 0x002ea80000300800 */
[----:B------:R1:W-:Y:S04]  /*bbcd0*/  STL [R1+0x370], R36 ;  /* 0x0003702401007387 */ /* 0x0003e80000100800 */
[----:B------:R-:W2:Y:S04]  /*bbce0*/  LDL.LU R39, [R1+0x5610] ;  /* 0x0056100001277983 */ /* 0x000ea80000300800 */
[----:B------:R-:W2:Y:S01]  /*bbcf0*/  LDL.LU R168, [R1+0x5604] ;  /* 0x0056040001a87983 */ /* 0x000ea20000300800 */
[----:B------:R-:W-:-:S03]  /*bbd00*/  IADD3 R4, R4, -0x80, RZ ;  /* 0xffffff8004047810 */ /* 0x000fc60007ffe0ff */
[----:B------:R-:W2:Y:S02]  /*bbd10*/  LDL.LU R167, [R1+0x560c] ;  /* 0x00560c0001a77983 */ /* 0x000ea40000300800 */
[----:B------:R-:W-:Y:S02]  /*bbd20*/  IMAD R4, R5, -0x40, R4 ;  /* 0xffffffc005047824 */ /* 0x000fe400078e0204 */
[----:B------:R-:W2:Y:S03]  /*bbd30*/  LDL.LU R166, [R1+0x5614] ;  /* 0x0056140001a67983 */ /* 0x000ea60000300800 */
[----:B------:R-:W-:Y:S01]  /*bbd40*/  ISETP.GT.AND P2, PT, R4, 0x8, PT ;  /* 0x000000080400780c */ /* 0x000fe20003f44270 */
[----:B------:R-:W2:Y:S03]  /*bbd50*/  LDL.LU R163, [R1+0x5618] ;  /* 0x0056180001a37983 */ /* 0x000ea60000300800 */
[----:B------:R-:W-:Y:S01]  /*bbd60*/  SEL R37, RZ, 0x4, !P2 ;  /* 0x00000004ff257807 */ /* 0x000fe20005000000 */
[----:B------:R-:W-:Y:S01]  /*bbd70*/  HMMA.1688.F32.TF32 R68, R16, R140, R68 ;  /* 0x0000008c1044723c */ /* 0x000fe20000081044 */
[----:B---3--:R-:W-:-:S02]  /*bbd80*/  IADD3 R252, R252, 0x1, RZ ;  /* 0x00000001fcfc7810 */ /* 0x008fc40007ffe0ff */
[----:B----4-:R-:W-:Y:S02]  /*bbd90*/  IADD3 R80, P5, R80, R2, RZ ;  /* 0x0000000250507210 */ /* 0x010fe40007fbe0ff */
[----:B------:R-:W-:-:S04]  /*bbda0*/  ISETP.GT.AND P2, PT, R252, 0x1, PT ;  /* 0x00000001fc00780c */ /* 0x000fc80003f44270 */
[----:B------:R-:W-:Y:S01]  /*bbdb0*/  SEL R252, R252, RZ, !P2 ;  /* 0x000000fffcfc7207 */ /* 0x000fe20005000000 */
[----:B------:R3:W-:Y:S01]  /*bbdc0*/  STL [R1+0x5600], R80 ;  /* 0x0056005001007387 */ /* 0x0007e20000100800 */
[----:B--2---:R-:W-:Y:S01]  /*bbdd0*/  IMAD.X R81, R81, 0x1, R0, P5 ;  /* 0x0000000151517824 */ /* 0x004fe200028e0600 */
[----:B------:R-:W-:-:S04]  /*bbde0*/  IADD3 R38, P5, R38, R2, RZ ;  /* 0x0000000226267210 */ /* 0x000fc80007fbe0ff */
[----:B------:R-:W-:Y:S04]  /*bbdf0*/  STL [R1+0x55fc], R81 ;  /* 0x0055fc5101007387 */ /* 0x000fe80000100800 */
[----:B------:R-:W-:Y:S01]  /*bbe00*/  STL [R1+0x5608], R38 ;  /* 0x0056082601007387 */ /* 0x000fe20000100800 */
[----:B------:R-:W-:-:S03]  /*bbe10*/  IADD3 R39, P2, R39, R2, RZ ;  /* 0x0000000227277210 */ /* 0x000fc60007f5e0ff */
[----:B------:R-:W2:Y:S01]  /*bbe20*/  LDL.LU R141, [R1+0x561c] ;  /* 0x00561c00018d7983 */ /* 0x000ea20000300800 */
[----:B------:R-:W-:-:S03]  /*bbe30*/  IADD3.X R168, R168, R0, RZ, P5, !PT ;  /* 0x00000000a8a87210 */ /* 0x000fc60002ffe4ff */
[----:B------:R-:W-:Y:S04]  /*bbe40*/  STL [R1+0x5610], R39 ;  /* 0x0056102701007387 */ /* 0x000fe80000100800 */
[----:B------:R-:W-:Y:S04]  /*bbe50*/  STL [R1+0x5604], R168 ;  /* 0x005604a801007387 */ /* 0x000fe80000100800 */
[----:B------:R-:W4:Y:S04]  /*bbe60*/  LDL.LU R140, [R1+0x5620] ;  /* 0x00562000018c7983 */ /* 0x000f280000300800 */
[----:B------:R-:W3:Y:S01]  /*bbe70*/  S2R R190, SR_TID.X ;  /* 0x0000000000be7919 */ /* 0x000ee20000002100 */
[----:B------:R-:W-:-:S04]  /*bbe80*/  ISETP.GT.AND P1, PT, R4, RZ, PT ;  /* 0x000000ff0400720c */ /* 0x000fc80003f24270 */
[----:B------:R-:W-:Y:S02]  /*bbe90*/  SEL R5, RZ, 0x4, !P1 ;  /* 0x00000004ff057807 */ /* 0x000fe40004800000 */
[----:B------:R-:W-:-:S04]  /*bbea0*/  ISETP.GT.AND P1, PT, R4, 0x4, PT ;  /* 0x000000040400780c */ /* 0x000fc80003f24270 */
[----:B-1----:R-:W-:Y:S02]  /*bbeb0*/  SEL R36, RZ, 0x4, !P1 ;  /* 0x00000004ff247807 */ /* 0x002fe40004800000 */
[----:B------:R-:W-:Y:S02]  /*bbec0*/  SEL R5, R5, RZ, !P0 ;  /* 0x000000ff05057207 */ /* 0x000fe40004000000 */
[----:B------:R-:W-:Y:S02]  /*bbed0*/  SEL R36, R36, RZ, !P0 ;  /* 0x000000ff24247207 */ /* 0x000fe40004000000 */
[----:B------:R-:W-:Y:S02]  /*bbee0*/  ISETP.NE.U32.AND P1, PT, R5, RZ, PT ;  /* 0x000000ff0500720c */ /* 0x000fe40003f25070 */
[----:B------:R-:W-:Y:S01]  /*bbef0*/  ISETP.NE.U32.AND P4, PT, R36, RZ, PT ;  /* 0x000000ff2400720c */ /* 0x000fe20003f85070 */
[----:B------:R-:W-:Y:S01]  /*bbf00*/  IMAD.MOV.U32 R36, RZ, RZ, R80 ;  /* 0x000000ffff247224 */ /* 0x000fe200078e0050 */
[----:B---3--:R-:W-:-:S02]  /*bbf10*/  LOP3.LUT R190, R190, 0x1f, RZ, 0xc0, !PT ;  /* 0x0000001fbebe7812 */ /* 0x008fc400078ec0ff */
[----:B------:R-:W-:-:S03]  /*bbf20*/  SEL R5, R37, RZ, !P0 ;  /* 0x000000ff25057207 */ /* 0x000fc60004000000 */
[----:B------:R-:W-:Y:S01]  /*bbf30*/  IMAD.SHL.U32 R80, R190, 0x4, RZ ;  /* 0x00000004be507824 */ /* 0x000fe200078e00ff */
[----:B------:R-:W-:Y:S02]  /*bbf40*/  ISETP.NE.U32.AND P3, PT, R5, RZ, PT ;  /* 0x000000ff0500720c */ /* 0x000fe40003f65070 */
[----:B------:R-:W-:Y:S02]  /*bbf50*/  MOV R37, R81 ;  /* 0x0000005100257202 */ /* 0x000fe40000000f00 */
[----:B------:R-:W-:Y:S01]  /*bbf60*/  LEA R5, R252, R80, 0x11 ;  /* 0x00000050fc057211 */ /* 0x000fe200078e88ff */
[----:B------:R-:W-:Y:S01]  /*bbf70*/  LDS R81, [R7+0x1c780] ;  /* 0x01c7800007517984 */ /* 0x000fe20000000800 */
[C---:B------:R-:W-:Y:S03]  /*bbf80*/  HMMA.1688.F32.TF32 R72, R16.reuse, R136, R72 ;  /* 0x000000881048723c */ /* 0x040fe60000081048 */
[----:B------:R1:W3:Y:S04]  /*bbf90*/  LDS R80, [R6+0x1c780] ;  /* 0x01c7800006507984 */ /* 0x0002e80000000800 */
[----:B------:R-:W-:Y:S06]  /*bbfa0*/  BAR.SYNC.DEFER_BLOCKING 0x0 ;  /* 0x0000000000007b1d */ /* 0x000fec0000010000 */
[----:B------:R-:W3:Y:S04]  /*bbfb0*/  LDL.LU R137, [R1+0x5624] ;  /* 0x0056240001897983 */ /* 0x000ee80000300800 */
[----:B------:R-:W3:Y:S01]  /*bbfc0*/  LDL.LU R136, [R1+0x5628] ;  /* 0x0056280001887983 */ /* 0x000ee20000300800 */
[----:B------:R-:W-:Y:S01]  /*bbfd0*/  IADD3 R163, P5, R163, R2, RZ ;  /* 0x00000002a3a37210 */ /* 0x000fe20007fbe0ff */
[----:B------:R-:W-:Y:S01]  /*bbfe0*/  IMAD.X R167, R167, 0x1, R0, P2 ;  /* 0x00000001a7a77824 */ /* 0x000fe200010e0600 */
[----:B------:R-:W-:Y:S01]  /*bbff0*/  HMMA.1688.F32.TF32 R76, R16, R132, R76 ;  /* 0x00000084104c723c */ /* 0x000fe2000008104c */
[----:B------:R-:W3:Y:S01]  /*bc000*/  LDL.LU R132, [R1+0x5630] ;  /* 0x0056300001847983 */ /* 0x000ee20000300800 */
[----:B-1----:R-:W-:-:S03]  /*bc010*/  MOV R6, R38 ;  /* 0x0000002600067202 */ /* 0x002fc60000000f00 */
[----:B------:R-:W3:Y:S04]  /*bc020*/  LDL.LU R133, [R1+0x562c] ;  /* 0x00562c0001857983 */ /* 0x000ee80000300800 */
[----:B------:R-:W-:Y:S01]  /*bc030*/  STL [R1+0x5618], R163 ;  /* 0x005618a301007387 */ /* 0x000fe20000100800 */
[----:B------:R-:W-:-:S03]  /*bc040*/  IMAD.MOV.U32 R7, RZ, RZ, R168 ;  /* 0x000000ffff077224 */ /* 0x000fc600078e00a8 */
[----:B------:R1:W-:Y:S04]  /*bc050*/  STL [R1+0x560c], R167 ;  /* 0x00560ca701007387 */ /* 0x0003e80000100800 */
[----:B------:R-:W3:Y:S01]  /*bc060*/  LDL.LU R38, [R1+0x5638] ;  /* 0x0056380001267983 */ /* 0x000ee20000300800 */
[----:B------:R-:W-:-:S03]  /*bc070*/  IADD3.X R166, R166, R0, RZ, P5, !PT ;  /* 0x00000000a6a67210 */ /* 0x000fc60002ffe4ff */
[----:B------:R-:W-:Y:S01]  /*bc080*/  @!PT LDS RZ, [RZ] ;  /* 0x00000000fffff984 */ /* 0x000fe20000000800 */
[----:B------:R-:W-:Y:S01]  /*bc090*/  @!PT LDS RZ, [RZ] ;  /* 0x00000000fffff984 */ /* 0x000fe20000000800 */
[----:B------:R-:W-:Y:S01]  /*bc0a0*/  @!PT LDS RZ, [RZ] ;  /* 0x00000000fffff984 */ /* 0x000fe20000000800 */
[----:B------:R1:W-:Y:S04]  /*bc0b0*/  LDGSTS.E [R5], [R36.64], P1 ;  /* 0x0000000024057fae */ /* 0x0003e80008921844 */
[----:B------:R1:W-:Y:S02]  /*bc0c0*/  LDGSTS.E [R5+0x80], [R6.64], P1 ;  /* 0x0008000006057fae */ /* 0x0003e40008921844 */
[----:B-1----:R-:W-:Y:S02]  /*bc0d0*/  IMAD.MOV.U32 R6, RZ, RZ, R39 ;  /* 0x000000ffff067224 */ /* 0x002fe400078e0027 */
[----:B------:R-:W3:Y:S01]  /*bc0e0*/  LDL.LU R39, [R1+0x5634] ;  /* 0x0056340001277983 */ /* 0x000ee20000300800 */
[----:B----4-:R-:W-:-:S05]  /*bc0f0*/  IADD3 R140, P2, R140, R2, RZ ;  /* 0x000000028c8c7210 */ /* 0x010fca0007f5e0ff */
[----:B------:R-:W-:Y:S04]  /*bc100*/  STL [R1+0x5620], R140 ;  /* 0x0056208c01007387 */ /* 0x000fe80000100800 */
[----:B------:R-:W-:Y:S04]  /*bc110*/  STL [R1+0x5614], R166 ;  /* 0x005614a601007387 */ /* 0x000fe80000100800 */
[----:B------:R-:W4:Y:S01]  /*bc120*/  LDL.LU R36, [R1+0x5640] ;  /* 0x0056400001247983 */ /* 0x000f220000300800 */
[----:B--2---:R-:W-:Y:S01]  /*bc130*/  IMAD.X R141, R141, 0x1, R0, P2 ;  /* 0x000000018d8d7824 */ /* 0x004fe200010e0600 */
[----:B------:R-:W-:-:S02]  /*bc140*/  MOV R7, R167 ;  /* 0x000000a700077202 */ /* 0x000fc40000000f00 */
[----:B------:R-:W2:Y:S04]  /*bc150*/  LDL.LU R167, [R1+0x5648] ;  /* 0x0056480001a77983 */ /* 0x000ea80000300800 */
[----:B------:R1:W-:Y:S02]  /*bc160*/  LDGSTS.E [R5+0x100], [R6.64], P1 ;  /* 0x0010000006057fae */ /* 0x0003e40008921844 */
[----:B-1----:R-:W-:Y:S01]  /*bc170*/  MOV R6, R163 ;  /* 0x000000a300067202 */ /* 0x002fe20000000f00 */
[----:B------:R-:W-:-:S05]  /*bc180*/  IMAD.MOV.U32 R7, RZ, RZ, R166 ;  /* 0x000000ffff077224 */ /* 0x000fca00078e00a6 */
[----:B------:R1:W-:Y:S01]  /*bc190*/  LDGSTS.E [R5+0x180], [R6.64], P1 ;  /* 0x0018000006057fae */ /* 0x0003e20008921844 */
[----:B---3--:R-:W-:-:S05]  /*bc1a0*/  IADD3 R136, P5, R136, R2, RZ ;  /* 0x0000000288887210 */ /* 0x008fca0007fbe0ff */
[----:B------:R-:W-:Y:S04]  /*bc1b0*/  STL [R1+0x5628], R136 ;  /* 0x0056288801007387 */ /* 0x000fe80000100800 */
[----:B------:R3:W-:Y:S04]  /*bc1c0*/  STL [R1+0x561c], R141 ;  /* 0x00561c8d01007387 */ /* 0x0007e80000100800 */
[----:B------:R-:W2:Y:S01]  /*bc1d0*/  LDL.LU R37, [R1+0x563c] ;  /* 0x00563c0001257983 */ /* 0x000ea20000300800 */
[----:B------:R-:W-:Y:S02]  /*bc1e0*/  IADD3 R132, P2, R132, R2, RZ ;  /* 0x0000000284847210 */ /* 0x000fe40007f5e0ff */
[----:B------:R-:W-:-:S03]  /*bc1f0*/  IADD3.X R137, R137, R0, RZ, P5, !PT ;  /* 0x0000000089897210 */ /* 0x000fc60002ffe4ff */
[----:B------:R-:W-:Y:S01]  /*bc200*/  IMAD.X R133, R133, 0x1, R0, P2 ;  /* 0x0000000185857824 */ /* 0x000fe200010e0600 */
[----:B------:R-:W-:Y:S01]  /*bc210*/  IADD3 R38, P5, R38, R2, RZ ;  /* 0x0000000226267210 */ /* 0x000fe20007fbe0ff */
[----:B------:R-:W-:Y:S01]  /*bc220*/  STL [R1+0x5630], R132 ;  /* 0x0056308401007387 */ /* 0x000fe20000100800 */
[----:B-1----:R-:W-:-:S03]  /*bc230*/  MOV R7, R141 ;  /* 0x0000008d00077202 */ /* 0x002fc60000000f00 */
[----:B------:R1:W-:Y:S04]  /*bc240*/  STL [R1+0x5624], R137 ;  /* 0x0056248901007387 */ /* 0x0003e80000100800 */
[----:B------:R-:W2:Y:S04]  /*bc250*/  LDL.LU R168, [R1+0x5644] ;  /* 0x0056440001a87983 */ /* 0x000ea80000300800 */
[----:B------:R-:W-:Y:S04]  /*bc260*/  STL [R1+0x5638], R38 ;  /* 0x0056382601007387 */ /* 0x000fe80000100800 */
[----:B------:R1:W-:Y:S04]  /*bc270*/  STL [R1+0x562c], R133 ;  /* 0x00562c8501007387 */ /* 0x0003e80000100800 */
[----:B---3--:R-:W4:Y:S01]  /*bc280*/  LDL.LU R141, [R1+0x5650] ;  /* 0x00565000018d7983 */ /* 0x008f220000300800 */
[----:B------:R-:W-:-:S03]  /*bc290*/  IADD3.X R39, R39, R0, RZ, P5, !PT ;  /* 0x0000000027277210 */ /* 0x000fc60002ffe4ff */
[----:B------:R-:W4:Y:S01]  /*bc2a0*/  LDL.LU R166, [R1+0x564c] ;  /* 0x00564c0001a67983 */ /* 0x000f220000300800 */
[----:B------:R-:W-:-:S05]  /*bc2b0*/  IMAD.MOV.U32 R6, RZ, RZ, R140 ;  /* 0x000000ffff067224 */ /* 0x000fca00078e008c */
[----:B------:R1:W-:Y:S01]  /*bc2c0*/  LDGSTS.E [R5+0x200], [R6.64], P1 ;  /* 0x0020000006057fae */ /* 0x0003e20008921844 */
[----:B----4-:R-:W-:-:S05]  /*bc2d0*/  IADD3 R36, P2, R36, R2, RZ ;  /* 0x0000000224247210 */ /* 0x010fca0007f5e0ff */
[----:B------:R-:W-:Y:S04]  /*bc2e0*/  STL [R1+0x5640], R36 ;  /* 0x0056402401007387 */ /* 0x000fe80000100800 */
[----:B------:R4:W-:Y:S04]  /*bc2f0*/  STL [R1+0x5634], R39 ;  /* 0x0056342701007387 */ /* 0x0009e80000100800 */
[----:B------:R-:W3:Y:S04]  /*bc300*/  LDL.LU R163, [R1+0x5654] ;  /* 0x0056540001a37983 */ /* 0x000ee80000300800 */
[----:B------:R-:W3:Y:S01]  /*bc310*/  LDL.LU R140, [R1+0x5658] ;  /* 0x00565800018c7983 */ /* 0x000ee20000300800 */
[----:B--2---:R-:W-:Y:S01]  /*bc320*/  IADD3 R167, P5, R167, R2, RZ ;  /* 0x00000002a7a77210 */ /* 0x004fe20007fbe0ff */
[----:B-1----:R-:W-:Y:S01]  /*bc330*/  IMAD.MOV.U32 R7, RZ, RZ, R137 ;  /* 0x000000ffff077224 */ /* 0x002fe200078e0089 */
[----:B------:R-:W-:Y:S01]  /*bc340*/  MOV R6, R136 ;  /* 0x0000008800067202 */ /* 0x000fe20000000f00 */
[----:B------:R-:W2:Y:S04]  /*bc350*/  LDL.LU R137, [R1+0x565c] ;  /* 0x00565c0001897983 */ /* 0x000ea80000300800 */
[----:B------:R-:W-:Y:S04]  /*bc360*/  STL [R1+0x5648], R167 ;  /* 0x005648a701007387 */ /* 0x000fe80000100800 */
[----:B------:R1:W-:Y:S02]  /*bc370*/  LDGSTS.E [R5+0x280], [R6.64], P1 ;  /* 0x0028000006057fae */ /* 0x0003e40008921844 */
[----:B-1----:R-:W-:Y:S01]  /*bc380*/  IMAD.MOV.U32 R6, RZ, RZ, R132 ;  /* 0x000000ffff067224 */ /* 0x002fe200078e0084 */
[----:B------:R-:W-:-:S05]  /*bc390*/  MOV R7, R133 ;  /* 0x0000008500077202 */ /* 0x000fca0000000f00 */
[----:B------:R1:W-:Y:S01]  /*bc3a0*/  LDGSTS.E [R5+0x300], [R6.64], P1 ;  /* 0x0030000006057fae */ /* 0x0003e20008921844 */
[----:B------:R-:W-:-:S05]  /*bc3b0*/  IMAD.X R37, R37, 0x1, R0, P2 ;  /* 0x0000000125257824 */ /* 0x000fca00010e0600 */
[----:B------:R4:W-:Y:S04]  /*bc3c0*/  STL [R1+0x563c], R37 ;  /* 0x00563c2501007387 */ /* 0x0009e80000100800 */
[----:B------:R-:W2:Y:S04]  /*bc3d0*/  LDL.LU R136, [R1+0x5660] ;  /* 0x0056600001887983 */ /* 0x000ea80000300800 */
[----:B------:R-:W2:Y:S01]  /*bc3e0*/  LDL.LU R133, [R1+0x5664] ;  /* 0x0056640001857983 */ /* 0x000ea20000300800 */
[----:B-1----:R-:W-:-:S03]  /*bc3f0*/  MOV R6, R38 ;  /* 0x0000002600067202 */ /* 0x002fc60000000f00 */
[----:B------:R-:W2:Y:S01]  /*bc400*/  LDL.LU R132, [R1+0x5668] ;  /* 0x0056680001847983 */ /* 0x000ea20000300800 */
[----:B------:R-:W-:Y:S01]  /*bc410*/  IMAD.MOV.U32 R7, RZ, RZ, R39 ;  /* 0x000000ffff077224 */ /* 0x000fe200078e0027 */
[----:B------:R-:W-:Y:S02]  /*bc420*/  IADD3.X R168, R168, R0, RZ, P5, !PT ;  /* 0x00000000a8a87210 */ /* 0x000fe40002ffe4ff */
[----:B------:R-:W2:Y:S04]  /*bc430*/  LDL.LU R38, [R1+0x5670] ;  /* 0x0056700001267983 */ /* 0x000ea80000300800 */
[----:B----4-:R-:W4:Y:S01]  /*bc440*/  LDL.LU R39, [R1+0x566c] ;  /* 0x00566c0001277983 */ /* 0x010f220000300800 */
[----:B------:R-:W-:-:S03]  /*bc450*/  IADD3 R141, P2, R141, R2, RZ ;  /* 0x000000028d8d7210 */ /* 0x000fc60007f5e0ff */
[----:B------:R1:W-:Y:S04]  /*bc460*/  LDGSTS.E [R5+0x380], [R6.64], P1 ;  /* 0x0038000006057fae */ /* 0x0003e80008921844 */
[----:B------:R3:W-:Y:S04]  /*bc470*/  STL [R1+0x5650], R141 ;  /* 0x0056508d01007387 */ /* 0x0007e80000100800 */
[----:B------:R-:W-:Y:S01]  /*bc480*/  STL [R1+0x5644], R168 ;  /* 0x005644a801007387 */ /* 0x000fe20000100800 */
[----:B-1----:R-:W-:Y:S01]  /*bc490*/  MOV R7, R37 ;  /* 0x0000002500077202 */ /* 0x002fe20000000f00 */
[----:B------:R-:W-:-:S02]  /*bc4a0*/  IMAD.MOV.U32 R6, RZ, RZ, R36 ;  /* 0x000000ffff067224 */ /* 0x000fc400078e0024 */
[----:B------:R-:W4:Y:S04]  /*bc4b0*/  LDL.LU R37, [R1+0x5674] ;  /* 0x0056740001257983 */ /* 0x000f280000300800 */
[----:B------:R-:W4:Y:S01]  /*bc4c0*/  LDL.LU R36, [R1+0x5678] ;  /* 0x0056780001247983 */ /* 0x000f220000300800 */
[----:B------:R-:W-:-:S03]  /*bc4d0*/  IMAD.X R166, R166, 0x1, R0, P2 ;  /* 0x00000001a6a67824 */ /* 0x000fc600010e0600 */
[----:B------:R1:W-:Y:S02]  /*bc4e0*/  LDGSTS.E [R5+0x400], [R6.64], P1 ;  /* 0x0040000006057fae */ /* 0x0003e40008921844 */
[----:B-1----:R-:W-:Y:S01]  /*bc4f0*/  MOV R6, R167 ;  /* 0x000000a700067202 */ /* 0x002fe20000000f00 */
[----:B------:R-:W-:-:S05]  /*bc500*/  IMAD.MOV.U32 R7, RZ, RZ, R168 ;  /* 0x000000ffff077224 */ /* 0x000fca00078e00a8 */
[----:B------:R1:W-:Y:S02]  /*bc510*/  LDGSTS.E [R5+0x480], [R6.64], P1 ;  /* 0x0048000006057fae */ /* 0x0003e40008921844 */
[----:B-1----:R-:W-:Y:S01]  /*bc520*/  IMAD.MOV.U32 R6, RZ, RZ, R141 ;  /* 0x000000ffff067224 */ /* 0x002fe200078e008d */
[----:B---3--:R-:W-:-:S05]  /*bc530*/  IADD3 R140, P5, R140, R2, RZ ;  /* 0x000000028c8c7210 */ /* 0x008fca0007fbe0ff */
[----:B------:R-:W-:Y:S04]  /*bc540*/  STL [R1+0x5658], R140 ;  /* 0x0056588c01007387 */ /* 0x000fe80000100800 */
[----:B------:R-:W-:Y:S04]  /*bc550*/  STL [R1+0x564c], R166 ;  /* 0x00564ca601007387 */ /* 0x000fe80000100800 */
[----:B------:R-:W3:Y:S01]  /*bc560*/  LDL.LU R141, [R1+0x5384] ;  /* 0x00538400018d7983 */ /* 0x000ee20000300800 */
[----:B------:R-:W-:Y:S02]  /*bc570*/  MOV R7, R166 ;  /* 0x000000a600077202 */ /* 0x000fe40000000f00 */
[----:B------:R-:W-:-:S03]  /*bc580*/  IADD3.X R163, R163, R0, RZ, P5, !PT ;  /* 0x00000000a3a37210 */ /* 0x000fc60002ffe4ff */
[----:B------:R1:W-:Y:S02]  /*bc590*/  LDGSTS.E [R5+0x500], [R6.64], P1 ;  /* 0x0050000006057fae */ /* 0x0003e40008921844 */
[----:B-1----:R-:W-:Y:S01]  /*bc5a0*/  MOV R6, R140 ;  /* 0x0000008c00067202 */ /* 0x002fe20000000f00 */
[----:B------:R-:W-:-:S05]  /*bc5b0*/  IMAD.MOV.U32 R7, RZ, RZ, R163 ;  /* 0x000000ffff077224 */ /* 0x000fca00078e00a3 */
[----:B------:R1:W-:Y:S01]  /*bc5c0*/  LDGSTS.E [R5+0x580], [R6.64], P1 ;  /* 0x0058000006057fae */ /* 0x0003e20008921844 */
[----:B--2---:R-:W-:-:S05]  /*bc5d0*/  IADD3 R136, P2, R136, R2, RZ ;  /* 0x0000000288887210 */ /* 0x004fca0007f5e0ff */
[--C-:B------:R-:W-:Y:S01]  /*bc5e0*/  IMAD.X R137, R137, 0x1, R0.reuse, P2 ;  /* 0x0000000189897824 */ /* 0x100fe200010e0600 */
[----:B-1----:R-:W-:Y:S02]  /*bc5f0*/  MOV R6, R136 ;  /* 0x0000008800067202 */ /* 0x002fe40000000f00 */
[-C--:B------:R-:W-:Y:S01]  /*bc600*/  IADD3 R132, P5, R132, R2.reuse, RZ ;  /* 0x0000000284847210 */ /* 0x080fe20007fbe0ff */
[----:B------:R-:W-:Y:S01]  /*bc610*/  IMAD.MOV.U32 R7, RZ, RZ, R137 ;  /* 0x000000ffff077224 */ /* 0x000fe200078e0089 */
[----:B------:R-:W-:Y:S02]  /*bc620*/  IADD3 R38, P2, R38, R2, RZ ;  /* 0x0000000226267210 */ /* 0x000fe40007f5e0ff */
[----:B------:R-:W-:Y:S02]  /*bc630*/  IADD3.X R133, R133, R0, RZ, P5, !PT ;  /* 0x0000000085857210 */ /* 0x000fe40002ffe4ff */
[----:B------:R1:W-:Y:S01]  /*bc640*/  LDGSTS.E [R5+0x600], [R6.64], P1 ;  /* 0x0060000006057fae */ /* 0x0003e20008921844 */
[----:B----4-:R-:W-:-:S03]  /*bc650*/  IMAD.X R39, R39, 0x1, R0, P2 ;  /* 0x0000000127277824 */ /* 0x010fc600010e0600 */
[----:B------:R-:W-:Y:S01]  /*bc660*/  STL [R1+0x5660], R136 ;  /* 0x0056608801007387 */ /* 0x000fe20000100800 */
[----:B-1----:R-:W-:Y:S01]  /*bc670*/  IMAD.MOV.U32 R6, RZ, RZ, R132 ;  /* 0x000000ffff067224 */ /* 0x002fe200078e0084 */
[----:B------:R-:W-:Y:S02]  /*bc680*/  MOV R7, R133 ;  /* 0x0000008500077202 */ /* 0x000fe40000000f00 */
[----:B------:R-:W-:Y:S04]  /*bc690*/  STL [R1+0x5654], R163 ;  /* 0x005654a301007387 */ /* 0x000fe80000100800 */
[----:B------:R1:W-:Y:S01]  /*bc6a0*/  LDGSTS.E [R5+0x680], [R6.64], P1 ;  /* 0x0068000006057fae */ /* 0x0003e20008921844 */
[----:B------:R-:W-:-:S03]  /*bc6b0*/  IADD3 R36, P5, R36, R2, RZ ;  /* 0x0000000224247210 */ /* 0x000fc60007fbe0ff */
[----:B------:R-:W-:Y:S01]  /*bc6c0*/  STL [R1+0x5668], R132 ;  /* 0x0056688401007387 */ /* 0x000fe20000100800 */
[----:B------:R-:W-:-:S03]  /*bc6d0*/  IADD3.X R37, R37, R0, RZ, P5, !PT ;  /* 0x0000000025257210 */ /* 0x000fc60002ffe4ff */
[----:B------:R-:W-:Y:S01]  /*bc6e0*/  STL [R1+0x565c], R137 ;  /* 0x00565c8901007387 */ /* 0x000fe20000100800 */
[----:B-1----:R-:W-:Y:S01]  /*bc6f0*/  IMAD.MOV.U32 R6, RZ, RZ, R38 ;  /* 0x000000ffff067224 */ /* 0x002fe200078e0026 */
[----:B------:R-:W-:Y:S02]  /*bc700*/  MOV R7, R39 ;  /* 0x0000002700077202 */ /* 0x000fe40000000f00 */
[----:B------:R-:W-:Y:S04]  /*bc710*/  STL [R1+0x5670], R38 ;  /* 0x0056702601007387 */ /* 0x000fe80000100800 */
[----:B------:R-:W-:Y:S04]  /*bc720*/  STL [R1+0x5664], R133 ;  /* 0x0056648501007387 */ /* 0x000fe80000100800 */
[----:B------:R1:W-:Y:S04]  /*bc730*/  STL [R1+0x5678], R36 ;  /* 0x0056782401007387 */ /* 0x0003e80000100800 */
[----:B------:R-:W-:Y:S04]  /*bc740*/  STL [R1+0x566c], R39 ;  /* 0x00566c2701007387 */ /* 0x000fe80000100800 */
[----:B------:R2:W-:Y:S04]  /*bc750*/  LDGSTS.E [R5+0x700], [R6.64], P1 ;  /* 0x0070000006057fae */ /* 0x0005e80008921844 */
[----:B------:R4:W-:Y:S01]  /*bc760*/  STL [R1+0x5674], R37 ;  /* 0x0056742501007387 */ /* 0x0009e20000100800 */
[----:B--2---:R-:W-:Y:S01]  /*bc770*/  IMAD.MOV.U32 R6, RZ, RZ, R36 ;  /* 0x000000ffff067224 */ /* 0x004fe200078e0024 */
[----:B------:R-:W-:-:S02]  /*bc780*/  MOV R7, R37 ;  /* 0x0000002500077202 */ /* 0x000fc40000000f00 */
[----:B-1----:R-:W2:Y:S04]  /*bc790*/  LDL.LU R36, [R1+0x740] ;  /* 0x0007400001247983 */ /* 0x002ea80000300800 */
[----:B----4-:R-:W2:Y:S04]  /*bc7a0*/  LDL.LU R37, [R1+0x744] ;  /* 0x0007440001257983 */ /* 0x010ea80000300800 */
[----:B------:R-:W2:Y:S04]  /*bc7b0*/  LDL.LU R38, [R1+0x748] ;  /* 0x0007480001267983 */ /* 0x000ea80000300800 */
[----:B------:R-:W2:Y:S04]  /*bc7c0*/  LDL.LU R39, [R1+0x74c] ;  /* 0x00074c0001277983 */ /* 0x000ea80000300800 */
[----:B------:R-:W4:Y:S04]  /*bc7d0*/  LDL.LU R163, [R1+0x5380] ;  /* 0x0053800001a37983 */ /* 0x000f280000300800 */
[----:B------:R-:W2:Y:S04]  /*bc7e0*/  LDL.LU R166, [R1+0x5388] ;  /* 0x0053880001a67983 */ /* 0x000ea80000300800 */
[----:B------:R-:W2:Y:S04]  /*bc7f0*/  LDL.LU R190, [R1+0x538c] ;  /* 0x00538c0001be7983 */ /* 0x000ea80000300800 */
[----:B------:R1:W-:Y:S01]  /*bc800*/  LDGSTS.E [R5+0x780], [R6.64], P1 ;  /* 0x0078000006057fae */ /* 0x0003e20008921844 */
[----:B---3--:R-:W-:-:S05]  /*bc810*/  IADD3 R141, P2, R141, R2, RZ ;  /* 0x000000028d8d7210 */ /* 0x008fca0007f5e0ff */
        /* <DEDUP_REMOVED lines=20> */
[----:B----4-:R-:W-:Y:S01]  /*bc960*/  IMAD.X R163, R163, 0x1, R0, P2 ;  /* 0x00000001a3a37824 */ /* 0x010fe200010e0600 */
[----:B--2---:R-:W-:-:S04]  /*bc970*/  IADD3 R190, P5, R190, R2, RZ ;  /* 0x00000002bebe7210 */ /* 0x004fc80007fbe0ff */
[----:B------:R-:W-:Y:S01]  /*bc980*/  IADD3.X R166, R166, R0, RZ, P5, !PT ;  /* 0x00000000a6a67210 */ /* 0x000fe20002ffe4ff */
[----:B------:R-:W-:Y:S04]  /*bc990*/  STL [R1+0x538c], R190 ;  /* 0x00538cbe01007387 */ /* 0x000fe80000100800 */
[----:B------:R2:W-:Y:S01]  /*bc9a0*/  STL [R1+0x5380], R163 ;  /* 0x005380a301007387 */ /* 0x0005e20000100800 */
[----:B------:R-:W-:Y:S01]  /*bc9b0*/  HMMA.1688.F32.TF32 R36, R16, R128, R36 ;  /* 0x000000801024723c */ /* 0x000fe20000081024 */
[-C--:B---3--:R-:W-:Y:S02]  /*bc9c0*/  IADD3 R132, P1, R132, R2.reuse, RZ ;  /* 0x0000000284847210 */ /* 0x088fe40007f3e0ff */
[-C--:B------:R-:W-:Y:S02]  /*bc9d0*/  IADD3 R186, P2, R186, R2.reuse, RZ ;  /* 0x00000002baba7210 */ /* 0x080fe40007f5e0ff */
[----:B------:R-:W-:-:S02]  /*bc9e0*/  IADD3 R140, P5, R140, R2, RZ ;  /* 0x000000028c8c7210 */ /* 0x000fc40007fbe0ff */
[----:B------:R-:W-:Y:S02]  /*bc9f0*/  IADD3.X R187, R187, R0, RZ, P2, !PT ;  /* 0x00000000bbbb7210 */ /* 0x000fe400017fe4ff */
[C---:B------:R-:W-:Y:S01]  /*bca00*/  ISETP.GT.AND P2, PT, R4.reuse, 0xc, PT ;  /* 0x0000000c0400780c */ /* 0x040fe20003f44270 */
[--C-:B------:R-:W-:Y:S01]  /*bca10*/  IMAD.X R183, R183, 0x1, R0.reuse, P5 ;  /* 0x00000001b7b77824 */ /* 0x100fe200028e0600 */
[----:B------:R-:W-:Y:S01]  /*bca20*/  ISETP.GT.AND P5, PT, R4, 0x10, PT ;  /* 0x000000100400780c */ /* 0x000fe20003fa4270 */
[----:B------:R-:W-:Y:S01]  /*bca30*/  IMAD.X R191, R191, 0x1, R0, P1 ;  /* 0x00000001bfbf7824 */ /* 0x000fe200008e0600 */
[----:B------:R-:W-:Y:S01]  /*bca40*/  STL [R1+0x5394], R132 ;  /* 0x0053948401007387 */ /* 0x000fe20000100800 */
[----:B------:R-:W-:Y:S02]  /*bca50*/  IADD3 R179, P1, R179, R2, RZ ;  /* 0x00000002b3b37210 */ /* 0x000fe40007f3e0ff */
[----:B-1----:R-:W-:Y:S01]  /*bca60*/  SEL R7, RZ, 0x4, !P2 ;  /* 0x00000004ff077807 */ /* 0x002fe20005000000 */
[----:B------:R1:W-:Y:S01]  /*bca70*/  STL [R1+0x5388], R166 ;  /* 0x005388a601007387 */ /* 0x0003e20000100800 */
[----:B------:R-:W-:-:S03]  /*bca80*/  SEL R6, RZ, 0x4, !P5 ;  /* 0x00000004ff067807 */ /* 0x000fc60006800000 */
[----:B------:R-:W-:Y:S01]  /*bca90*/  STL [R1+0x539c], R186 ;  /* 0x00539cba01007387 */ /* 0x000fe20000100800 */
[----:B------:R-:W-:Y:S02]  /*bcaa0*/  IADD3 R133, P6, R133, R2, RZ ;  /* 0x0000000285857210 */ /* 0x000fe40007fde0ff */
[----:B------:R-:W-:Y:S01]  /*bcab0*/  IADD3.X R182, R182, R0, RZ, P1, !PT ;  /* 0x00000000b6b67210 */ /* 0x000fe20000ffe4ff */
[----:B------:R3:W-:Y:S01]  /*bcac0*/  STL [R1+0x5390], R191 ;  /* 0x005390bf01007387 */ /* 0x0007e20000100800 */
[----:B------:R-:W-:Y:S02]  /*bcad0*/  SEL R7, R7, RZ, !P0 ;  /* 0x000000ff07077207 */ /* 0x000fe40004000000 */
[----:B------:R-:W-:Y:S01]  /*bcae0*/  SEL R6, R6, RZ, !P0 ;  /* 0x000000ff06067207 */ /* 0x000fe20004000000 */
[----:B------:R4:W-:Y:S01]  /*bcaf0*/  STL [R1+0x53a4], R140 ;  /* 0x0053a48c01007387 */ /* 0x0009e20000100800 */
[----:B------:R-:W-:Y:S01]  /*bcb00*/  IADD3 R174, P2, R174, R2, RZ ;  /* 0x00000002aeae7210 */ /* 0x000fe20007f5e0ff */
[----:B------:R-:W-:-:S02]  /*bcb10*/  IMAD.X R178, R178, 0x1, R0, P6 ;  /* 0x00000001b2b27824 */ /* 0x000fc400030e0600 */
[----:B------:R-:W-:Y:S01]  /*bcb20*/  STL [R1+0x5398], R187 ;  /* 0x005398bb01007387 */ /* 0x000fe20000100800 */
[----:B------:R-:W-:Y:S02]  /*bcb30*/  IADD3.X R175, R175, R0, RZ, P2, !PT ;  /* 0x00000000afaf7210 */ /* 0x000fe400017fe4ff */
[----:B------:R-:W-:Y:S01]  /*bcb40*/  IADD3 R137, P5, R137, R2, RZ ;  /* 0x0000000289897210 */ /* 0x000fe20007fbe0ff */
[----:B------:R-:W-:Y:S01]  /*bcb50*/  STL [R1+0x53a0], R183 ;  /* 0x0053a0b701007387 */ /* 0x000fe20000100800 */
[----:B------:R-:W-:Y:S01]  /*bcb60*/  ISETP.NE.U32.AND P1, PT, R7, RZ, PT ;  /* 0x000000ff0700720c */ /* 0x000fe20003f25070 */
[----:B------:R-:W-:Y:S01]  /*bcb70*/  IMAD.MOV.U32 R7, RZ, RZ, R163 ;  /* 0x000000ffff077224 */ /* 0x000fe200078e00a3 */
[----:B------:R-:W-:Y:S01]  /*bcb80*/  ISETP.NE.U32.AND P2, PT, R6, RZ, PT ;  /* 0x000000ff0600720c */ /* 0x000fe20003f45070 */
[----:B------:R-:W-:Y:S01]  /*bcb90*/  STL [R1+0x53ac], R179 ;  /* 0x0053acb301007387 */ /* 0x000fe20000100800 */
[----:B------:R-:W-:Y:S01]  /*bcba0*/  MOV R6, R141 ;  /* 0x0000008d00067202 */ /* 0x000fe20000000f00 */
[----:B------:R-:W-:-:S02]  /*bcbb0*/  IMAD.X R171, R171, 0x1, R0, P5 ;  /* 0x00000001abab7824 */ /* 0x000fc400028e0600 */
[----:B------:R1:W-:Y:S01]  /*bcbc0*/  STL [R1+0x53b4], R133 ;  /* 0x0053b48501007387 */ /* 0x0003e20000100800 */
[----:B------:R-:W-:-:S03]  /*bcbd0*/  IADD3 R169, P5, R169, R2, RZ ;  /* 0x00000002a9a97210 */ /* 0x000fc60007fbe0ff */
[----:B------:R-:W-:Y:S04]  /*bcbe0*/  STL [R1+0x53a8], R182 ;  /* 0x0053a8b601007387 */ /* 0x000fe80000100800 */
[----:B------:R-:W-:Y:S04]  /*bcbf0*/  STL [R1+0x53bc], R174 ;  /* 0x0053bcae01007387 */ /* 0x000fe80000100800 */
[----:B------:R1:W-:Y:S04]  /*bcc00*/  STL [R1+0x53c4], R137 ;  /* 0x0053c48901007387 */ /* 0x0003e80000100800 */
[----:B------:R-:W-:Y:S01]  /*bcc10*/  STL [R1+0x53b0], R178 ;  /* 0x0053b0b201007387 */ /* 0x000fe20000100800 */
[----:B------:R-:W-:-:S03]  /*bcc20*/  IADD3.X R170, R170, R0, RZ, P5, !PT ;  /* 0x00000000aaaa7210 */ /* 0x000fc60002ffe4ff */
[----:B------:R-:W-:Y:S04]  /*bcc30*/  STL [R1+0x53b8], R175 ;  /* 0x0053b8af01007387 */ /* 0x000fe80000100800 */
[----:B--2---:R-:W2:Y:S04]  /*bcc40*/  LDL.LU R163, [R1+0x6084] ;  /* 0x0060840001a37983 */ /* 0x004ea80000300800 */
[----:B------:R1:W-:Y:S01]  /*bcc50*/  LDGSTS.E [R5+0x2000], [R6.64], P4 ;  /* 0x0200000006057fae */ /* 0x0003e2000a121844 */
[----:B------:R-:W-:-:S03]  /*bcc60*/  IADD3 R167, P5, R167, R2, RZ ;  /* 0x00000002a7a77210 */ /* 0x000fc60007fbe0ff */
[----:B------:R-:W-:Y:S04]  /*bcc70*/  STL [R1+0x53c0], R171 ;  /* 0x0053c0ab01007387 */ /* 0x000fe80000100800 */
[----:B------:R-:W2:Y:S01]  /*bcc80*/  LDL.LU R141, [R1+0x53d8] ;  /* 0x0053d800018d7983 */ /* 0x000ea20000300800 */
[----:B-1----:R-:W-:Y:S01]  /*bcc90*/  IMAD.MOV.U32 R6, RZ, RZ, R190 ;  /* 0x000000ffff067224 */ /* 0x002fe200078e00be */
[----:B------:R-:W-:Y:S02]  /*bcca0*/  MOV R7, R166 ;  /* 0x000000a600077202 */ /* 0x000fe40000000f00 */
[----:B------:R-:W-:Y:S04]  /*bccb0*/  STL [R1+0x53cc], R169 ;  /* 0x0053cca901007387 */ /* 0x000fe80000100800 */
[----:B------:R-:W2:Y:S04]  /*bccc0*/  LDL.LU R16, [R1+0x53e4] ;  /* 0x0053e40001107983 */ /* 0x000ea80000300800 */
[----:B------:R-:W2:Y:S04]  /*bccd0*/  LDL.LU R166, [R1+0x6080] ;  /* 0x0060800001a67983 */ /* 0x000ea80000300800 */
[----:B------:R-:W2:Y:S04]  /*bcce0*/  LDL.LU R190, [R1+0x607c] ;  /* 0x00607c0001be7983 */ /* 0x000ea80000300800 */
[----:B------:R1:W-:Y:S04]  /*bccf0*/  LDGSTS.E [R5+0x2080], [R6.64], P4 ;  /* 0x0208000006057fae */ /* 0x0003e8000a121844 */
[----:B------:R-:W-:Y:S01]  /*bcd00*/  STL [R1+0x53c8], R170 ;  /* 0x0053c8aa01007387 */ /* 0x000fe20000100800 */
[----:B-1----:R-:W-:Y:S01]  /*bcd10*/  MOV R7, R191 ;  /* 0x000000bf00077202 */ /* 0x002fe20000000f00 */
[----:B------:R-:W-:-:S02]  /*bcd20*/  IMAD.MOV.U32 R6, RZ, RZ, R132 ;  /* 0x000000ffff067224 */ /* 0x000fc400078e0084 */
[----:B---3--:R-:W3:Y:S04]  /*bcd30*/  LDL.LU R191, [R1+0x6078] ;  /* 0x0060780001bf7983 */ /* 0x008ee80000300800 */
[----:B------:R-:W-:Y:S04]  /*bcd40*/  STL [R1+0x53d4], R167 ;  /* 0x0053d4a701007387 */ /* 0x000fe80000100800 */
[----:B------:R-:W3:Y:S04]  /*bcd50*/  LDL.LU R132, [R1+0x53e0] ;  /* 0x0053e00001847983 */ /* 0x000ee80000300800 */
[----:B------:R-:W3:Y:S04]  /*bcd60*/  LDL.LU R17, [R1+0x53ec] ;  /* 0x0053ec0001117983 */ /* 0x000ee80000300800 */
[----:B------:R1:W-:Y:S01]  /*bcd70*/  LDGSTS.E [R5+0x2100], [R6.64], P4 ;  /* 0x0210000006057fae */ /* 0x0003e2000a121844 */
[----:B------:R-:W-:Y:S01]  /*bcd80*/  IMAD.X R168, R168, 0x1, R0, P5 ;  /* 0x00000001a8a87824 */ /* 0x000fe200028e0600 */
[----:B------:R-:W-:-:S02]  /*bcd90*/  IADD3 R136, P5, R136, R2, RZ ;  /* 0x0000000288887210 */ /* 0x000fc40007fbe0ff */
[----:B-1----:R-:W-:Y:S01]  /*bcda0*/  MOV R6, R186 ;  /* 0x000000ba00067202 */ /* 0x002fe20000000f00 */
[----:B------:R-:W-:-:S05]  /*bcdb0*/  IMAD.MOV.U32 R7, RZ, RZ, R187 ;  /* 0x000000ffff077224 */ /* 0x000fca00078e00bb */
[----:B------:R1:W-:Y:S04]  /*bcdc0*/  LDGSTS.E [R5+0x2180], [R6.64], P4 ;  /* 0x0218000006057fae */ /* 0x0003e8000a121844 */
[----:B------:R-:W-:Y:S01]  /*bcdd0*/  STL [R1+0x53d0], R168 ;  /* 0x0053d0a801007387 */ /* 0x000fe20000100800 */
[----:B-1----:R-:W-:Y:S01]  /*bcde0*/  MOV R6, R140 ;  /* 0x0000008c00067202 */ /* 0x002fe20000000f00 */
[----:B------:R-:W-:Y:S02]  /*bcdf0*/  IMAD.MOV.U32 R7, RZ, RZ, R183 ;  /* 0x000000ffff077224 */ /* 0x000fe400078e00b7 */
[----:B------:R1:W-:Y:S04]  /*bce00*/  STL [R1+0x53dc], R136 ;  /* 0x0053dc8801007387 */ /* 0x0003e80000100800 */
[----:B------:R1:W-:Y:S04]  /*bce10*/  LDGSTS.E [R5+0x2200], [R6.64], P4 ;  /* 0x0220000006057fae */ /* 0x0003e8000a121844 */
[----:B----4-:R-:W4:Y:S04]  /*bce20*/  LDL.LU R140, [R1+0x53e8] ;  /* 0x0053e800018c7983 */ /* 0x010f280000300800 */
[----:B------:R-:W4:Y:S01]  /*bce30*/  LDL.LU R19, [R1+0x53f4] ;  /* 0x0053f40001137983 */ /* 0x000f220000300800 */
[----:B-1----:R-:W-:Y:S01]  /*bce40*/  IMAD.MOV.U32 R6, RZ, RZ, R179 ;  /* 0x000000ffff067224 */ /* 0x002fe200078e00b3 */
[----:B------:R-:W-:-:S05]  /*bce50*/  MOV R7, R182 ;  /* 0x000000b600077202 */ /* 0x000fca0000000f00 */
[----:B------:R1:W-:Y:S02]  /*bce60*/  LDGSTS.E [R5+0x2280], [R6.64], P4 ;  /* 0x0228000006057fae */ /* 0x0003e4000a121844 */
[----:B-1----:R-:W-:Y:S01]  /*bce70*/  IMAD.MOV.U32 R6, RZ, RZ, R133 ;  /* 0x000000ffff067224 */ /* 0x002fe200078e0085 */
[----:B------:R-:W-:-:S05]  /*bce80*/  MOV R7, R178 ;  /* 0x000000b200077202 */ /* 0x000fca0000000f00 */
[----:B------:R1:W-:Y:S02]  /*bce90*/  LDGSTS.E [R5+0x2300], [R6.64], P4 ;  /* 0x0230000006057fae */ /* 0x0003e4000a121844 */
[----:B-1----:R-:W-:Y:S01]  /*bcea0*/  MOV R6, R174 ;  /* 0x000000ae00067202 */ /* 0x002fe20000000f00 */
[----:B------:R-:W-:-:S05]  /*bceb0*/  IMAD.MOV.U32 R7, RZ, RZ, R175 ;  /* 0x000000ffff077224 */ /* 0x000fca00078e00af */
[----:B------:R1:W-:Y:S02]  /*bcec0*/  LDGSTS.E [R5+0x2380], [R6.64], P4 ;  /* 0x0238000006057fae */ /* 0x0003e4000a121844 */
[----:B-1----:R-:W-:Y:S02]  /*bced0*/  MOV R6, R137 ;  /* 0x0000008900067202 */ /* 0x002fe40000000f00 */
[----:B--2---:R-:W-:-:S05]  /*bcee0*/  IADD3.X R141, R141, R0, RZ, P5, !PT ;  /* 0x000000008d8d7210 */ /* 0x004fca0002ffe4ff */
[----:B------:R-:W-:Y:S01]  /*bcef0*/  STL [R1+0x53d8], R141 ;  /* 0x0053d88d01007387 */ /* 0x000fe20000100800 */
[----:B------:R-:W-:-:S05]  /*bcf00*/  IADD3 R16, P5, R16, R2, RZ ;  /* 0x0000000210107210 */ /* 0x000fca0007fbe0ff */
[----:B------:R-:W-:Y:S04]  /*bcf10*/  STL [R1+0x53e4], R16 ;  /* 0x0053e41001007387 */ /* 0x000fe80000100800 */
[----:B------:R-:W2:Y:S04]  /*bcf20*/  LDL.LU R128, [R1+0x53f0] ;  /* 0x0053f00001807983 */ /* 0x000ea80000300800 */
[----:B------:R-:W2:Y:S01]  /*bcf30*/  LDL.LU R133, [R1+0x53fc] ;  /* 0x0053fc0001857983 */ /* 0x000ea20000300800 */
[----:B---3--:R-:W-:Y:S01]  /*bcf40*/  IMAD.X R132, R132, 0x1, R0, P5 ;  /* 0x0000000184847824 */ /* 0x008fe200028e0600 */
[----:B------:R-:W-:-:S04]  /*bcf50*/  IADD3 R17, P5, R17, R2, RZ ;  /* 0x0000000211117210 */ /* 0x000fc80007fbe0ff */
[----:B------:R1:W-:Y:S04]  /*bcf60*/  STL [R1+0x53e0], R132 ;  /* 0x0053e08401007387 */ /* 0x0003e80000100800 */
[----:B------:R3:W-:Y:S04]  /*bcf70*/  STL [R1+0x53ec], R17 ;  /* 0x0053ec1101007387 */ /* 0x0007e80000100800 */
[----:B------:R-:W3:Y:S04]  /*bcf80*/  LDL.LU R137, [R1+0x53f8] ;  /* 0x0053f80001897983 */ /* 0x000ee80000300800 */
[----:B------:R-:W3:Y:S01]  /*bcf90*/  LDL.LU R129, [R1+0x5184] ;  /* 0x0051840001817983 */ /* 0x000ee20000300800 */
[----:B------:R-:W-:-:S05]  /*bcfa0*/  IMAD.MOV.U32 R7, RZ, RZ, R171 ;  /* 0x000000ffff077224 */ /* 0x000fca00078e00ab */
[----:B------:R1:W-:Y:S02]  /*bcfb0*/  LDGSTS.E [R5+0x2400], [R6.64], P4 ;  /* 0x0240000006057fae */ /* 0x0003e4000a121844 */
[----:B-1----:R-:W-:Y:S01]  /*bcfc0*/  IMAD.MOV.U32 R6, RZ, RZ, R169 ;  /* 0x000000ffff067224 */ /* 0x002fe200078e00a9 */
[----:B------:R-:W-:-:S05]  /*bcfd0*/  MOV R7, R170 ;  /* 0x000000aa00077202 */ /* 0x000fca0000000f00 */
[----:B------:R1:W-:Y:S01]  /*bcfe0*/  LDGSTS.E [R5+0x2480], [R6.64], P4 ;  /* 0x0248000006057fae */ /* 0x0003e2000a121844 */
[----:B----4-:R-:W-:Y:S02]  /*bcff0*/  IADD3.X R140, R140, R0, RZ, P5, !PT ;  /* 0x000000008c8c7210 */ /* 0x010fe40002ffe4ff */
[----:B------:R-:W-:Y:S01]  /*bd000*/  IADD3 R19, P5, R19, R2, RZ ;  /* 0x0000000213137210 */ /* 0x000fe20007fbe0ff */
[----:B-1----:R-:W-:Y:S01]  /*bd010*/  IMAD.MOV.U32 R6, RZ, RZ, R167 ;  /* 0x000000ffff067224 */ /* 0x002fe200078e00a7 */
[----:B------:R-:W-:Y:S01]  /*bd020*/  MOV R7, R168 ;  /* 0x000000a800077202 */ /* 0x000fe20000000f00 */
[----:B------:R-:W-:Y:S04]  /*bd030*/  STL [R1+0x53e8], R140 ;  /* 0x0053e88c01007387 */ /* 0x000fe80000100800 */
[----:B------:R1:W-:Y:S04]  /*bd040*/  LDGSTS.E [R5+0x2500], [R6.64], P4 ;  /* 0x0250000006057fae */ /* 0x0003e8000a121844 */
[----:B------:R-:W-:Y:S04]  /*bd050*/  STL [R1+0x53f4], R19 ;  /* 0x0053f41301007387 */ /* 0x000fe80000100800 */
[----:B------:R-:W4:Y:S01]  /*bd060*/  LDL.LU R18, [R1+0x518c] ;  /* 0x00518c0001127983 */ /* 0x000f220000300800 */
[----:B-1----:R-:W-:Y:S01]  /*bd070*/  MOV R6, R136 ;  /* 0x0000008800067202 */ /* 0x002fe20000000f00 */
[----:B------:R-:W-:-:S02]  /*bd080*/  IMAD.MOV.U32 R7, RZ, RZ, R141 ;  /* 0x000000ffff077224 */ /* 0x000fc400078e008d */
[----:B------:R-:W4:Y:S04]  /*bd090*/  LDL.LU R136, [R1+0x5180] ;  /* 0x0051800001887983 */ /* 0x000f280000300800 */
[----:B------:R1:W-:Y:S02]  /*bd0a0*/  LDGSTS.E [R5+0x2580], [R6.64], P4 ;  /* 0x0258000006057fae */ /* 0x0003e4000a121844 */
[----:B-1----:R-:W-:Y:S01]  /*bd0b0*/  MOV R6, R16 ;  /* 0x0000001000067202 */ /* 0x002fe20000000f00 */
[----:B------:R-:W-:-:S05]  /*bd0c0*/  IMAD.MOV.U32 R7, RZ, RZ, R132 ;  /* 0x000000ffff077224 */ /* 0x000fca00078e0084 */
[----:B------:R1:W-:Y:S02]  /*bd0d0*/  LDGSTS.E [R5+0x2600], [R6.64], P4 ;  /* 0x0260000006057fae */ /* 0x0003e4000a121844 */
[----:B-1----:R-:W-:Y:S01]  /*bd0e0*/  IMAD.MOV.U32 R6, RZ, RZ, R17 ;  /* 0x000000ffff067224 */ /* 0x002fe200078e0011 */
[----:B------:R-:W-:-:S05]  /*bd0f0*/  MOV R7, R140 ;  /* 0x0000008c00077202 */ /* 0x000fca0000000f00 */
[----:B------:R1:W-:Y:S02]  /*bd100*/  LDGSTS.E [R5+0x2680], [R6.64], P4 ;  /* 0x0268000006057fae */ /* 0x0003e4000a121844 */
[----:B-1----:R-:W-:Y:S02]  /*bd110*/  IMAD.MOV.U32 R6, RZ, RZ, R19 ;  /* 0x000000ffff067224 */ /* 0x002fe400078e0013 */
[----:B--2---:R-:W-:Y:S01]  /*bd120*/  IMAD.X R128, R128, 0x1, R0, P5 ;  /* 0x0000000180807824 */ /* 0x004fe200028e0600 */
[----:B------:R-:W-:-:S04]  /*bd130*/  IADD3 R133, P5, R133, R2, RZ ;  /* 0x0000000285857210 */ /* 0x000fc80007fbe0ff */
[----:B------:R1:W-:Y:S04]  /*bd140*/  STL [R1+0x53f0], R128 ;  /* 0x0053f08001007387 */ /* 0x0003e80000100800 */
[----:B------:R3:W-:Y:S04]  /*bd150*/  STL [R1+0x53fc], R133 ;  /* 0x0053fc8501007387 */ /* 0x0007e80000100800 */
[----:B------:R-:W2:Y:S04]  /*bd160*/  LDL.LU R132, [R1+0x5188] ;  /* 0x0051880001847983 */ /* 0x000ea80000300800 */
[----:B------:R-:W2:Y:S01]  /*bd170*/  LDL.LU R16, [R1+0x5194] ;  /* 0x0051940001107983 */ /* 0x000ea20000300800 */
[----:B------:R-:W-:-:S03]  /*bd180*/  MOV R7, R128 ;  /* 0x0000008000077202 */ /* 0x000fc60000000f00 */
[----:B---3--:R-:W3:Y:S04]  /*bd190*/  LDL.LU R17, [R1+0x519c] ;  /* 0x00519c0001117983 */ /* 0x008ee80000300800 */
[----:B------:R1:W-:Y:S01]  /*bd1a0*/  LDGSTS.E [R5+0x2700], [R6.64], P4 ;  /* 0x0270000006057fae */ /* 0x0003e2000a121844 */
[----:B------:R-:W-:Y:S02]  /*bd1b0*/  IADD3.X R137, R137, R0, RZ, P5, !PT ;  /* 0x0000000089897210 */ /* 0x000fe40002ffe4ff */
[----:B------:R-:W-:-:S03]  /*bd1c0*/  IADD3 R129, P5, R129, R2, RZ ;  /* 0x0000000281817210 */ /* 0x000fc60007fbe0ff */
[----:B------:R4:W-:Y:S04]  /*bd1d0*/  STL [R1+0x53f8], R137 ;  /* 0x0053f88901007387 */ /* 0x0009e80000100800 */
[----:B------:R-:W-:Y:S04]  /*bd1e0*/  STL [R1+0x5184], R129 ;  /* 0x0051848101007387 */ /* 0x000fe80000100800 */
[----:B-1----:R-:W3:Y:S04]  /*bd1f0*/  LDL.LU R128, [R1+0x5190] ;  /* 0x0051900001807983 */ /* 0x002ee80000300800 */
[----:B------:R-:W3:Y:S04]  /*bd200*/  LDL.LU R19, [R1+0x51a4] ;  /* 0x0051a40001137983 */ /* 0x000ee80000300800 */
[----:B------:R-:W3:Y:S01]  /*bd210*/  LDL.LU R140, [R1+0x5198] ;  /* 0x00519800018c7983 */ /* 0x000ee20000300800 */
[----:B------:R-:W-:Y:S01]  /*bd220*/  MOV R6, R133 ;  /* 0x0000008500067202 */ /* 0x000fe20000000f00 */
[----:B------:R-:W-:-:S05]  /*bd230*/  IMAD.MOV.U32 R7, RZ, RZ, R137 ;  /* 0x000000ffff077224 */ /* 0x000fca00078e0089 */
[----:B------:R1:W-:Y:S02]  /*bd240*/  LDGSTS.E [R5+0x2780], [R6.64], P4 ;  /* 0x0278000006057fae */ /* 0x0003e4000a121844 */
[----:B-1----:R-:W-:Y:S02]  /*bd250*/  IMAD.MOV.U32 R6, RZ, RZ, R129 ;  /* 0x000000ffff067224 */ /* 0x002fe400078e0081 */
[----:B----4-:R-:W-:Y:S01]  /*bd260*/  IMAD.X R136, R136, 0x1, R0, P5 ;  /* 0x0000000188887824 */ /* 0x010fe200028e0600 */
[----:B------:R-:W-:-:S04]  /*bd270*/  IADD3 R18, P5, R18, R2, RZ ;  /* 0x0000000212127210 */ /* 0x000fc80007fbe0ff */
[----:B------:R1:W-:Y:S04]  /*bd280*/  STL [R1+0x5180], R136 ;  /* 0x0051808801007387 */ /* 0x0003e80000100800 */
[----:B------:R-:W4:Y:S04]  /*bd290*/  LDL.LU R133, [R1+0x51ac] ;  /* 0x0051ac0001857983 */ /* 0x000f280000300800 */
[----:B------:R-:W-:Y:S04]  /*bd2a0*/  STL [R1+0x518c], R18 ;  /* 0x00518c1201007387 */ /* 0x000fe80000100800 */
[----:B------:R-:W4:Y:S01]  /*bd2b0*/  LDL.LU R137, [R1+0x51a0] ;  /* 0x0051a00001897983 */ /* 0x000f220000300800 */
[----:B------:R-:W-:-:S05]  /*bd2c0*/  MOV R7, R136 ;  /* 0x0000008800077202 */ /* 0x000fca0000000f00 */
[----:B------:R1:W-:Y:S02]  /*bd2d0*/  LDGSTS.E [R5+0x4000], [R6.64], P3 ;  /* 0x0400000006057fae */ /* 0x0003e40009921844 */
[----:B-1----:R-:W-:Y:S02]  /*bd2e0*/  MOV R6, R18 ;  /* 0x0000001200067202 */ /* 0x002fe40000000f00 */
[----:B--2---:R-:W-:Y:S02]  /*bd2f0*/  IADD3.X R132, R132, R0, RZ, P5, !PT ;  /* 0x0000000084847210 */ /* 0x004fe40002ffe4ff */
[----:B------:R-:W-:-:S03]  /*bd300*/  IADD3 R16, P4, R16, R2, RZ ;  /* 0x0000000210107210 */ /* 0x000fc60007f9e0ff */
[----:B------:R-:W-:Y:S01]  /*bd310*/  IMAD.MOV.U32 R7, RZ, RZ, R132 ;  /* 0x000000ffff077224 */ /* 0x000fe200078e0084 */
[----:B---3--:R-:W-:Y:S01]  /*bd320*/  IADD3 R17, P5, R17, R2, RZ ;  /* 0x0000000211117210 */ /* 0x008fe20007fbe0ff */
[----:B------:R-:W-:Y:S04]  /*bd330*/  STL [R1+0x5194], R16 ;  /* 0x0051941001007387 */ /* 0x000fe80000100800 */
[----:B------:R1:W-:Y:S04]  /*bd340*/  STL [R1+0x5188], R132 ;  /* 0x0051888401007387 */ /* 0x0003e80000100800 */
[----:B------:R-:W2:Y:S04]  /*bd350*/  LDL.LU R136, [R1+0x51a8] ;  /* 0x0051a80001887983 */ /* 0x000ea80000300800 */
[----:B------:R-:W3:Y:S04]  /*bd360*/  LDL.LU R129, [R1+0x51b4] ;  /* 0x0051b40001817983 */ /* 0x000ee80000300800 */
[----:B-1----:R-:W3:Y:S04]  /*bd370*/  LDL.LU R132, [R1+0x51b0] ;  /* 0x0051b00001847983 */ /* 0x002ee80000300800 */
[----:B------:R-:W-:Y:S04]  /*bd380*/  STL [R1+0x519c], R17 ;  /* 0x00519c1101007387 */ /* 0x000fe80000100800 */
[----:B------:R1:W-:Y:S01]  /*bd390*/  LDGSTS.E [R5+0x4080], [R6.64], P3 ;  /* 0x0408000006057fae */ /* 0x0003e20009921844 */
[----:B------:R-:W-:-:S05]  /*bd3a0*/  IMAD.X R128, R128, 0x1, R0, P4 ;  /* 0x0000000180807824 */ /* 0x000fca00020e0600 */
[----:B------:R1:W-:Y:S04]  /*bd3b0*/  STL [R1+0x5190], R128 ;  /* 0x0051908001007387 */ /* 0x0003e80000100800 */
[----:B------:R-:W3:Y:S01]  /*bd3c0*/  LDL.LU R18, [R1+0x51bc] ;  /* 0x0051bc0001127983 */ /* 0x000ee20000300800 */
[----:B------:R-:W-:Y:S02]  /*bd3d0*/  IADD3 R19, P4, R19, R2, RZ ;  /* 0x0000000213137210 */ /* 0x000fe40007f9e0ff */
[----:B------:R-:W-:Y:S02]  /*bd3e0*/  IADD3.X R140, R140, R0, RZ, P5, !PT ;  /* 0x000000008c8c7210 */ /* 0x000fe40002ffe4ff */
[----:B-1----:R-:W-:Y:S02]  /*bd3f0*/  MOV R7, R128 ;  /* 0x0000008000077202 */ /* 0x002fe40000000f00 */
[----:B------:R-:W3:Y:S01]  /*bd400*/  LDL.LU R128, [R1+0x51b8] ;  /* 0x0051b80001807983 */ /* 0x000ee20000300800 */
[----:B------:R-:W-:-:S03]  /*bd410*/  IMAD.MOV.U32 R6, RZ, RZ, R16 ;  /* 0x000000ffff067224 */ /* 0x000fc600078e0010 */
[----:B------:R1:W-:Y:S04]  /*bd420*/  STL [R1+0x51a4], R19 ;  /* 0x0051a41301007387 */ /* 0x0003e80000100800 */
[----:B------:R1:W-:Y:S04]  /*bd430*/  STL [R1+0x5198], R140 ;  /* 0x0051988c01007387 */ /* 0x0003e80000100800 */
[----:B------:R-:W3:Y:S04]  /*bd440*/  LDL.LU R16, [R1+0x51c4] ;  /* 0x0051c40001107983 */ /* 0x000ee80000300800 */
[----:B------:R1:W-:Y:S02]  /*bd450*/  LDGSTS.E [R5+0x4100], [R6.64], P3 ;  /* 0x0410000006057fae */ /* 0x0003e40009921844 */
[----:B-1----:R-:W-:Y:S01]  /*bd460*/  MOV R6, R17 ;  /* 0x0000001100067202 */ /* 0x002fe20000000f00 */
[----:B------:R-:W-:Y:S01]  /*bd470*/  IMAD.MOV.U32 R7, RZ, RZ, R140 ;  /* 0x000000ffff077224 */ /* 0x000fe200078e008c */
[----:B------:R-:W3:Y:S04]  /*bd480*/  LDL.LU R17, [R1+0x51cc] ;  /* 0x0051cc0001117983 */ /* 0x000ee80000300800 */
[----:B------:R1:W-:Y:S01]  /*bd490*/  LDGSTS.E [R5+0x4180], [R6.64], P3 ;  /* 0x0418000006057fae */ /* 0x0003e20009921844 */
[----:B----4-:R-:W-:Y:S01]  /*bd4a0*/  IADD3 R133, P5, R133, R2, RZ ;  /* 0x0000000285857210 */ /* 0x010fe20007fbe0ff */
[----:B------:R-:W-:-:S04]  /*bd4b0*/  IMAD.X R137, R137, 0x1, R0, P4 ;  /* 0x0000000189897824 */ /* 0x000fc800020e0600 */
[----:B------:R-:W-:Y:S01]  /*bd4c0*/  STL [R1+0x51ac], R133 ;  /* 0x0051ac8501007387 */ /* 0x000fe20000100800 */
[----:B-1----:R-:W-:-:S03]  /*bd4d0*/  IMAD.MOV.U32 R6, RZ, RZ, R19 ;  /* 0x000000ffff067224 */ /* 0x002fc600078e0013 */
[----:B------:R-:W-:Y:S04]  /*bd4e0*/  STL [R1+0x51a0], R137 ;  /* 0x0051a08901007387 */ /* 0x000fe80000100800 */
[----:B------:R-:W4:Y:S01]  /*bd4f0*/  LDL.LU R19, [R1+0x51c0] ;  /* 0x0051c00001137983 */ /* 0x000f220000300800 */
[----:B------:R-:W-:-:S05]  /*bd500*/  MOV R7, R137 ;  /* 0x0000008900077202 */ /* 0x000fca0000000f00 */
[----:B------:R1:W-:Y:S01]  /*bd510*/  LDGSTS.E [R5+0x4200], [R6.64], P3 ;  /* 0x0420000006057fae */ /* 0x0003e20009921844 */
[----:B--2---:R-:W-:Y:S02]  /*bd520*/  IADD3.X R136, R136, R0, RZ, P5, !PT ;  /* 0x0000000088887210 */ /* 0x004fe40002ffe4ff */
[----:B---3--:R-:W-:-:S05]  /*bd530*/  IADD3 R129, P4, R129, R2, RZ ;  /* 0x0000000281817210 */ /* 0x008fca0007f9e0ff */
[----:B------:R-:W-:Y:S01]  /*bd540*/  IMAD.X R132, R132, 0x1, R0, P4 ;  /* 0x0000000184847824 */ /* 0x000fe200020e0600 */
[----:B------:R-:W-:Y:S04]  /*bd550*/  STL [R1+0x51b4], R129 ;  /* 0x0051b48101007387 */ /* 0x000fe80000100800 */
[----:B------:R2:W-:Y:S04]  /*bd560*/  STL [R1+0x51a8], R136 ;  /* 0x0051a88801007387 */ /* 0x0005e80000100800 */
[----:B------:R-:W3:Y:S01]  /*bd570*/  LDL.LU R167, [R1+0x51c8] ;  /* 0x0051c80001a77983 */ /* 0x000ee20000300800 */
[----:B------:R-:W-:-:S05]  /*bd580*/  IADD3 R18, P5, R18, R2, RZ ;  /* 0x0000000212127210 */ /* 0x000fca0007fbe0ff */
[----:B------:R-:W-:Y:S04]  /*bd590*/  STL [R1+0x51bc], R18 ;  /* 0x0051bc1201007387 */ /* 0x000fe80000100800 */
[----:B------:R2:W-:Y:S04]  /*bd5a0*/  STL [R1+0x51b0], R132 ;  /* 0x0051b08401007387 */ /* 0x0005e80000100800 */
[----:B------:R-:W3:Y:S01]  /*bd5b0*/  LDL.LU R140, [R1+0x51d4] ;  /* 0x0051d400018c7983 */ /* 0x000ee20000300800 */
[----:B------:R-:W-:Y:S01]  /*bd5c0*/  IADD3.X R128, R128, R0, RZ, P5, !PT ;  /* 0x0000000080807210 */ /* 0x000fe20002ffe4ff */
[----:B-1----:R-:W-:-:S02]  /*bd5d0*/  IMAD.MOV.U32 R7, RZ, RZ, R136 ;  /* 0x000000ffff077224 */ /* 0x002fc400078e0088 */
[----:B------:R-:W3:Y:S01]  /*bd5e0*/  LDL.LU R141, [R1+0x51d0] ;  /* 0x0051d000018d7983 */ /* 0x000ee20000300800 */
[----:B------:R-:W-:-:S05]  /*bd5f0*/  IADD3 R16, P4, R16, R2, RZ ;  /* 0x0000000210107210 */ /* 0x000fca0007f9e0ff */
[----:B------:R-:W-:Y:S04]  /*bd600*/  STL [R1+0x51c4], R16 ;  /* 0x0051c41001007387 */ /* 0x000fe80000100800 */
[----:B------:R1:W-:Y:S04]  /*bd610*/  STL [R1+0x51b8], R128 ;  /* 0x0051b88001007387 */ /* 0x0003e80000100800 */
[----:B--2---:R-:W2:Y:S01]  /*bd620*/  LDL.LU R136, [R1+0x51dc] ;  /* 0x0051dc0001887983 */ /* 0x004ea20000300800 */
[----:B------:R-:W-:-:S03]  /*bd630*/  MOV R6, R133 ;  /* 0x0000008500067202 */ /* 0x000fc60000000f00 */
[----:B------:R-:W2:Y:S01]  /*bd640*/  LDL.LU R137, [R1+0x51d8] ;  /* 0x0051d80001897983 */ /* 0x000ea20000300800 */
[----:B------:R-:W-:-:S03]  /*bd650*/  IADD3 R17, P5, R17, R2, RZ ;  /* 0x0000000211117210 */ /* 0x000fc60007fbe0ff */
[----:B------:R1:W-:Y:S04]  /*bd660*/  LDGSTS.E [R5+0x4280], [R6.64], P3 ;  /* 0x0428000006057fae */ /* 0x0003e80009921844 */
[----:B------:R-:W-:Y:S01]  /*bd670*/  STL [R1+0x51cc], R17 ;  /* 0x0051cc1101007387 */ /* 0x000fe20000100800 */
[----:B-1----:R-:W-:Y:S01]  /*bd680*/  MOV R7, R132 ;  /* 0x0000008400077202 */ /* 0x002fe20000000f00 */
[----:B------:R-:W-:-:S05]  /*bd690*/  IMAD.MOV.U32 R6, RZ, RZ, R129 ;  /* 0x000000ffff067224 */ /* 0x000fca00078e0081 */
[----:B------:R1:W-:Y:S01]  /*bd6a0*/  LDGSTS.E [R5+0x4300], [R6.64], P3 ;  /* 0x0430000006057fae */ /* 0x0003e20009921844 */
[----:B----4-:R-:W-:-:S05]  /*bd6b0*/  IMAD.X R19, R19, 0x1, R0, P4 ;  /* 0x0000000113137824 */ /* 0x010fca00020e0600 */
[----:B------:R4:W-:Y:S04]  /*bd6c0*/  STL [R1+0x51c0], R19 ;  /* 0x0051c01301007387 */ /* 0x0009e80000100800 */
[----:B------:R-:W2:Y:S04]  /*bd6d0*/  LDL.LU R133, [R1+0x51e0] ;  /* 0x0051e00001857983 */ /* 0x000ea80000300800 */
[----:B------:R-:W2:Y:S01]  /*bd6e0*/  LDL.LU R132, [R1+0x51e4] ;  /* 0x0051e40001847983 */ /* 0x000ea20000300800 */
[----:B-1----:R-:W-:Y:S01]  /*bd6f0*/  IMAD.MOV.U32 R7, RZ, RZ, R128 ;  /* 0x000000ffff077224 */ /* 0x002fe200078e0080 */
[----:B------:R-:W-:-:S02]  /*bd700*/  MOV R6, R18 ;  /* 0x0000001200067202 */ /* 0x000fc40000000f00 */
[----:B------:R-:W2:Y:S04]  /*bd710*/  LDL.LU R128, [R1+0x51ec] ;  /* 0x0051ec0001807983 */ /* 0x000ea80000300800 */
[----:B------:R-:W2:Y:S04]  /*bd720*/  LDL.LU R18, [R1+0x51f4] ;  /* 0x0051f40001127983 */ /* 0x000ea80000300800 */
[----:B------:R-:W2:Y:S04]  /*bd730*/  LDL.LU R129, [R1+0x51e8] ;  /* 0x0051e80001817983 */ /* 0x000ea80000300800 */
[----:B------:R1:W-:Y:S02]  /*bd740*/  LDGSTS.E [R5+0x4380], [R6.64], P3 ;  /* 0x0438000006057fae */ /* 0x0003e40009921844 */
[----:B-1----:R-:W-:Y:S01]  /*bd750*/  IMAD.MOV.U32 R6, RZ, RZ, R16 ;  /* 0x000000ffff067224 */ /* 0x002fe200078e0010 */
[----:B------:R-:W-:-:S05]  /*bd760*/  MOV R7, R19 ;  /* 0x0000001300077202 */ /* 0x000fca0000000f00 */
[----:B------:R1:W-:Y:S02]  /*bd770*/  LDGSTS.E [R5+0x4400], [R6.64], P3 ;  /* 0x0440000006057fae */ /* 0x0003e40009921844 */
[----:B-1----:R-:W-:Y:S02]  /*bd780*/  MOV R6, R17 ;  /* 0x0000001100067202 */ /* 0x002fe40000000f00 */
[----:B---3--:R-:W-:-:S05]  /*bd790*/  IADD3.X R167, R167, R0, RZ, P5, !PT ;  /* 0x00000000a7a77210 */ /* 0x008fca0002ffe4ff */
[----:B------:R-:W-:-:S05]  /*bd7a0*/  IMAD.MOV.U32 R7, RZ, RZ, R167 ;  /* 0x000000ffff077224 */ /* 0x000fca00078e00a7 */
[----:B------:R1:W-:Y:S01]  /*bd7b0*/  LDGSTS.E [R5+0x4480], [R6.64], P3 ;  /* 0x0448000006057fae */ /* 0x0003e20009921844 */
[----:B------:R-:W-:-:S05]  /*bd7c0*/  IADD3 R140, P4, R140, R2, RZ ;  /* 0x000000028c8c7210 */ /* 0x000fca0007f9e0ff */
[----:B------:R-:W-:Y:S04]  /*bd7d0*/  STL [R1+0x51d4], R140 ;  /* 0x0051d48c01007387 */ /* 0x000fe80000100800 */
[----:B------:R-:W-:Y:S04]  /*bd7e0*/  STL [R1+0x51c8], R167 ;  /* 0x0051c8a701007387 */ /* 0x000fe80000100800 */
[----:B----4-:R-:W3:Y:S04]  /*bd7f0*/  LDL.LU R19, [R1+0x51f0] ;  /* 0x0051f00001137983 */ /* 0x010ee80000300800 */
[----:B------:R-:W4:Y:S01]  /*bd800*/  LDL.LU R16, [R1+0x51fc] ;  /* 0x0051fc0001107983 */ /* 0x000f220000300800 */
[----:B------:R-:W-:Y:S01]  /*bd810*/  IMAD.X R141, R141, 0x1, R0, P4 ;  /* 0x000000018d8d7824 */ /* 0x000fe200020e0600 */
[----:B--2---:R-:W-:-:S02]  /*bd820*/  IADD3 R136, P5, R136, R2, RZ ;  /* 0x0000000288887210 */ /* 0x004fc40007fbe0ff */
[----:B------:R-:W2:Y:S02]  /*bd830*/  LDL.LU R17, [R1+0x51f8] ;  /* 0x0051f80001117983 */ /* 0x000ea40000300800 */
[----:B-1----:R-:W-:Y:S02]  /*bd840*/  MOV R7, R141 ;  /* 0x0000008d00077202 */ /* 0x002fe40000000f00 */
[----:B------:R-:W-:Y:S04]  /*bd850*/  STL [R1+0x51dc], R136 ;  /* 0x0051dc8801007387 */ /* 0x000fe80000100800 */
[----:B------:R1:W-:Y:S04]  /*bd860*/  STL [R1+0x51d0], R141 ;  /* 0x0051d08d01007387 */ /* 0x0003e80000100800 */
[----:B-1----:R-:W2:Y:S01]  /*bd870*/  LDL.LU R141, [R1+0x4f04] ;  /* 0x004f0400018d7983 */ /* 0x002ea20000300800 */
[----:B------:R-:W-:Y:S01]  /*bd880*/  IMAD.MOV.U32 R6, RZ, RZ, R140 ;  /* 0x000000ffff067224 */ /* 0x000fe200078e008c */
[----:B------:R-:W-:-:S04]  /*bd890*/  IADD3.X R137, R137, R0, RZ, P5, !PT ;  /* 0x0000000089897210 */ /* 0x000fc80002ffe4ff */
[----:B------:R1:W-:Y:S02]  /*bd8a0*/  LDGSTS.E [R5+0x4500], [R6.64], P3 ;  /* 0x0450000006057fae */ /* 0x0003e40009921844 */
[----:B-1----:R-:W-:Y:S01]  /*bd8b0*/  MOV R6, R136 ;  /* 0x0000008800067202 */ /* 0x002fe20000000f00 */
[----:B------:R-:W-:-:S05]  /*bd8c0*/  IMAD.MOV.U32 R7, RZ, RZ, R137 ;  /* 0x000000ffff077224 */ /* 0x000fca00078e0089 */
[----:B------:R1:W-:Y:S01]  /*bd8d0*/  LDGSTS.E [R5+0x4580], [R6.64], P3 ;  /* 0x0458000006057fae */ /* 0x0003e20009921844 */
[----:B------:R-:W-:-:S05]  /*bd8e0*/  IADD3 R132, P4, R132, R2, RZ ;  /* 0x0000000284847210 */ /* 0x000fca0007f9e0ff */
[----:B------:R-:W-:Y:S01]  /*bd8f0*/  IMAD.X R133, R133, 0x1, R0, P4 ;  /* 0x0000000185857824 */ /* 0x000fe200020e0600 */
[-C--:B------:R-:W-:Y:S02]  /*bd900*/  IADD3 R128, P5, R128, R2.reuse, RZ ;  /* 0x0000000280807210 */ /* 0x080fe40007fbe0ff */
[----:B------:R-:W-:Y:S02]  /*bd910*/  IADD3 R18, P4, R18, R2, RZ ;  /* 0x0000000212127210 */ /* 0x000fe40007f9e0ff */
[----:B-1----:R-:W-:Y:S01]  /*bd920*/  MOV R6, R132 ;  /* 0x0000008400067202 */ /* 0x002fe20000000f00 */
[----:B------:R-:W-:Y:S01]  /*bd930*/  IMAD.MOV.U32 R7, RZ, RZ, R133 ;  /* 0x000000ffff077224 */ /* 0x000fe200078e0085 */
[----:B------:R-:W-:-:S04]  /*bd940*/  IADD3.X R129, R129, R0, RZ, P5, !PT ;  /* 0x0000000081817210 */ /* 0x000fc80002ffe4ff */
[----:B------:R1:W-:Y:S04]  /*bd950*/  LDGSTS.E [R5+0x4600], [R6.64], P3 ;  /* 0x0460000006057fae */ /* 0x0003e80009921844 */
[----:B------:R-:W-:Y:S01]  /*bd960*/  STL [R1+0x51e4], R132 ;  /* 0x0051e48401007387 */ /* 0x000fe20000100800 */
[----:B-1----:R-:W-:Y:S01]  /*bd970*/  IMAD.MOV.U32 R6, RZ, RZ, R128 ;  /* 0x000000ffff067224 */ /* 0x002fe200078e0080 */
[----:B------:R-:W-:Y:S02]  /*bd980*/  MOV R7, R129 ;  /* 0x0000008100077202 */ /* 0x000fe40000000f00 */
[----:B------:R-:W-:Y:S04]  /*bd990*/  STL [R1+0x51d8], R137 ;  /* 0x0051d88901007387 */ /* 0x000fe80000100800 */
[----:B------:R1:W-:Y:S04]  /*bd9a0*/  LDGSTS.E [R5+0x4680], [R6.64], P3 ;  /* 0x0468000006057fae */ /* 0x0003e80009921844 */
[----:B------:R-:W-:Y:S04]  /*bd9b0*/  STL [R1+0x51ec], R128 ;  /* 0x0051ec8001007387 */ /* 0x000fe80000100800 */
[----:B------:R-:W-:Y:S01]  /*bd9c0*/  STL [R1+0x51e0], R133 ;  /* 0x0051e08501007387 */ /* 0x000fe20000100800 */
[----:B-1----:R-:W-:-:S03]  /*bd9d0*/  IMAD.MOV.U32 R6, RZ, RZ, R18 ;  /* 0x000000ffff067224 */ /* 0x002fc600078e0012 */
[----:B------:R-:W-:Y:S04]  /*bd9e0*/  STL [R1+0x51f4], R18 ;  /* 0x0051f41201007387 */ /* 0x000fe80000100800 */
[----:B------:R-:W-:Y:S01]  /*bd9f0*/  STL [R1+0x51e8], R129 ;  /* 0x0051e88101007387 */ /* 0x000fe20000100800 */
[----:B---3--:R-:W-:Y:S01]  /*bda00*/  IMAD.X R19, R19, 0x1, R0, P4 ;  /* 0x0000000113137824 */ /* 0x008fe200020e0600 */
[----:B----4-:R-:W-:-:S04]  /*bda10*/  IADD3 R16, P5, R16, R2, RZ ;  /* 0x0000000210107210 */ /* 0x010fc80007fbe0ff */
[----:B------:R-:W-:Y:S02]  /*bda20*/  MOV R7, R19 ;  /* 0x0000001300077202 */ /* 0x000fe40000000f00 */
[----:B--2---:R-:W-:Y:S01]  /*bda30*/  IADD3.X R17, R17, R0, RZ, P5, !PT ;  /* 0x0000000011117210 */ /* 0x004fe20002ffe4ff */
[----:B------:R-:W-:Y:S04]  /*bda40*/  STL [R1+0x51fc], R16 ;  /* 0x0051fc1001007387 */ /* 0x000fe80000100800 */
[----:B------:R-:W-:Y:S04]  /*bda50*/  STL [R1+0x51f0], R19 ;  /* 0x0051f01301007387 */ /* 0x000fe80000100800 */
[----:B------:R1:W-:Y:S04]  /*bda60*/  LDGSTS.E [R5+0x4700], [R6.64], P3 ;  /* 0x0470000006057fae */ /* 0x0003e80009921844 */
[----:B------:R2:W-:Y:S01]  /*bda70*/  STL [R1+0x51f8], R17 ;  /* 0x0051f81101007387 */ /* 0x0005e20000100800 */
[----:B------:R-:W-:-:S02]  /*bda80*/  IADD3 R141, P4, R141, R2, RZ ;  /* 0x000000028d8d7210 */ /* 0x000fc40007f9e0ff */
[----:B-1----:R-:W-:Y:S01]  /*bda90*/  MOV R7, R17 ;  /* 0x0000001100077202 */ /* 0x002fe20000000f00 */
[----:B------:R-:W-:Y:S01]  /*bdaa0*/  IMAD.MOV.U32 R6, RZ, RZ, R16 ;  /* 0x000000ffff067224 */ /* 0x000fe200078e0010 */
[----:B--2---:R-:W2:Y:S04]  /*bdab0*/  LDL.LU R17, [R1+0x4f0c] ;  /* 0x004f0c0001117983 */ /* 0x004ea80000300800 */
[----:B------:R-:W3:Y:S04]  /*bdac0*/  LDL.LU R16, [R1+0x4f08] ;  /* 0x004f080001107983 */ /* 0x000ee80000300800 */
[----:B------:R-:W4:Y:S04]  /*bdad0*/  LDL.LU R167, [R1+0x4f00] ;  /* 0x004f000001a77983 */ /* 0x000f280000300800 */
[----:B------:R-:W4:Y:S04]  /*bdae0*/  LDL.LU R170, [R1+0x4f10] ;  /* 0x004f100001aa7983 */ /* 0x000f280000300800 */
[----:B------:R-:W4:Y:S04]  /*bdaf0*/  LDL.LU R137, [R1+0x4f14] ;  /* 0x004f140001897983 */ /* 0x000f280000300800 */
[----:B------:R-:W-:Y:S04]  /*bdb00*/  STL [R1+0x4f04], R141 ;  /* 0x004f048d01007387 */ /* 0x000fe80000100800 */
        /* <DEDUP_REMOVED lines=16> */
[----:B------:R1:W-:Y:S04]  /*bdc10*/  LDGSTS.E [R5+0x4780], [R6.64], P3 ;  /* 0x0478000006057fae */ /* 0x0003e80009921844 */
[----:B------:R-:W4:Y:S01]  /*bdc20*/  LDL.LU R133, [R1+0x4f5c] ;  /* 0x004f5c0001857983 */ /* 0x000f220000300800 */
[----:B--2---:R-:W-:-:S04]  /*bdc30*/  IADD3 R17, P5, R17, R2, RZ ;  /* 0x0000000211117210 */ /* 0x004fc80007fbe0ff */
[----:B---3--:R-:W-:Y:S01]  /*bdc40*/  IADD3.X R16, R16, R0, RZ, P5, !PT ;  /* 0x0000000010107210 */ /* 0x008fe20002ffe4ff */
[----:B----4-:R-:W-:Y:S01]  /*bdc50*/  IMAD.X R167, R167, 0x1, R0, P4 ;  /* 0x00000001a7a77824 */ /* 0x010fe200020e0600 */
[-C--:B------:R-:W-:Y:S02]  /*bdc60*/  IADD3 R137, P3, R137, R2.reuse, RZ ;  /* 0x0000000289897210 */ /* 0x080fe40007f7e0ff */
[----:B------:R-:W-:-:S04]  /*bdc70*/  IADD3 R183, P4, R183, R2, RZ ;  /* 0x00000002b7b77210 */ /* 0x000fc80007f9e0ff */
[----:B------:R-:W-:Y:S02]  /*bdc80*/  IADD3.X R182, R182, R0, RZ, P4, !PT ;  /* 0x00000000b6b67210 */ /* 0x000fe400027fe4ff */
[----:B------:R-:W-:Y:S02]  /*bdc90*/  IADD3 R140, P5, R140, R2, RZ ;  /* 0x000000028c8c7210 */ /* 0x000fe40007fbe0ff */
[----:B------:R-:W-:-:S03]  /*bdca0*/  ISETP.GT.AND P4, PT, R4, 0x14, PT ;  /* 0x000000140400780c */ /* 0x000fc60003f84270 */
[--C-:B------:R-:W-:Y:S01]  /*bdcb0*/  IMAD.X R187, R187, 0x1, R0.reuse, P5 ;  /* 0x00000001bbbb7824 */ /* 0x100fe200028e0600 */
[----:B------:R-:W-:Y:S02]  /*bdcc0*/  ISETP.GT.AND P5, PT, R4, 0x18, PT ;  /* 0x000000180400780c */ /* 0x000fe40003fa4270 */
[----:B-1----:R-:W-:Y:S01]  /*bdcd0*/  SEL R7, RZ, 0x4, !P4 ;  /* 0x00000004ff077807 */ /* 0x002fe20006000000 */
[----:B------:R-:W-:Y:S01]  /*bdce0*/  IMAD.X R170, R170, 0x1, R0, P3 ;  /* 0x00000001aaaa7824 */ /* 0x000fe200018e0600 */
[----:B------:R-:W-:Y:S02]  /*bdcf0*/  SEL R6, RZ, 0x4, !P5 ;  /* 0x00000004ff067807 */ /* 0x000fe40006800000 */
[----:B------:R-:W-:Y:S01]  /*bdd00*/  IADD3 R179, P3, R179, R2, RZ ;  /* 0x00000002b3b37210 */ /* 0x000fe20007f7e0ff */
[----:B------:R-:W-:Y:S01]  /*bdd10*/  STL [R1+0x4f0c], R17 ;  /* 0x004f0c1101007387 */ /* 0x000fe20000100800 */
[----:B------:R-:W-:Y:S02]  /*bdd20*/  SEL R7, R7, RZ, !P0 ;  /* 0x000000ff07077207 */ /* 0x000fe40004000000 */
[----:B------:R-:W-:Y:S01]  /*bdd30*/  SEL R6, R6, RZ, !P0 ;  /* 0x000000ff06067207 */ /* 0x000fe20004000000 */
[----:B------:R-:W-:Y:S01]  /*bdd40*/  STL [R1+0x4f14], R137 ;  /* 0x004f148901007387 */ /* 0x000fe20000100800 */
[----:B------:R-:W-:-:S02]  /*bdd50*/  IADD3.X R186, R186, R0, RZ, P3, !PT ;  /* 0x00000000baba7210 */ /* 0x000fc40001ffe4ff */
[-C--:B------:R-:W-:Y:S01]  /*bdd60*/  IADD3 R175, P4, R175, R2.reuse, RZ ;  /* 0x00000002afaf7210 */ /* 0x080fe20007f9e0ff */
[----:B------:R-:W-:Y:S01]  /*bdd70*/  STL [R1+0x4f00], R167 ;  /* 0x004f00a701007387 */ /* 0x000fe20000100800 */
[----:B------:R-:W-:Y:S02]  /*bdd80*/  ISETP.NE.U32.AND P3, PT, R7, RZ, PT ;  /* 0x000000ff0700720c */ /* 0x000fe40003f65070 */
[----:B------:R-:W-:Y:S01]  /*bdd90*/  IADD3 R128, P6, R128, R2, RZ ;  /* 0x0000000280807210 */ /* 0x000fe20007fde0ff */
[----:B------:R1:W-:Y:S01]  /*bdda0*/  STL [R1+0x4f08], R16 ;  /* 0x004f081001007387 */ /* 0x0003e20000100800 */
[----:B------:R-:W-:Y:S01]  /*bddb0*/  IMAD.X R178, R178, 0x1, R0, P4 ;  /* 0x00000001b2b27824 */ /* 0x000fe200020e0600 */
[----:B------:R-:W-:Y:S02]  /*bddc0*/  MOV R7, R17 ;  /* 0x0000001100077202 */ /* 0x000fe40000000f00 */
[----:B------:R-:W-:Y:S01]  /*bddd0*/  STL [R1+0x4f1c], R183 ;  /* 0x004f1cb701007387 */ /* 0x000fe20000100800 */
[----:B------:R-:W-:-:S02]  /*bdde0*/  ISETP.NE.U32.AND P4, PT, R6, RZ, PT ;  /* 0x000000ff0600720c */ /* 0x000fc40003f85070 */
[----:B------:R-:W-:Y:S01]  /*bddf0*/  MOV R6, R16 ;  /* 0x0000001000067202 */ /* 0x000fe20000000f00 */
[----:B------:R2:W-:Y:S01]  /*bde00*/  STL [R1+0x4f10], R170 ;  /* 0x004f10aa01007387 */ /* 0x0005e20000100800 */
[----:B------:R-:W-:Y:S01]  /*bde10*/  IADD3 R129, P5, R129, R2, RZ ;  /* 0x0000000281817210 */ /* 0x000fe20007fbe0ff */
[----:B-1----:R-:W-:Y:S02]  /*bde20*/  HMMA.1688.F32.TF32 R16, R80, R190, R44 ;  /* 0x000000be5010723c */ /* 0x002fe4000008102c */
[----:B------:R-:W-:Y:S01]  /*bde30*/  STL [R1+0x4f24], R140 ;  /* 0x004f248c01007387 */ /* 0x000fe20000100800 */
[----:B------:R-:W-:-:S03]  /*bde40*/  IMAD.X R136, R136, 0x1, R0, P6 ;  /* 0x0000000188887824 */ /* 0x000fc600030e0600 */
[----:B------:R1:W-:Y:S01]  /*bde50*/  STL [R1+0x4f18], R182 ;  /* 0x004f18b601007387 */ /* 0x0003e20000100800 */
[----:B------:R-:W-:Y:S01]  /*bde60*/  MOV R46, R6 ;  /* 0x00000006002e7202 */ /* 0x000fe20000000f00 */
[----:B------:R-:W-:Y:S02]  /*bde70*/  IMAD.MOV.U32 R47, RZ, RZ, R7 ;  /* 0x000000ffff2f7224 */ /* 0x000fe400078e0007 */
[----:B------:R-:W-:Y:S01]  /*bde80*/  STL [R1+0x4f20], R187 ;  /* 0x004f20bb01007387 */ /* 0x000fe20000100800 */
[----:B------:R-:W-:Y:S01]  /*bde90*/  MOV R6, R141 ;  /* 0x0000008d00067202 */ /* 0x000fe20000000f00 */
[----:B------:R-:W-:Y:S02]  /*bdea0*/  IMAD.MOV.U32 R7, RZ, RZ, R167 ;  /* 0x000000ffff077224 */ /* 0x000fe400078e00a7 */
[----:B------:R-:W-:Y:S01]  /*bdeb0*/  STL [R1+0x4f2c], R179 ;  /* 0x004f2cb301007387 */ /* 0x000fe20000100800 */
[----:B------:R-:W-:-:S03]  /*bdec0*/  IMAD.X R132, R132, 0x1, R0, P5 ;  /* 0x0000000184847824 */ /* 0x000fc600028e0600 */
[----:B------:R-:W-:Y:S01]  /*bded0*/  STL [R1+0x4f34], R128 ;  /* 0x004f348001007387 */ /* 0x000fe20000100800 */
[----:B------:R-:W-:-:S03]  /*bdee0*/  IADD3 R171, P5, R171, R2, RZ ;  /* 0x00000002abab7210 */ /* 0x000fc60007fbe0ff */
[----:B------:R-:W-:Y:S04]  /*bdef0*/  STL [R1+0x4f28], R186 ;  /* 0x004f28ba01007387 */ /* 0x000fe80000100800 */
[----:B------:R-:W-:Y:S04]  /*bdf00*/  STL [R1+0x4f3c], R175 ;  /* 0x004f3caf01007387 */ /* 0x000fe80000100800 */
[----:B------:R-:W-:Y:S01]  /*bdf10*/  STL [R1+0x4f44], R129 ;  /* 0x004f448101007387 */ /* 0x000fe20000100800 */
[----:B------:R-:W-:-:S03]  /*bdf20*/  IADD3.X R174, R174, R0, RZ, P5, !PT ;  /* 0x00000000aeae7210 */ /* 0x000fc60002ffe4ff */
[----:B------:R3:W-:Y:S04]  /*bdf30*/  STL [R1+0x4f30], R136 ;  /* 0x004f308801007387 */ /* 0x0007e80000100800 */
[----:B------:R-:W-:Y:S04]  /*bdf40*/  STL [R1+0x4f38], R178 ;  /* 0x004f38b201007387 */ /* 0x000fe80000100800 */
[----:B------:R4:W-:Y:S01]  /*bdf50*/  LDGSTS.E [R5+0x6000], [R6.64], P1 ;  /* 0x0600000006057fae */ /* 0x0009e20008921844 */
[----:B------:R-:W-:-:S03]  /*bdf60*/  IADD3 R168, P5, R168, R2, RZ ;  /* 0x00000002a8a87210 */ /* 0x000fc60007fbe0ff */
[----:B------:R-:W3:Y:S04]  /*bdf70*/  LDL.LU R167, [R1+0x6074] ;  /* 0x0060740001a77983 */ /* 0x000ee80000300800 */
[----:B------:R1:W-:Y:S01]  /*bdf80*/  STL [R1+0x4f40], R132 ;  /* 0x004f408401007387 */ /* 0x0003e20000100800 */
[----:B----4-:R-:W-:Y:S01]  /*bdf90*/  IMAD.MOV.U32 R6, RZ, RZ, R47 ;  /* 0x000000ffff067224 */ /* 0x010fe200078e002f */
[----:B------:R-:W-:Y:S02]  /*bdfa0*/  MOV R7, R46 ;  /* 0x0000002e00077202 */ /* 0x000fe40000000f00 */
[----:B------:R-:W4:Y:S04]  /*bdfb0*/  LDL.LU R141, [R1+0x4f58] ;  /* 0x004f5800018d7983 */ /* 0x000f280000300800 */
[----:B------:R-:W-:Y:S04]  /*bdfc0*/  STL [R1+0x4f4c], R171 ;  /* 0x004f4cab01007387 */ /* 0x000fe80000100800 */
[----:B------:R-:W3:Y:S04]  /*bdfd0*/  LDL.LU R45, [R1+0x4f64] ;  /* 0x004f6400012d7983 */ /* 0x000ee80000300800 */
[----:B------:R1:W-:Y:S04]  /*bdfe0*/  LDGSTS.E [R5+0x6080], [R6.64], P1 ;  /* 0x0608000006057fae */ /* 0x0003e80008921844 */
[----:B------:R-:W-:Y:S01]  /*bdff0*/  STL [R1+0x4f48], R174 ;  /* 0x004f48ae01007387 */ /* 0x000fe20000100800 */
[----:B-1----:R-:W-:Y:S01]  /*be000*/  MOV R7, R170 ;  /* 0x000000aa00077202 */ /* 0x002fe20000000f00 */
[----:B------:R-:W-:-:S02]  /*be010*/  IMAD.MOV.U32 R6, RZ, RZ, R137 ;  /* 0x000000ffff067224 */ /* 0x000fc400078e0089 */
[----:B--2---:R-:W2:Y:S04]  /*be020*/  LDL.LU R170, [R1+0x6070] ;  /* 0x0060700001aa7983 */ /* 0x004ea80000300800 */
[----:B------:R-:W-:Y:S04]  /*be030*/  STL [R1+0x4f54], R168 ;  /* 0x004f54a801007387 */ /* 0x000fe80000100800 */
[----:B------:R-:W2:Y:S04]  /*be040*/  LDL.LU R137, [R1+0x4f60] ;  /* 0x004f600001897983 */ /* 0x000ea80000300800 */
[----:B------:R-:W2:Y:S04]  /*be050*/  LDL.LU R46, [R1+0x4f6c] ;  /* 0x004f6c00012e7983 */ /* 0x000ea80000300800 */
[----:B------:R1:W-:Y:S01]  /*be060*/  LDGSTS.E [R5+0x6100], [R6.64], P1 ;  /* 0x0610000006057fae */ /* 0x0003e20008921844 */
[----:B------:R-:W-:Y:S01]  /*be070*/  IMAD.X R169, R169, 0x1, R0, P5 ;  /* 0x00000001a9a97824 */ /* 0x000fe200028e0600 */
[----:B-1----:R-:W-:Y:S01]  /*be080*/  MOV R6, R183 ;  /* 0x000000b700067202 */ /* 0x002fe20000000f00 */
[----:B------:R-:W-:Y:S01]  /*be090*/  IMAD.MOV.U32 R7, RZ, RZ, R182 ;  /* 0x000000ffff077224 */ /* 0x000fe200078e00b6 */
[----:B------:R-:W-:Y:S01]  /*be0a0*/  IADD3 R133, P5, R133, R2, RZ ;  /* 0x0000000285857210 */ /* 0x000fe20007fbe0ff */
[----:B------:R-:W2:Y:S04]  /*be0b0*/  LDL.LU R182, [R1+0x606c] ;  /* 0x00606c0001b67983 */ /* 0x000ea80000300800 */
[----:B------:R1:W-:Y:S04]  /*be0c0*/  LDGSTS.E [R5+0x6180], [R6.64], P1 ;  /* 0x0618000006057fae */ /* 0x0003e80008921844 */
[----:B------:R-:W2:Y:S01]  /*be0d0*/  LDL.LU R183, [R1+0x6068] ;  /* 0x0060680001b77983 */ /* 0x000ea20000300800 */
[----:B-1----:R-:W-:Y:S01]  /*be0e0*/  MOV R6, R140 ;  /* 0x0000008c00067202 */ /* 0x002fe20000000f00 */
[----:B------:R-:W-:-:S02]  /*be0f0*/  IMAD.MOV.U32 R7, RZ, RZ, R187 ;  /* 0x000000ffff077224 */ /* 0x000fc400078e00bb */
[----:B------:R-:W-:Y:S04]  /*be100*/  STL [R1+0x4f50], R169 ;  /* 0x004f50a901007387 */ /* 0x000fe80000100800 */
[----:B------:R1:W-:Y:S04]  /*be110*/  LDGSTS.E [R5+0x6200], [R6.64], P1 ;  /* 0x0620000006057fae */ /* 0x0003e80008921844 */
[----:B------:R2:W-:Y:S04]  /*be120*/  STL [R1+0x4f5c], R133 ;  /* 0x004f5c8501007387 */ /* 0x0005e80000100800 */
[----:B------:R-:W2:Y:S01]  /*be130*/  LDL.LU R140, [R1+0x4f68] ;  /* 0x004f6800018c7983 */ /* 0x000ea20000300800 */
[----:B-1----:R-:W-:Y:S01]  /*be140*/  IMAD.MOV.U32 R6, RZ, RZ, R179 ;  /* 0x000000ffff067224 */ /* 0x002fe200078e00b3 */
[----:B------:R-:W-:-:S02]  /*be150*/  MOV R7, R186 ;  /* 0x000000ba00077202 */ /* 0x000fc40000000f00 */
[----:B------:R-:W2:Y:S04]  /*be160*/  LDL.LU R44, [R1+0x4f74] ;  /* 0x004f7400012c7983 */ /* 0x000ea80000300800 */
[----:B------:R1:W-:Y:S02]  /*be170*/  LDGSTS.E [R5+0x6280], [R6.64], P1 ;  /* 0x0628000006057fae */ /* 0x0003e40008921844 */
[----:B-1----:R-:W-:Y:S01]  /*be180*/  IMAD.MOV.U32 R6, RZ, RZ, R128 ;  /* 0x000000ffff067224 */ /* 0x002fe200078e0080 */
[----:B------:R-:W-:-:S05]  /*be190*/  MOV R7, R136 ;  /* 0x0000008800077202 */ /* 0x000fca0000000f00 */
[----:B------:R1:W-:Y:S02]  /*be1a0*/  LDGSTS.E [R5+0x6300], [R6.64], P1 ;  /* 0x0630000006057fae */ /* 0x0003e40008921844 */
[----:B-1----:R-:W-:Y:S01]  /*be1b0*/  MOV R6, R175 ;  /* 0x000000af00067202 */ /* 0x002fe20000000f00 */
[----:B------:R-:W-:-:S05]  /*be1c0*/  IMAD.MOV.U32 R7, RZ, RZ, R178 ;  /* 0x000000ffff077224 */ /* 0x000fca00078e00b2 */
[----:B------:R1:W-:Y:S02]  /*be1d0*/  LDGSTS.E [R5+0x6380], [R6.64], P1 ;  /* 0x0638000006057fae */ /* 0x0003e40008921844 */
[----:B-1----:R-:W-:Y:S01]  /*be1e0*/  MOV R6, R129 ;  /* 0x0000008100067202 */ /* 0x002fe20000000f00 */
[----:B------:R-:W-:-:S05]  /*be1f0*/  IMAD.MOV.U32 R7, RZ, RZ, R132 ;  /* 0x000000ffff077224 */ /* 0x000fca00078e0084 */
[----:B------:R1:W-:Y:S01]  /*be200*/  LDGSTS.E [R5+0x6400], [R6.64], P1 ;  /* 0x0640000006057fae */ /* 0x0003e20008921844 */
[----:B----4-:R-:W-:Y:S02]  /*be210*/  IADD3.X R141, R141, R0, RZ, P5, !PT ;  /* 0x000000008d8d7210 */ /* 0x010fe40002ffe4ff */
[----:B---3--:R-:W-:-:S03]  /*be220*/  IADD3 R45, P5, R45, R2, RZ ;  /* 0x000000022d2d7210 */ /* 0x008fc60007fbe0ff */
[----:B------:R-:W-:Y:S04]  /*be230*/  STL [R1+0x4f58], R141 ;  /* 0x004f588d01007387 */ /* 0x000fe80000100800 */
[----:B------:R-:W-:Y:S04]  /*be240*/  STL [R1+0x4f64], R45 ;  /* 0x004f642d01007387 */ /* 0x000fe80000100800 */
[----:B------:R-:W3:Y:S04]  /*be250*/  LDL.LU R136, [R1+0x4f70] ;  /* 0x004f700001887983 */ /* 0x000ee80000300800 */
[----:B------:R-:W4:Y:S01]  /*be260*/  LDL.LU R128, [R1+0x4f7c] ;  /* 0x004f7c0001807983 */ /* 0x000f220000300800 */
[----:B--2---:R-:W-:Y:S01]  /*be270*/  IMAD.X R137, R137, 0x1, R0, P5 ;  /* 0x0000000189897824 */ /* 0x004fe200028e0600 */
[----:B------:R-:W-:-:S04]  /*be280*/  IADD3 R46, P5, R46, R2, RZ ;  /* 0x000000022e2e7210 */ /* 0x000fc80007fbe0ff */
[----:B------:R2:W-:Y:S04]  /*be290*/  STL [R1+0x4f60], R137 ;  /* 0x004f608901007387 */ /* 0x0005e80000100800 */
[----:B------:R2:W-:Y:S04]  /*be2a0*/  STL [R1+0x4f6c], R46 ;  /* 0x004f6c2e01007387 */ /* 0x0005e80000100800 */
[----:B------:R-:W2:Y:S04]  /*be2b0*/  LDL.LU R129, [R1+0x4f78] ;  /* 0x004f780001817983 */ /* 0x000ea80000300800 */
[----:B------:R-:W2:Y:S01]  /*be2c0*/  LDL.LU R132, [R1+0x4d04] ;  /* 0x004d040001847983 */ /* 0x000ea20000300800 */
[----:B-1----:R-:W-:Y:S01]  /*be2d0*/  IMAD.MOV.U32 R6, RZ, RZ, R171 ;  /* 0x000000ffff067224 */ /* 0x002fe200078e00ab */
[----:B------:R-:W-:-:S05]  /*be2e0*/  MOV R7, R174 ;  /* 0x000000ae00077202 */ /* 0x000fca0000000f00 */
[----:B------:R1:W-:Y:S02]  /*be2f0*/  LDGSTS.E [R5+0x6480], [R6.64], P1 ;  /* 0x0648000006057fae */ /* 0x0003e40008921844 */
[----:B-1----:R-:W-:Y:S01]  /*be300*/  IMAD.MOV.U32 R6, RZ, RZ, R168 ;  /* 0x000000ffff067224 */ /* 0x002fe200078e00a8 */
[----:B------:R-:W-:-:S05]  /*be310*/  MOV R7, R169 ;  /* 0x000000a900077202 */ /* 0x000fca0000000f00 */
[----:B------:R1:W-:Y:S01]  /*be320*/  LDGSTS.E [R5+0x6500], [R6.64], P1 ;  /* 0x0650000006057fae */ /* 0x0003e20008921844 */
[----:B------:R-:W-:Y:S01]  /*be330*/  IADD3.X R140, R140, R0, RZ, P5, !PT ;  /* 0x000000008c8c7210 */ /* 0x000fe20002ffe4ff */
[----:B-1----:R-:W-:Y:S01]  /*be340*/  IMAD.MOV.U32 R7, RZ, RZ, R141 ;  /* 0x000000ffff077224 */ /* 0x002fe200078e008d */
[----:B------:R-:W-:Y:S02]  /*be350*/  MOV R6, R133 ;  /* 0x0000008500067202 */ /* 0x000fe40000000f00 */
[----:B------:R-:W-:Y:S01]  /*be360*/  IADD3 R44, P5, R44, R2, RZ ;  /* 0x000000022c2c7210 */ /* 0x000fe20007fbe0ff */
[----:B------:R-:W-:Y:S04]  /*be370*/  STL [R1+0x4f68], R140 ;  /* 0x004f688c01007387 */ /* 0x000fe80000100800 */
[----:B------:R-:W-:Y:S04]  /*be380*/  STL [R1+0x4f74], R44 ;  /* 0x004f742c01007387 */ /* 0x000fe80000100800 */
[----:B------:R1:W-:Y:S04]  /*be390*/  LDGSTS.E [R5+0x6580], [R6.64], P1 ;  /* 0x0658000006057fae */ /* 0x0003e80008921844 */
[----:B------:R-:W2:Y:S04]  /*be3a0*/  LDL.LU R47, [R1+0x4d0c] ;  /* 0x004d0c00012f7983 */ /* 0x000ea80000300800 */
[----:B------:R-:W2:Y:S01]  /*be3b0*/  LDL.LU R133, [R1+0x4d00] ;  /* 0x004d000001857983 */ /* 0x000ea20000300800 */
[----:B-1----:R-:W-:Y:S01]  /*be3c0*/  MOV R6, R45 ;  /* 0x0000002d00067202 */ /* 0x002fe20000000f00 */
[----:B------:R-:W-:-:S05]  /*be3d0*/  IMAD.MOV.U32 R7, RZ, RZ, R137 ;  /* 0x000000ffff077224 */ /* 0x000fca00078e0089 */
[----:B------:R1:W-:Y:S02]  /*be3e0*/  LDGSTS.E [R5+0x6600], [R6.64], P1 ;  /* 0x0660000006057fae */ /* 0x0003e40008921844 */
[----:B-1----:R-:W-:Y:S01]  /*be3f0*/  IMAD.MOV.U32 R6, RZ, RZ, R46 ;  /* 0x000000ffff067224 */ /* 0x002fe200078e002e */
[----:B------:R-:W-:-:S05]  /*be400*/  MOV R7, R140 ;  /* 0x0000008c00077202 */ /* 0x000fca0000000f00 */
[----:B------:R1:W-:Y:S02]  /*be410*/  LDGSTS.E [R5+0x6680], [R6.64], P1 ;  /* 0x0668000006057fae */ /* 0x0003e40008921844 */
[----:B-1----:R-:W-:Y:S02]  /*be420*/  IMAD.MOV.U32 R6, RZ, RZ, R44 ;  /* 0x000000ffff067224 */ /* 0x002fe400078e002c */
[----:B---3--:R-:W-:Y:S01]  /*be430*/  IMAD.X R136, R136, 0x1, R0, P5 ;  /* 0x0000000188887824 */ /* 0x008fe200028e0600 */
[----:B----4-:R-:W-:-:S04]  /*be440*/  IADD3 R128, P5, R128, R2, RZ ;  /* 0x0000000280807210 */ /* 0x010fc80007fbe0ff */
[----:B------:R1:W-:Y:S04]  /*be450*/  STL [R1+0x4f70], R136 ;  /* 0x004f708801007387 */ /* 0x0003e80000100800 */
[----:B------:R-:W-:Y:S04]  /*be460*/  STL [R1+0x4f7c], R128 ;  /* 0x004f7c8001007387 */ /* 0x000fe80000100800 */
[----:B--2---:R-:W2:Y:S01]  /*be470*/  LDL.LU R137, [R1+0x4d08] ;  /* 0x004d080001897983 */ /* 0x004ea20000300800 */
[----:B------:R-:W-:-:S03]  /*be480*/  MOV R7, R136 ;  /* 0x0000008800077202 */ /* 0x000fc60000000f00 */
[----:B------:R-:W3:Y:S04]  /*be490*/  LDL.LU R45, [R1+0x4d14] ;  /* 0x004d1400012d7983 */ /* 0x000ee80000300800 */
[----:B------:R-:W4:Y:S04]  /*be4a0*/  LDL.LU R46, [R1+0x4d1c] ;  /* 0x004d1c00012e7983 */ /* 0x000f280000300800 */
[----:B------:R1:W-:Y:S01]  /*be4b0*/  LDGSTS.E [R5+0x6700], [R6.64], P1 ;  /* 0x0670000006057fae */ /* 0x0003e20008921844 */
[----:B------:R-:W-:Y:S02]  /*be4c0*/  IADD3.X R129, R129, R0, RZ, P5, !PT ;  /* 0x0000000081817210 */ /* 0x000fe40002ffe4ff */
[----:B------:R-:W-:-:S03]  /*be4d0*/  IADD3 R132, P5, R132, R2, RZ ;  /* 0x0000000284847210 */ /* 0x000fc60007fbe0ff */
[----:B------:R1:W-:Y:S04]  /*be4e0*/  STL [R1+0x4f78], R129 ;  /* 0x004f788101007387 */ /* 0x0003e80000100800 */
[----:B------:R1:W-:Y:S04]  /*be4f0*/  STL [R1+0x4d04], R132 ;  /* 0x004d048401007387 */ /* 0x0003e80000100800 */
[----:B-1----:R-:W4:Y:S01]  /*be500*/  LDL.LU R136, [R1+0x4d10] ;  /* 0x004d100001887983 */ /* 0x002f220000300800 */
[----:B------:R-:W-:-:S03]  /*be510*/  IMAD.MOV.U32 R7, RZ, RZ, R129 ;  /* 0x000000ffff077224 */ /* 0x000fc600078e0081 */
[----:B------:R-:W4:Y:S04]  /*be520*/  LDL.LU R44, [R1+0x4d24] ;  /* 0x004d2400012c7983 */ /* 0x000f280000300800 */
[----:B------:R-:W4:Y:S01]  /*be530*/  LDL.LU R129, [R1+0x4d18] ;  /* 0x004d180001817983 */ /* 0x000f220000300800 */
[----:B------:R-:W-:-:S05]  /*be540*/  MOV R6, R128 ;  /* 0x0000008000067202 */ /* 0x000fca0000000f00 */
[----:B------:R1:W-:Y:S02]  /*be550*/  LDGSTS.E [R5+0x6780], [R6.64], P1 ;  /* 0x0678000006057fae */ /* 0x0003e40008921844 */
[----:B-1----:R-:W-:Y:S02]  /*be560*/  IMAD.MOV.U32 R6, RZ, RZ, R132 ;  /* 0x000000ffff067224 */ /* 0x002fe400078e0084 */
[----:B------:R-:W-:Y:S01]  /*be570*/  IMAD.X R133, R133, 0x1, R0, P5 ;  /* 0x0000000185857824 */ /* 0x000fe200028e0600 */
[----:B------:R-:W-:-:S04]  /*be580*/  IADD3 R47, P5, R47, R2, RZ ;  /* 0x000000022f2f7210 */ /* 0x000fc80007fbe0ff */
[----:B------:R1:W-:Y:S01]  /*be590*/  STL [R1+0x4d00], R133 ;  /* 0x004d008501007387 */ /* 0x0003e20000100800 */
[----:B------:R-:W-:-:S03]  /*be5a0*/  MOV R7, R133 ;  /* 0x0000008500077202 */ /* 0x000fc60000000f00 */
[----:B------:R-:W4:Y:S04]  /*be5b0*/  LDL.LU R128, [R1+0x4d2c] ;  /* 0x004d2c0001807983 */ /* 0x000f280000300800 */
[----:B------:R-:W-:Y:S04]  /*be5c0*/  STL [R1+0x4d0c], R47 ;  /* 0x004d0c2f01007387 */ /* 0x000fe80000100800 */
[----:B------:R-:W4:Y:S04]  /*be5d0*/  LDL.LU R132, [R1+0x4d20] ;  /* 0x004d200001847983 */ /* 0x000f280000300800 */
[----:B------:R1:W-:Y:S02]  /*be5e0*/  LDGSTS.E [R5+0x8000], [R6.64], P2 ;  /* 0x0800000006057fae */ /* 0x0003e40009121844 */
[----:B-1----:R-:W-:-:S02]  /*be5f0*/  MOV R6, R47 ;  /* 0x0000002f00067202 */ /* 0x002fc40000000f00 */
[----:B--2---:R-:W-:Y:S02]  /*be600*/  IADD3.X R137, R137, R0, RZ, P5, !PT ;  /* 0x0000000089897210 */ /* 0x004fe40002ffe4ff */
[----:B---3--:R-:W-:-:S03]  /*be610*/  IADD3 R45, P1, R45, R2, RZ ;  /* 0x000000022d2d7210 */ /* 0x008fc60007f3e0ff */
[----:B------:R-:W-:Y:S01]  /*be620*/  IMAD.MOV.U32 R7, RZ, RZ, R137 ;  /* 0x000000ffff077224 */ /* 0x000fe200078e0089 */
[----:B----4-:R-:W-:Y:S01]  /*be630*/  IADD3 R46, P5, R46, R2, RZ ;  /* 0x000000022e2e7210 */ /* 0x010fe20007fbe0ff */
[----:B------:R-:W-:Y:S04]  /*be640*/  STL [R1+0x4d14], R45 ;  /* 0x004d142d01007387 */ /* 0x000fe80000100800 */
[----:B------:R1:W-:Y:S04]  /*be650*/  STL [R1+0x4d08], R137 ;  /* 0x004d088901007387 */ /* 0x0003e80000100800 */
[----:B------:R-:W2:Y:S04]  /*be660*/  LDL.LU R133, [R1+0x4d34] ;  /* 0x004d340001857983 */ /* 0x000ea80000300800 */
[----:B------:R3:W-:Y:S04]  /*be670*/  LDGSTS.E [R5+0x8080], [R6.64], P2 ;  /* 0x0808000006057fae */ /* 0x0007e80009121844 */
[----:B-1----:R-:W4:Y:S01]  /*be680*/  LDL.LU R137, [R1+0x4d28] ;  /* 0x004d280001897983 */ /* 0x002f220000300800 */
[----:B------:R-:W-:-:S03]  /*be690*/  IMAD.X R136, R136, 0x1, R0, P1 ;  /* 0x0000000188887824 */ /* 0x000fc600008e0600 */
[----:B------:R-:W-:Y:S01]  /*be6a0*/  STL [R1+0x4d1c], R46 ;  /* 0x004d1c2e01007387 */ /* 0x000fe20000100800 */
[----:B---3--:R-:W-:Y:S01]  /*be6b0*/  IMAD.MOV.U32 R6, RZ, RZ, R45 ;  /* 0x000000ffff067224 */ /* 0x008fe200078e002d */
[----:B------:R-:W-:Y:S02]  /*be6c0*/  IADD3 R44, P1, R44, R2, RZ ;  /* 0x000000022c2c7210 */ /* 0x000fe40007f3e0ff */
[----:B------:R1:W-:Y:S01]  /*be6d0*/  STL [R1+0x4d10], R136 ;  /* 0x004d108801007387 */ /* 0x0003e20000100800 */
[----:B------:R-:W-:Y:S02]  /*be6e0*/  MOV R7, R136 ;  /* 0x0000008800077202 */ /* 0x000fe40000000f00 */
[----:B------:R-:W-:Y:S01]  /*be6f0*/  IADD3.X R129, R129, R0, RZ, P5, !PT ;  /* 0x0000000081817210 */ /* 0x000fe20002ffe4ff */
[----:B------:R-:W3:Y:S04]  /*be700*/  LDL.LU R47, [R1+0x4d3c] ;  /* 0x004d3c00012f7983 */ /* 0x000ee80000300800 */
[----:B------:R1:W-:Y:S04]  /*be710*/  LDGSTS.E [R5+0x8100], [R6.64], P2 ;  /* 0x0810000006057fae */ /* 0x0003e80009121844 */
[----:B-1----:R-:W3:Y:S04]  /*be720*/  LDL.LU R136, [R1+0x4d30] ;  /* 0x004d300001887983 */ /* 0x002ee80000300800 */
[----:B------:R-:W-:Y:S04]  /*be730*/  STL [R1+0x4d24], R44 ;  /* 0x004d242c01007387 */ /* 0x000fe80000100800 */
[----:B------:R1:W-:Y:S01]  /*be740*/  STL [R1+0x4d18], R129 ;  /* 0x004d188101007387 */ /* 0x0003e20000100800 */
[----:B------:R-:W-:-:S03]  /*be750*/  IMAD.MOV.U32 R7, RZ, RZ, R129 ;  /* 0x000000ffff077224 */ /* 0x000fc600078e0081 */
[----:B------:R-:W3:Y:S04]  /*be760*/  LDL.LU R45, [R1+0x4d44] ;  /* 0x004d4400012d7983 */ /* 0x000ee80000300800 */
[----:B-1----:R-:W3:Y:S01]  /*be770*/  LDL.LU R129, [R1+0x4d38] ;  /* 0x004d380001817983 */ /* 0x002ee20000300800 */
[----:B------:R-:W-:-:S05]  /*be780*/  MOV R6, R46 ;  /* 0x0000002e00067202 */ /* 0x000fca0000000f00 */
[----:B------:R1:W-:Y:S01]  /*be790*/  LDGSTS.E [R5+0x8180], [R6.64], P2 ;  /* 0x0818000006057fae */ /* 0x0003e20009121844 */
[----:B------:R-:W-:Y:S01]  /*be7a0*/  IADD3 R128, P5, R128, R2, RZ ;  /* 0x0000000280807210 */ /* 0x000fe20007fbe0ff */
[----:B------:R-:W-:-:S04]  /*be7b0*/  IMAD.X R132, R132, 0x1, R0, P1 ;  /* 0x0000000184847824 */ /* 0x000fc800008e0600 */
[----:B------:R-:W-:Y:S04]  /*be7c0*/  STL [R1+0x4d2c], R128 ;  /* 0x004d2c8001007387 */ /* 0x000fe80000100800 */
[----:B------:R1:W-:Y:S02]  /*be7d0*/  STL [R1+0x4d20], R132 ;  /* 0x004d208401007387 */ /* 0x0003e40000100800 */
[----:B-1----:R-:W-:Y:S02]  /*be7e0*/  MOV R7, R132 ;  /* 0x0000008400077202 */ /* 0x002fe40000000f00 */
[----:B------:R-:W3:Y:S01]  /*be7f0*/  LDL.LU R46, [R1+0x4d4c] ;  /* 0x004d4c00012e7983 */ /* 0x000ee20000300800 */
[----:B------:R-:W-:-:S03]  /*be800*/  IMAD.MOV.U32 R6, RZ, RZ, R44 ;  /* 0x000000ffff067224 */ /* 0x000fc600078e002c */
[----:B------:R-:W3:Y:S04]  /*be810*/  LDL.LU R132, [R1+0x4d40] ;  /* 0x004d400001847983 */ /* 0x000ee80000300800 */
[----:B------:R1:W-:Y:S02]  /*be820*/  LDGSTS.E [R5+0x8200], [R6.64], P2 ;  /* 0x0820000006057fae */ /* 0x0003e40009121844 */
[----:B-1----:R-:W-:Y:S02]  /*be830*/  MOV R6, R128 ;  /* 0x0000008000067202 */ /* 0x002fe40000000f00 */
[----:B--2---:R-:W-:Y:S02]  /*be840*/  IADD3 R133, P1, R133, R2, RZ ;  /* 0x0000000285857210 */ /* 0x004fe40007f3e0ff */
[----:B----4-:R-:W-:-:S03]  /*be850*/  IADD3.X R137, R137, R0, RZ, P5, !PT ;  /* 0x0000000089897210 */ /* 0x010fc60002ffe4ff */
[----:B------:R-:W-:Y:S04]  /*be860*/  STL [R1+0x4d34], R133 ;  /* 0x004d348501007387 */ /* 0x000fe80000100800 */
[----:B------:R1:W-:Y:S04]  /*be870*/  STL [R1+0x4d28], R137 ;  /* 0x004d288901007387 */ /* 0x0003e80000100800 */
[----:B------:R-:W2:Y:S04]  /*be880*/  LDL.LU R44, [R1+0x4d54] ;  /* 0x004d5400012c7983 */ /* 0x000ea80000300800 */
[----:B------:R-:W4:Y:S01]  /*be890*/  LDL.LU R128, [R1+0x4d48] ;  /* 0x004d480001807983 */ /* 0x000f220000300800 */
[----:B---3--:R-:W-:Y:S01]  /*be8a0*/  IADD3 R47, P5, R47, R2, RZ ;  /* 0x000000022f2f7210 */ /* 0x008fe20007fbe0ff */
[----:B------:R-:W-:-:S04]  /*be8b0*/  IMAD.X R136, R136, 0x1, R0, P1 ;  /* 0x0000000188887824 */ /* 0x000fc800008e0600 */
[----:B------:R-:W-:Y:S01]  /*be8c0*/  STL [R1+0x4d3c], R47 ;  /* 0x004d3c2f01007387 */ /* 0x000fe20000100800 */
[----:B------:R-:W-:-:S03]  /*be8d0*/  IMAD.MOV.U32 R7, RZ, RZ, R137 ;  /* 0x000000ffff077224 */ /* 0x000fc600078e0089 */
[----:B------:R-:W-:Y:S04]  /*be8e0*/  STL [R1+0x4d30], R136 ;  /* 0x004d308801007387 */ /* 0x000fe80000100800 */
[----:B------:R-:W3:Y:S01]  /*be8f0*/  LDL.LU R141, [R1+0x4d50] ;  /* 0x004d5000018d7983 */ /* 0x000ee20000300800 */
[----:B------:R-:W-:-:S03]  /*be900*/  IADD3 R45, P1, R45, R2, RZ ;  /* 0x000000022d2d7210 */ /* 0x000fc60007f3e0ff */
[----:B------:R1:W-:Y:S01]  /*be910*/  LDGSTS.E [R5+0x8280], [R6.64], P2 ;  /* 0x0828000006057fae */ /* 0x0003e20009121844 */
[----:B------:R-:W-:-:S03]  /*be920*/  IADD3.X R129, R129, R0, RZ, P5, !PT ;  /* 0x0000000081817210 */ /* 0x000fc60002ffe4ff */
[----:B------:R-:W-:Y:S04]  /*be930*/  STL [R1+0x4d44], R45 ;  /* 0x004d442d01007387 */ /* 0x000fe80000100800 */
[----:B------:R1:W-:Y:S04]  /*be940*/  STL [R1+0x4d38], R129 ;  /* 0x004d388101007387 */ /* 0x0003e80000100800 */
[----:B-1----:R-:W3:Y:S01]  /*be950*/  LDL.LU R137, [R1+0x4d5c] ;  /* 0x004d5c0001897983 */ /* 0x002ee20000300800 */
[----:B------:R-:W-:Y:S01]  /*be960*/  IMAD.MOV.U32 R6, RZ, RZ, R133 ;  /* 0x000000ffff067224 */ /* 0x000fe200078e0085 */
[----:B------:R-:W-:-:S02]  /*be970*/  MOV R7, R136 ;  /* 0x0000008800077202 */ /* 0x000fc40000000f00 */
[----:B------:R-:W3:Y:S04]  /*be980*/  LDL.LU R140, [R1+0x4d58] ;  /* 0x004d5800018c7983 */ /* 0x000ee80000300800 */
[----:B------:R1:W-:Y:S02]  /*be990*/  LDGSTS.E [R5+0x8300], [R6.64], P2 ;  /* 0x0830000006057fae */ /* 0x0003e40009121844 */
[----:B-1----:R-:W-:Y:S01]  /*be9a0*/  MOV R6, R47 ;  /* 0x0000002f00067202 */ /* 0x002fe20000000f00 */
[----:B------:R-:W-:-:S05]  /*be9b0*/  IMAD.MOV.U32 R7, RZ, RZ, R129 ;  /* 0x000000ffff077224 */ /* 0x000fca00078e0081 */
[----:B------:R1:W-:Y:S01]  /*be9c0*/  LDGSTS.E [R5+0x8380], [R6.64], P2 ;  /* 0x0838000006057fae */ /* 0x0003e20009121844 */
[----:B------:R-:W-:Y:S01]  /*be9d0*/  IADD3 R46, P5, R46, R2, RZ ;  /* 0x000000022e2e7210 */ /* 0x000fe20007fbe0ff */
[----:B------:R-:W-:-:S04]  /*be9e0*/  IMAD.X R132, R132, 0x1, R0, P1 ;  /* 0x0000000184847824 */ /* 0x000fc800008e0600 */
[----:B------:R-:W-:Y:S04]  /*be9f0*/  STL [R1+0x4d4c], R46 ;  /* 0x004d4c2e01007387 */ /* 0x000fe80000100800 */
[----:B------:R2:W-:Y:S04]  /*bea00*/  STL [R1+0x4d40], R132 ;  /* 0x004d408401007387 */ /* 0x0005e80000100800 */
[----:B------:R-:W3:Y:S04]  /*bea10*/  LDL.LU R133, [R1+0x4d64] ;  /* 0x004d640001857983 */ /* 0x000ee80000300800 */
[----:B------:R-:W3:Y:S01]  /*bea20*/  LDL.LU R129, [R1+0x4d6c] ;  /* 0x004d6c0001817983 */ /* 0x000ee20000300800 */
[----:B-1----:R-:W-:-:S03]  /*bea30*/  IMAD.MOV.U32 R6, RZ, RZ, R45 ;  /* 0x000000ffff067224 */ /* 0x002fc600078e002d */
[----:B------:R-:W3:Y:S01]  /*bea40*/  LDL.LU R47, [R1+0x4d74] ;  /* 0x004d7400012f7983 */ /* 0x000ee20000300800 */
[----:B------:R-:W-:-:S03]  /*bea50*/  MOV R7, R132 ;  /* 0x0000008400077202 */ /* 0x000fc60000000f00 */
[----:B------:R-:W3:Y:S04]  /*bea60*/  LDL.LU R136, [R1+0x4d60] ;  /* 0x004d600001887983 */ /* 0x000ee80000300800 */
[----:B------:R1:W-:Y:S02]  /*bea70*/  LDGSTS.E [R5+0x8400], [R6.64], P2 ;  /* 0x0840000006057fae */ /* 0x0003e40009121844 */
[----:B-1----:R-:W-:Y:S02]  /*bea80*/  MOV R6, R46 ;  /* 0x0000002e00067202 */ /* 0x002fe40000000f00 */
[----:B--2---:R-:W-:Y:S02]  /*bea90*/  IADD3 R44, P1, R44, R2, RZ ;  /* 0x000000022c2c7210 */ /* 0x004fe40007f3e0ff */
[----:B----4-:R-:W-:-:S03]  /*beaa0*/  IADD3.X R128, R128, R0, RZ, P5, !PT ;  /* 0x0000000080807210 */ /* 0x010fc60002ffe4ff */
[----:B------:R-:W-:Y:S04]  /*beab0*/  STL [R1+0x4d54], R44 ;  /* 0x004d542c01007387 */ /* 0x000fe80000100800 */
[----:B------:R1:W-:Y:S01]  /*beac0*/  STL [R1+0x4d48], R128 ;  /* 0x004d488001007387 */ /* 0x0003e20000100800 */
[----:B------:R-:W-:-:S03]  /*bead0*/  IMAD.MOV.U32 R7, RZ, RZ, R128 ;  /* 0x000000ffff077224 */ /* 0x000fc600078e0080 */
[----:B------:R-:W2:Y:S04]  /*beae0*/  LDL.LU R132, [R1+0x4d68] ;  /* 0x004d680001847983 */ /* 0x000ea80000300800 */
[----:B------:R-:W4:Y:S04]  /*beaf0*/  LDL.LU R45, [R1+0x4d7c] ;  /* 0x004d7c00012d7983 */ /* 0x000f280000300800 */
[----:B-1----:R-:W4:Y:S01]  /*beb00*/  LDL.LU R128, [R1+0x4d70] ;  /* 0x004d700001807983 */ /* 0x002f220000300800 */
[----:B---3--:R-:W-:-:S03]  /*beb10*/  IMAD.X R141, R141, 0x1, R0, P1 ;  /* 0x000000018d8d7824 */ /* 0x008fc600008e0600 */
[----:B------:R1:W-:Y:S01]  /*beb20*/  LDGSTS.E [R5+0x8480], [R6.64], P2 ;  /* 0x0848000006057fae */ /* 0x0003e20009121844 */
[----:B------:R-:W-:-:S05]  /*beb30*/  IADD3 R137, P5, R137, R2, RZ ;  /* 0x0000000289897210 */ /* 0x000fca0007fbe0ff */
[----:B------:R-:W-:Y:S04]  /*beb40*/  STL [R1+0x4d5c], R137 ;  /* 0x004d5c8901007387 */ /* 0x000fe80000100800 */
[----:B------:R3:W-:Y:S01]  /*beb50*/  STL [R1+0x4d50], R141 ;  /* 0x004d508d01007387 */ /* 0x0007e20000100800 */
[----:B-1----:R-:W-:-:S03]  /*beb60*/  IMAD.MOV.U32 R6, RZ, RZ, R44 ;  /* 0x000000ffff067224 */ /* 0x002fc600078e002c */
[----:B------:R-:W3:Y:S04]  /*beb70*/  LDL.LU R46, [R1+0x4d78] ;  /* 0x004d7800012e7983 */ /* 0x000ee80000300800 */
[----:B------:R-:W3:Y:S01]  /*beb80*/  LDL.LU R44, [R1+0x40e8] ;  /* 0x0040e800012c7983 */ /* 0x000ee20000300800 */
[----:B------:R-:W-:Y:S02]  /*beb90*/  MOV R7, R141 ;  /* 0x0000008d00077202 */ /* 0x000fe40000000f00 */
[----:B------:R-:W-:-:S03]  /*beba0*/  IADD3.X R140, R140, R0, RZ, P5, !PT ;  /* 0x000000008c8c7210 */ /* 0x000fc60002ffe4ff */
[----:B------:R1:W-:Y:S02]  /*bebb0*/  LDGSTS.E [R5+0x8500], [R6.64], P2 ;  /* 0x0850000006057fae */ /* 0x0003e40009121844 */
[----:B-1----:R-:W-:Y:S01]  /*bebc0*/  MOV R6, R137 ;  /* 0x0000008900067202 */ /* 0x002fe20000000f00 */
[----:B------:R-:W-:-:S05]  /*bebd0*/  IMAD.MOV.U32 R7, RZ, RZ, R140 ;  /* 0x000000ffff077224 */ /* 0x000fca00078e008c */
[----:B------:R1:W-:Y:S01]  /*bebe0*/  LDGSTS.E [R5+0x8580], [R6.64], P2 ;  /* 0x0858000006057fae */ /* 0x0003e20009121844 */
[-C--:B------:R-:W-:Y:S02]  /*bebf0*/  IADD3 R133, P1, R133, R2.reuse, RZ ;  /* 0x0000000285857210 */ /* 0x080fe40007f3e0ff */
[-C--:B------:R-:W-:Y:S02]  /*bec00*/  IADD3 R129, P5, R129, R2.reuse, RZ ;  /* 0x0000000281817210 */ /* 0x080fe40007fbe0ff */
[----:B-1----:R-:W-:Y:S01]  /*bec10*/  MOV R6, R133 ;  /* 0x0000008500067202 */ /* 0x002fe20000000f00 */
[----:B------:R-:W-:Y:S01]  /*bec20*/  IMAD.X R136, R136, 0x1, R0, P1 ;  /* 0x0000000188887824 */ /* 0x000fe200008e0600 */
[----:B------:R-:W-:-:S03]  /*bec30*/  IADD3 R47, P1, R47, R2, RZ ;  /* 0x000000022f2f7210 */ /* 0x000fc60007f3e0ff */
[----:B------:R-:W-:Y:S01]  /*bec40*/  IMAD.MOV.U32 R7, RZ, RZ, R136 ;  /* 0x000000ffff077224 */ /* 0x000fe200078e0088 */
[----:B------:R-:W-:Y:S04]  /*bec50*/  STL [R1+0x4d64], R133 ;  /* 0x004d648501007387 */ /* 0x000fe80000100800 */
[----:B------:R1:W-:Y:S04]  /*bec60*/  LDGSTS.E [R5+0x8600], [R6.64], P2 ;  /* 0x0860000006057fae */ /* 0x0003e80009121844 */
[----:B------:R-:W-:Y:S04]  /*bec70*/  STL [R1+0x4d58], R140 ;  /* 0x004d588c01007387 */ /* 0x000fe80000100800 */
[----:B------:R-:W-:Y:S01]  /*bec80*/  STL [R1+0x4d6c], R129 ;  /* 0x004d6c8101007387 */ /* 0x000fe20000100800 */
[----:B-1----:R-:W-:-:S03]  /*bec90*/  IMAD.MOV.U32 R6, RZ, RZ, R129 ;  /* 0x000000ffff067224 */ /* 0x002fc600078e0081 */
[----:B------:R-:W-:Y:S04]  /*beca0*/  STL [R1+0x4d60], R136 ;  /* 0x004d608801007387 */ /* 0x000fe80000100800 */
[----:B------:R-:W-:Y:S01]  /*becb0*/  STL [R1+0x4d74], R47 ;  /* 0x004d742f01007387 */ /* 0x000fe20000100800 */
[----:B--2---:R-:W-:Y:S02]  /*becc0*/  IADD3.X R132, R132, R0, RZ, P5, !PT ;  /* 0x0000000084847210 */ /* 0x004fe40002ffe4ff */
[----:B----4-:R-:W-:Y:S02]  /*becd0*/  IADD3 R45, P5, R45, R2, RZ ;  /* 0x000000022d2d7210 */ /* 0x010fe40007fbe0ff */
[----:B------:R-:W-:Y:S01]  /*bece0*/  MOV R7, R132 ;  /* 0x0000008400077202 */ /* 0x000fe20000000f00 */
[----:B------:R-:W-:Y:S01]  /*becf0*/  IMAD.X R128, R128, 0x1, R0, P1 ;  /* 0x0000000180807824 */ /* 0x000fe200008e0600 */
[----:B------:R-:W-:Y:S04]  /*bed00*/  STL [R1+0x4d68], R132 ;  /* 0x004d688401007387 */ /* 0x000fe80000100800 */
[----:B------:R-:W-:Y:S04]  /*bed10*/  STL [R1+0x4d7c], R45 ;  /* 0x004d7c2d01007387 */ /* 0x000fe80000100800 */
[----:B------:R1:W-:Y:S04]  /*bed20*/  LDGSTS.E [R5+0x8680], [R6.64], P2 ;  /* 0x0868000006057fae */ /* 0x0003e80009121844 */
[----:B------:R-:W-:Y:S01]  /*bed30*/  STL [R1+0x4d70], R128 ;  /* 0x004d708001007387 */ /* 0x000fe20000100800 */
[----:B-1----:R-:W-:Y:S01]  /*bed40*/  IMAD.MOV.U32 R6, RZ, RZ, R47 ;  /* 0x000000ffff067224 */ /* 0x002fe200078e002f */
[----:B------:R-:W-:-:S05]  /*bed50*/  MOV R7, R128 ;  /* 0x0000008000077202 */ /* 0x000fca0000000f00 */
[----:B------:R1:W-:Y:S01]  /*bed60*/  LDGSTS.E [R5+0x8700], [R6.64], P2 ;  /* 0x0870000006057fae */ /* 0x0003e20009121844 */
[----:B---3--:R-:W-:Y:S02]  /*bed70*/  IADD3.X R46, R46, R0, RZ, P5, !PT ;  /* 0x000000002e2e7210 */ /* 0x008fe40002ffe4ff */
[----:B------:R-:W-:-:S03]  /*bed80*/  IADD3 R44, P5, R44, R2, RZ ;  /* 0x000000022c2c7210 */ /* 0x000fc60007fbe0ff */
[----:B------:R2:W-:Y:S04]  /*bed90*/  STL [R1+0x4d78], R46 ;  /* 0x004d782e01007387 */ /* 0x0005e80000100800 */
[----:B------:R-:W3:Y:S01]  /*beda0*/  LDL.LU R141, [R1+0x40e4] ;  /* 0x0040e400018d7983 */ /* 0x000ee20000300800 */
[----:B-1----:R-:W-:-:S03]  /*bedb0*/  MOV R7, R46 ;  /* 0x0000002e00077202 */ /* 0x002fc60000000f00 */
[----:B------:R-:W4:Y:S04]  /*bedc0*/  LDL.LU R186, [R1+0x40ec] ;  /* 0x0040ec0001ba7983 */ /* 0x000f280000300800 */
[----:B------:R-:W4:Y:S04]  /*bedd0*/  LDL.LU R187, [R1+0x40f0] ;  /* 0x0040f00001bb7983 */ /* 0x000f280000300800 */
[----:B------:R-:W-:Y:S04]  /*bede0*/  STL [R1+0x40e8], R44 ;  /* 0x0040e82c01007387 */ /* 0x000fe80000100800 */
[----:B------:R-:W4:Y:S04]  /*bedf0*/  LDL.LU R137, [R1+0x40f4] ;  /* 0x0040f40001897983 */ /* 0x000f280000300800 */
[----:B--2---:R-:W2:Y:S04]  /*bee00*/  LDL.LU R46, [R1+0x40f8] ;  /* 0x0040f800012e7983 */ /* 0x004ea80000300800 */
        /* <DEDUP_REMOVED lines=17> */
[----:B------:R1:W-:Y:S04]  /*bef20*/  LDGSTS.E [R5+0x8780], [R6.64], P2 ;  /* 0x0878000006057fae */ /* 0x0003e80009121844 */
[----:B------:R-:W2:Y:S01]  /*bef30*/  LDL.LU R133, [R1+0x4140] ;  /* 0x0041400001857983 */ /* 0x000ea20000300800 */
[----:B---3--:R-:W-:Y:S01]  /*bef40*/  IMAD.X R141, R141, 0x1, R0, P5 ;  /* 0x000000018d8d7824 */ /* 0x008fe200028e0600 */
[----:B----4-:R-:W-:-:S04]  /*bef50*/  IADD3 R187, P2, R187, R2, RZ ;  /* 0x00000002bbbb7210 */ /* 0x010fc80007f5e0ff */
[----:B------:R-:W-:Y:S02]  /*bef60*/  IADD3.X R186, R186, R0, RZ, P2, !PT ;  /* 0x00000000baba7210 */ /* 0x000fe400017fe4ff */
[----:B------:R-:W-:Y:S01]  /*bef70*/  ISETP.GT.AND P2, PT, R4, 0x1c, PT ;  /* 0x0000001c0400780c */ /* 0x000fe20003f44270 */
[----:B------:R-:W-:Y:S01]  /*bef80*/  STL [R1+0x40f0], R187 ;  /* 0x0040f0bb01007387 */ /* 0x000fe20000100800 */
[-C--:B--2---:R-:W-:Y:S02]  /*bef90*/  IADD3 R46, P1, R46, R2.reuse, RZ ;  /* 0x000000022e2e7210 */ /* 0x084fe40007f3e0ff */
[----:B------:R-:W-:-:S03]  /*befa0*/  IADD3 R190, P5, R190, R2, RZ ;  /* 0x00000002bebe7210 */ /* 0x000fc60007fbe0ff */
[--C-:B------:R-:W-:Y:S01]  /*befb0*/  IMAD.X R137, R137, 0x1, R0.reuse, P1 ;  /* 0x0000000189897824 */ /* 0x100fe200008e0600 */
[----:B------:R-:W-:Y:S02]  /*befc0*/  IADD3.X R191, R191, R0, RZ, P5, !PT ;  /* 0x00000000bfbf7210 */ /* 0x000fe40002ffe4ff */
[----:B------:R-:W-:Y:S02]  /*befd0*/  ISETP.GT.AND P5, PT, R4, 0x20, PT ;  /* 0x000000200400780c */ /* 0x000fe40003fa4270 */
[-C--:B------:R-:W-:Y:S01]  /*befe0*/  IADD3 R45, P6, R45, R2.reuse, RZ ;  /* 0x000000022d2d7210 */ /* 0x080fe20007fde0ff */
[----:B------:R2:W-:Y:S01]  /*beff0*/  STL [R1+0x40e4], R141 ;  /* 0x0040e48d01007387 */ /* 0x0005e20000100800 */
[----:B-1----:R-:W-:Y:S02]  /*bf000*/  SEL R7, RZ, 0x4, !P2 ;  /* 0x00000004ff077807 */ /* 0x002fe40005000000 */
[----:B------:R-:W-:Y:S01]  /*bf010*/  SEL R6, RZ, 0x4, !P5 ;  /* 0x00000004ff067807 */ /* 0x000fe20006800000 */
[----:B------:R-:W-:Y:S01]  /*bf020*/  STL [R1+0x40f8], R46 ;  /* 0x0040f82e01007387 */ /* 0x000fe20000100800 */
[----:B------:R-:W-:Y:S01]  /*bf030*/  IMAD.X R140, R140, 0x1, R0, P6 ;  /* 0x000000018c8c7824 */ /* 0x000fe200030e0600 */
[----:B------:R-:W-:-:S02]  /*bf040*/  IADD3 R178, P1, R178, R2, RZ ;  /* 0x00000002b2b27210 */ /* 0x000fc40007f3e0ff */
[----:B------:R1:W-:Y:S01]  /*bf050*/  STL [R1+0x40ec], R186 ;  /* 0x0040ecba01007387 */ /* 0x0003e20000100800 */
[----:B------:R-:W-:-:S03]  /*bf060*/  SEL R7, R7, RZ, !P0 ;  /* 0x000000ff07077207 */ /* 0x000fc60004000000 */
[----:B------:R-:W-:Y:S01]  /*bf070*/  STL [R1+0x4100], R190 ;  /* 0x004100be01007387 */ /* 0x000fe20000100800 */
[----:B------:R-:W-:Y:S02]  /*bf080*/  IADD3.X R179, R179, R0, RZ, P1, !PT ;  /* 0x00000000b3b37210 */ /* 0x000fe40000ffe4ff */
[----:B------:R-:W-:Y:S01]  /*bf090*/  IADD3 R128, P6, R128, R2, RZ ;  /* 0x0000000280807210 */ /* 0x000fe20007fde0ff */
[----:B------:R3:W-:Y:S01]  /*bf0a0*/  STL [R1+0x40f4], R137 ;  /* 0x0040f48901007387 */ /* 0x0007e20000100800 */
[----:B------:R-:W-:-:S03]  /*bf0b0*/  SEL R6, R6, RZ, !P0 ;  /* 0x000000ff06067207 */ /* 0x000fc60004000000 */
[----:B------:R-:W-:Y:S01]  /*bf0c0*/  STL [R1+0x4108], R45 ;  /* 0x0041082d01007387 */ /* 0x000fe20000100800 */
[----:B------:R-:W-:-:S03]  /*bf0d0*/  IADD3 R174, P2, R174, R2, RZ ;  /* 0x00000002aeae7210 */ /* 0x000fc60007f5e0ff */
[----:B------:R-:W-:Y:S01]  /*bf0e0*/  STL [R1+0x40fc], R191 ;  /* 0x0040fcbf01007387 */ /* 0x000fe20000100800 */
[----:B------:R-:W-:Y:S01]  /*bf0f0*/  IMAD.X R136, R136, 0x1, R0, P6 ;  /* 0x0000000188887824 */ /* 0x000fe200030e0600 */
[----:B------:R-:W-:Y:S02]  /*bf100*/  ISETP.NE.U32.AND P1, PT, R7, RZ, PT ;  /* 0x000000ff0700720c */ /* 0x000fe40003f25070 */
[----:B------:R4:W-:Y:S01]  /*bf110*/  STL [R1+0x4104], R140 ;  /* 0x0041048c01007387 */ /* 0x0009e20000100800 */
[----:B------:R-:W-:-:S03]  /*bf120*/  IADD3 R129, P5, R129, R2, RZ ;  /* 0x0000000281817210 */ /* 0x000fc60007fbe0ff */
[----:B------:R-:W-:Y:S01]  /*bf130*/  STL [R1+0x4110], R178 ;  /* 0x004110b201007387 */ /* 0x000fe20000100800 */
[----:B------:R-:W-:Y:S01]  /*bf140*/  IADD3.X R175, R175, R0, RZ, P2, !PT ;  /* 0x00000000afaf7210 */ /* 0x000fe200017fe4ff */
[----:B------:R-:W-:Y:S01]  /*bf150*/  IMAD.MOV.U32 R7, RZ, RZ, R141 ;  /* 0x000000ffff077224 */ /* 0x000fe200078e008d */
[----:B------:R-:W-:Y:S01]  /*bf160*/  ISETP.NE.U32.AND P2, PT, R6, RZ, PT ;  /* 0x000000ff0600720c */ /* 0x000fe20003f45070 */
[----:B------:R-:W-:Y:S01]  /*bf170*/  STL [R1+0x4118], R128 ;  /* 0x0041188001007387 */ /* 0x000fe20000100800 */
[----:B------:R-:W-:Y:S01]  /*bf180*/  IMAD.X R132, R132, 0x1, R0, P5 ;  /* 0x0000000184847824 */ /* 0x000fe200028e0600 */
[----:B------:R-:W-:Y:S02]  /*bf190*/  MOV R6, R44 ;  /* 0x0000002c00067202 */ /* 0x000fe40000000f00 */
[----:B------:R-:W-:Y:S01]  /*bf1a0*/  STL [R1+0x410c], R179 ;  /* 0x00410cb301007387 */ /* 0x000fe20000100800 */
[----:B------:R-:W-:-:S03]  /*bf1b0*/  IADD3 R169, P5, R169, R2, RZ ;  /* 0x00000002a9a97210 */ /* 0x000fc60007fbe0ff */
[----:B------:R-:W-:Y:S04]  /*bf1c0*/  STL [R1+0x4120], R174 ;  /* 0x004120ae01007387 */ /* 0x000fe80000100800 */
[----:B------:R-:W-:Y:S01]  /*bf1d0*/  STL [R1+0x4128], R129 ;  /* 0x0041288101007387 */ /* 0x000fe20000100800 */
[----:B------:R-:W-:-:S03]  /*bf1e0*/  IADD3.X R171, R171, R0, RZ, P5, !PT ;  /* 0x00000000abab7210 */ /* 0x000fc60002ffe4ff */
[----:B------:R1:W-:Y:S01]  /*bf1f0*/  STL [R1+0x4114], R136 ;  /* 0x0041148801007387 */ /* 0x0003e20000100800 */
[----:B------:R-:W-:-:S03]  /*bf200*/  IADD3 R47, P5, R47, R2, RZ ;  /* 0x000000022f2f7210 */ /* 0x000fc60007fbe0ff */
[----:B------:R-:W-:Y:S04]  /*bf210*/  STL [R1+0x411c], R175 ;  /* 0x00411caf01007387 */ /* 0x000fe80000100800 */
[----:B------:R1:W-:Y:S04]  /*bf220*/  STL [R1+0x4124], R132 ;  /* 0x0041248401007387 */ /* 0x0003e80000100800 */
[----:B------:R1:W-:Y:S04]  /*bf230*/  LDGSTS.E [R5+0xa000], [R6.64], P3 ;  /* 0x0a00000006057fae */ /* 0x0003e80009921844 */
[----:B--2---:R-:W2:Y:S04]  /*bf240*/  LDL.LU R141, [R1+0x413c] ;  /* 0x00413c00018d7983 */ /* 0x004ea80000300800 */
[----:B------:R-:W-:Y:S01]  /*bf250*/  STL [R1+0x4130], R169 ;  /* 0x004130a901007387 */ /* 0x000fe20000100800 */
[----:B-1----:R-:W-:Y:S01]  /*bf260*/  IMAD.MOV.U32 R6, RZ, RZ, R187 ;  /* 0x000000ffff067224 */ /* 0x002fe200078e00bb */
[----:B------:R-:W-:-:S02]  /*bf270*/  MOV R7, R186 ;  /* 0x000000ba00077202 */ /* 0x000fc40000000f00 */
[----:B------:R-:W2:Y:S04]  /*bf280*/  LDL.LU R44, [R1+0x4148] ;  /* 0x00414800012c7983 */ /* 0x000ea80000300800 */
[----:B------:R-:W2:Y:S04]  /*bf290*/  LDL.LU R186, [R1+0x6064] ;  /* 0x0060640001ba7983 */ /* 0x000ea80000300800 */
[----:B------:R-:W2:Y:S04]  /*bf2a0*/  LDL.LU R187, [R1+0x6060] ;  /* 0x0060600001bb7983 */ /* 0x000ea80000300800 */
[----:B------:R1:W-:Y:S04]  /*bf2b0*/  LDGSTS.E [R5+0xa080], [R6.64], P3 ;  /* 0x0a08000006057fae */ /* 0x0003e80009921844 */
[----:B------:R-:W-:Y:S04]  /*bf2c0*/  STL [R1+0x412c], R171 ;  /* 0x00412cab01007387 */ /* 0x000fe80000100800 */
[----:B------:R2:W-:Y:S01]  /*bf2d0*/  STL [R1+0x4138], R47 ;  /* 0x0041382f01007387 */ /* 0x0005e20000100800 */
[----:B-1----:R-:W-:Y:S01]  /*bf2e0*/  MOV R7, R137 ;  /* 0x0000008900077202 */ /* 0x002fe20000000f00 */
[----:B------:R-:W-:-:S02]  /*bf2f0*/  IMAD.MOV.U32 R6, RZ, RZ, R46 ;  /* 0x000000ffff067224 */ /* 0x000fc400078e002e */
[----:B---3--:R-:W3:Y:S04]  /*bf300*/  LDL.LU R137, [R1+0x4144] ;  /* 0x0041440001897983 */ /* 0x008ee80000300800 */
[----:B------:R-:W3:Y:S04]  /*bf310*/  LDL.LU R46, [R1+0x4150] ;  /* 0x00415000012e7983 */ /* 0x000ee80000300800 */
[----:B------:R1:W-:Y:S01]  /*bf320*/  LDGSTS.E [R5+0xa100], [R6.64], P3 ;  /* 0x0a10000006057fae */ /* 0x0003e20009921844 */
[----:B------:R-:W-:Y:S01]  /*bf330*/  IMAD.X R168, R168, 0x1, R0, P5 ;  /* 0x00000001a8a87824 */ /* 0x000fe200028e0600 */
[----:B-1----:R-:W-:Y:S01]  /*bf340*/  MOV R6, R190 ;  /* 0x000000be00067202 */ /* 0x002fe20000000f00 */
[----:B------:R-:W-:-:S05]  /*bf350*/  IMAD.MOV.U32 R7, RZ, RZ, R191 ;  /* 0x000000ffff077224 */ /* 0x000fca00078e00bf */
[----:B------:R1:W-:Y:S01]  /*bf360*/  LDGSTS.E [R5+0xa180], [R6.64], P3 ;  /* 0x0a18000006057fae */ /* 0x0003e20009921844 */
[----:B------:R-:W-:Y:S02]  /*bf370*/  IADD3 R133, P5, R133, R2, RZ ;  /* 0x0000000285857210 */ /* 0x000fe40007fbe0ff */
[----:B-1----:R-:W-:Y:S01]  /*bf380*/  MOV R6, R45 ;  /* 0x0000002d00067202 */ /* 0x002fe20000000f00 */
[----:B------:R-:W-:Y:S01]  /*bf390*/  IMAD.MOV.U32 R7, RZ, RZ, R140 ;  /* 0x000000ffff077224 */ /* 0x000fe200078e008c */
[----:B------:R-:W-:Y:S04]  /*bf3a0*/  STL [R1+0x4134], R168 ;  /* 0x004134a801007387 */ /* 0x000fe80000100800 */
[----:B------:R1:W-:Y:S04]  /*bf3b0*/  LDGSTS.E [R5+0xa200], [R6.64], P3 ;  /* 0x0a20000006057fae */ /* 0x0003e80009921844 */
[----:B------:R2:W-:Y:S04]  /*bf3c0*/  STL [R1+0x4140], R133 ;  /* 0x0041408501007387 */ /* 0x0005e80000100800 */
[----:B----4-:R-:W4:Y:S01]  /*bf3d0*/  LDL.LU R140, [R1+0x414c] ;  /* 0x00414c00018c7983 */ /* 0x010f220000300800 */
[----:B-1----:R-:W-:Y:S01]  /*bf3e0*/  IMAD.MOV.U32 R6, RZ, RZ, R178 ;  /* 0x000000ffff067224 */ /* 0x002fe200078e00b2 */
[----:B------:R-:W-:-:S02]  /*bf3f0*/  MOV R7, R179 ;  /* 0x000000b300077202 */ /* 0x000fc40000000f00 */
[----:B------:R-:W4:Y:S04]  /*bf400*/  LDL.LU R45, [R1+0x4158] ;  /* 0x00415800012d7983 */ /* 0x000f280000300800 */
        /* <DEDUP_REMOVED lines=22> */
[----:B-1----:R-:W-:Y:S01]  /*bf570*/  IMAD.MOV.U32 R6, RZ, RZ, R169 ;  /* 0x000000ffff067224 */ /* 0x002fe200078e00a9 */
[----:B------:R-:W-:-:S05]  /*bf580*/  MOV R7, R171 ;  /* 0x000000ab00077202 */ /* 0x000fca0000000f00 */
[----:B------:R1:W-:Y:S02]  /*bf590*/  LDGSTS.E [R5+0xa480], [R6.64], P3 ;  /* 0x0a48000006057fae */ /* 0x0003e40009921844 */
[----:B-1----:R-:W-:Y:S01]  /*bf5a0*/  IMAD.MOV.U32 R6, RZ, RZ, R47 ;  /* 0x000000ffff067224 */ /* 0x002fe200078e002f */
[----:B------:R-:W-:-:S05]  /*bf5b0*/  MOV R7, R168 ;  /* 0x000000a800077202 */ /* 0x000fca0000000f00 */
[----:B------:R1:W-:Y:S01]  /*bf5c0*/  LDGSTS.E [R5+0xa500], [R6.64], P3 ;  /* 0x0a50000006057fae */ /* 0x0003e20009921844 */
[----:B----4-:R-:W-:Y:S02]  /*bf5d0*/  IADD3.X R140, R140, R0, RZ, P5, !PT ;  /* 0x000000008c8c7210 */ /* 0x010fe40002ffe4ff */
[----:B-1----:R-:W-:Y:S01]  /*bf5e0*/  MOV R6, R133 ;  /* 0x0000008500067202 */ /* 0x002fe20000000f00 */
[----:B------:R-:W-:Y:S01]  /*bf5f0*/  IMAD.MOV.U32 R7, RZ, RZ, R141 ;  /* 0x000000ffff077224 */ /* 0x000fe200078e008d */
[----:B------:R-:W-:Y:S01]  /*bf600*/  IADD3 R45, P5, R45, R2, RZ ;  /* 0x000000022d2d7210 */ /* 0x000fe20007fbe0ff */
[----:B------:R-:W-:Y:S04]  /*bf610*/  STL [R1+0x414c], R140 ;  /* 0x00414c8c01007387 */ /* 0x000fe80000100800 */
[----:B------:R-:W-:Y:S04]  /*bf620*/  STL [R1+0x4158], R45 ;  /* 0x0041582d01007387 */ /* 0x000fe80000100800 */
[----:B------:R1:W-:Y:S04]  /*bf630*/  LDGSTS.E [R5+0xa580], [R6.64], P3 ;  /* 0x0a58000006057fae */ /* 0x0003e80009921844 */
[----:B------:R-:W4:Y:S04]  /*bf640*/  LDL.LU R47, [R1+0x42f0] ;  /* 0x0042f000012f7983 */ /* 0x000f280000300800 */
[----:B------:R-:W4:Y:S01]  /*bf650*/  LDL.LU R133, [R1+0x42e4] ;  /* 0x0042e40001857983 */ /* 0x000f220000300800 */
        /* <DEDUP_REMOVED lines=10> */
[----:B------:R-:W-:Y:S04]  /*bf700*/  STL [R1+0x4160], R128 ;  /* 0x0041608001007387 */ /* 0x000fe80000100800 */
[----:B---3--:R-:W2:Y:S01]  /*bf710*/  LDL.LU R137, [R1+0x42ec] ;  /* 0x0042ec0001897983 */ /* 0x008ea20000300800 */
[----:B------:R-:W-:-:S03]  /*bf720*/  MOV R7, R136 ;  /* 0x0000008800077202 */ /* 0x000fc60000000f00 */
[----:B------:R-:W3:Y:S04]  /*bf730*/  LDL.LU R44, [R1+0x42f8] ;  /* 0x0042f800012c7983 */ /* 0x000ee80000300800 */
[----:B------:R-:W3:Y:S04]  /*bf740*/  LDL.LU R46, [R1+0x4300] ;  /* 0x00430000012e7983 */ /* 0x000ee80000300800 */
[----:B------:R1:W-:Y:S01]  /*bf750*/  LDGSTS.E [R5+0xa700], [R6.64], P3 ;  /* 0x0a70000006057fae */ /* 0x0003e20009921844 */
[----:B------:R-:W-:Y:S02]  /*bf760*/  IADD3.X R129, R129, R0, RZ, P5, !PT ;  /* 0x0000000081817210 */ /* 0x000fe40002ffe4ff */
[----:B------:R-:W-:-:S03]  /*bf770*/  IADD3 R132, P5, R132, R2, RZ ;  /* 0x0000000284847210 */ /* 0x000fc60007fbe0ff */
[----:B------:R1:W-:Y:S04]  /*bf780*/  STL [R1+0x415c], R129 ;  /* 0x00415c8101007387 */ /* 0x0003e80000100800 */
[----:B------:R4:W-:Y:S04]  /*bf790*/  STL [R1+0x42e8], R132 ;  /* 0x0042e88401007387 */ /* 0x0009e80000100800 */
[----:B-1----:R-:W3:Y:S01]  /*bf7a0*/  LDL.LU R136, [R1+0x42f4] ;  /* 0x0042f40001887983 */ /* 0x002ee20000300800 */
[----:B------:R-:W-:-:S03]  /*bf7b0*/  IMAD.MOV.U32 R7, RZ, RZ, R129 ;  /* 0x000000ffff077224 */ /* 0x000fc600078e0081 */
[----:B------:R-:W3:Y:S04]  /*bf7c0*/  LDL.LU R45, [R1+0x4308] ;  /* 0x00430800012d7983 */ /* 0x000ee80000300800 */
[----:B------:R-:W3:Y:S01]  /*bf7d0*/  LDL.LU R129, [R1+0x42fc] ;  /* 0x0042fc0001817983 */ /* 0x000ee20000300800 */
[----:B------:R-:W-:-:S05]  /*bf7e0*/  MOV R6, R128 ;  /* 0x0000008000067202 */ /* 0x000fca0000000f00 */
[----:B------:R1:W-:Y:S02]  /*bf7f0*/  LDGSTS.E [R5+0xa780], [R6.64], P3 ;  /* 0x0a78000006057fae */ /* 0x0003e40009921844 */
[----:B-1----:R-:W-:Y:S02]  /*bf800*/  IMAD.MOV.U32 R6, RZ, RZ, R132 ;  /* 0x000000ffff067224 */ /* 0x002fe400078e0084 */
[----:B----4-:R-:W-:Y:S01]  /*bf810*/  IMAD.X R133, R133, 0x1, R0, P5 ;  /* 0x0000000185857824 */ /* 0x010fe200028e0600 */
        /* <DEDUP_REMOVED lines=11> */
[----:B------:R-:W-:Y:S01]  /*bf8d0*/  IADD3 R46, P5, R46, R2, RZ ;  /* 0x000000022e2e7210 */ /* 0x000fe20007fbe0ff */
[----:B------:R-:W-:Y:S04]  /*bf8e0*/  STL [R1+0x42f8], R44 ;  /* 0x0042f82c01007387 */ /* 0x000fe80000100800 */
[----:B------:R1:W-:Y:S04]  /*bf8f0*/  STL [R1+0x42ec], R137 ;  /* 0x0042ec8901007387 */ /* 0x0003e80000100800 */
[----:B------:R-:W2:Y:S04]  /*bf900*/  LDL.LU R133, [R1+0x4318] ;  /* 0x0043180001857983 */ /* 0x000ea80000300800 */
[----:B------:R3:W-:Y:S04]  /*bf910*/  LDGSTS.E [R5+0xc080], [R6.64], P4 ;  /* 0x0c08000006057fae */ /* 0x0007e8000a121844 */
[----:B-1----:R-:W2:Y:S01]  /*bf920*/  LDL.LU R137, [R1+0x430c] ;  /* 0x00430c0001897983 */ /* 0x002ea20000300800 */
        /* <DEDUP_REMOVED lines=17> */
[----:B----4-:R-:W-:Y:S01]  /*bfa40*/  IADD3 R128, P5, R128, R2, RZ ;  /* 0x0000000280807210 */ /* 0x010fe20007fbe0ff */
[----:B------:R-:W-:-:S04]  /*bfa50*/  IMAD.X R132, R132, 0x1, R0, P3 ;  /* 0x0000000184847824 */ /* 0x000fc800018e0600 */
[----:B------:R-:W-:Y:S04]  /*bfa60*/  STL [R1+0x4310], R128 ;  /* 0x0043108001007387 */ /* 0x000fe80000100800 */
[----:B------:R4:W-:Y:S01]  /*bfa70*/  STL [R1+0x4304], R132 ;  /* 0x0043048401007387 */ /* 0x0009e20000100800 */
[----:B-1----:R-:W-:-:S03]  /*bfa80*/  MOV R7, R132 ;  /* 0x0000008400077202 */ /* 0x002fc60000000f00 */
[----:B------:R-:W3:Y:S01]  /*bfa90*/  LDL.LU R46, [R1+0x4330] ;  /* 0x00433000012e7983 */ /* 0x000ee20000300800 */
[----:B------:R-:W-:-:S03]  /*bfaa0*/  IMAD.MOV.U32 R6, RZ, RZ, R45 ;  /* 0x000000ffff067224 */ /* 0x000fc600078e002d */
[----:B----4-:R-:W4:Y:S04]  /*bfab0*/  LDL.LU R132, [R1+0x4324] ;  /* 0x0043240001847983 */ /* 0x010f280000300800 */
[----:B------:R1:W-:Y:S02]  /*bfac0*/  LDGSTS.E [R5+0xc200], [R6.64], P4 ;  /* 0x0c20000006057fae */ /* 0x0003e4000a121844 */
[----:B-1----:R-:W-:Y:S02]  /*bfad0*/  MOV R6, R128 ;  /* 0x0000008000067202 */ /* 0x002fe40000000f00 */
[----:B--2---:R-:W-:Y:S02]  /*bfae0*/  IADD3 R133, P3, R133, R2, RZ ;  /* 0x0000000285857210 */ /* 0x004fe40007f7e0ff */
[----:B------:R-:W-:-:S03]  /*bfaf0*/  IADD3.X R137, R137, R0, RZ, P5, !PT ;  /* 0x0000000089897210 */ /* 0x000fc60002ffe4ff */
[----:B------:R-:W-:Y:S04]  /*bfb00*/  STL [R1+0x4318], R133 ;  /* 0x0043188501007387 */ /* 0x000fe80000100800 */
[----:B------:R1:W-:Y:S04]  /*bfb10*/  STL [R1+0x430c], R137 ;  /* 0x00430c8901007387 */ /* 0x0003e80000100800 */
[----:B------:R-:W2:Y:S04]  /*bfb20*/  LDL.LU R45, [R1+0x4338] ;  /* 0x00433800012d7983 */ /* 0x000ea80000300800 */
[----:B------:R-:W2:Y:S01]  /*bfb30*/  LDL.LU R128, [R1+0x432c] ;  /* 0x00432c0001807983 */ /* 0x000ea20000300800 */
        /* <DEDUP_REMOVED lines=20> */
[----:B----4-:R-:W-:-:S04]  /*bfc80*/  IMAD.X R132, R132, 0x1, R0, P3 ;  /* 0x0000000184847824 */ /* 0x010fc800018e0600 */
        /* <DEDUP_REMOVED lines=11> */
[----:B------:R-:W-:-:S03]  /*bfd40*/  IADD3.X R128, R128, R0, RZ, P5, !PT ;  /* 0x0000000080807210 */ /* 0x000fc60002ffe4ff */
[----:B------:R-:W-:Y:S04]  /*bfd50*/  STL [R1+0x4338], R45 ;  /* 0x0043382d01007387 */ /* 0x000fe80000100800 */
[----:B------:R1:W-:Y:S01]  /*bfd60*/  STL [R1+0x432c], R128 ;  /* 0x00432c8001007387 */ /* 0x0003e20000100800 */
[----:B------:R-:W-:-:S03]  /*bfd70*/  IMAD.MOV.U32 R7, RZ, RZ, R128 ;  /* 0x000000ffff077224 */ /* 0x000fc600078e0080 */
[----:B----4-:R-:W2:Y:S04]  /*bfd80*/  LDL.LU R132, [R1+0x434c] ;  /* 0x00434c0001847983 */ /* 0x010ea80000300800 */
        /* <DEDUP_REMOVED lines=29> */
[----:B------:R-:W-:Y:S01]  /*bff60*/  HMMA.1688.F32.TF32 R20, R80, R182, R20 ;  /* 0x000000b65014723c */ /* 0x000fe20000081014 */
        /* <DEDUP_REMOVED lines=109> */
[----:B------:R-:W-:-:S05]  /*c0640*/  IMAD.MOV.U32 R7, RZ, RZ, R140 ;  /* 0x000000ffff077224 */ /* 0x000fca00078e008c */
[----:B------:R1:W-:Y:S04]  /*c0650*/  LDGSTS.E [R5+0xe200], [R6.64], P1 ;  /* 0x0e20000006057fae */ /* 0x0003e80008921844 */
[----:B------:R-:W-:Y:S01]  /*c0660*/  STL [R1+0x4534], R168 ;  /* 0x004534a801007387 */ /* 0x000fe20000100800 */
[----:B-1----:R-:W-:Y:S01]  /*c0670*/  IMAD.MOV.U32 R6, RZ, RZ, R182 ;  /* 0x000000ffff067224 */ /* 0x002fe200078e00b6 */
[----:B------:R-:W-:Y:S02]  /*c0680*/  MOV R7, R183 ;  /* 0x000000b700077202 */ /* 0x000fe40000000f00 */
[----:B------:R1:W-:Y:S04]  /*c0690*/  STL [R1+0x4540], R133 ;  /* 0x0045408501007387 */ /* 0x0003e80000100800 */
[----:B------:R1:W-:Y:S04]  /*c06a0*/  LDGSTS.E [R5+0xe280], [R6.64], P1 ;  /* 0x0e28000006057fae */ /* 0x0003e80008921844 */
[----:B----4-:R-:W4:Y:S04]  /*c06b0*/  LDL.LU R140, [R1+0x454c] ;  /* 0x00454c00018c7983 */ /* 0x010f280000300800 */
[----:B------:R-:W4:Y:S01]  /*c06c0*/  LDL.LU R44, [R1+0x4558] ;  /* 0x00455800012c7983 */ /* 0x000f220000300800 */
        /* <DEDUP_REMOVED lines=29> */
[----:B------:R1:W-:Y:S01]  /*c08a0*/  LDGSTS.E [R5+0xe580], [R6.64], P1 ;  /* 0x0e58000006057fae */ /* 0x0003e20008921844 */
[----:B----4-:R-:W-:Y:S02]  /*c08b0*/  IADD3.X R140, R140, R0, RZ, P4, !PT ;  /* 0x000000008c8c7210 */ /* 0x010fe400027fe4ff */
[----:B------:R-:W-:-:S03]  /*c08c0*/  IADD3 R44, P4, R44, R2, RZ ;  /* 0x000000022c2c7210 */ /* 0x000fc60007f9e0ff */
[----:B------:R-:W-:Y:S01]  /*c08d0*/  STL [R1+0x454c], R140 ;  /* 0x00454c8c01007387 */ /* 0x000fe20000100800 */
[----:B-1----:R-:W-:Y:S01]  /*c08e0*/  MOV R6, R45 ;  /* 0x0000002d00067202 */ /* 0x002fe20000000f00 */
[----:B------:R-:W-:Y:S02]  /*c08f0*/  IMAD.MOV.U32 R7, RZ, RZ, R137 ;  /* 0x000000ffff077224 */ /* 0x000fe400078e0089 */
[----:B------:R-:W-:Y:S04]  /*c0900*/  STL [R1+0x4558], R44 ;  /* 0x0045582c01007387 */ /* 0x000fe80000100800 */
[----:B------:R-:W4:Y:S04]  /*c0910*/  LDL.LU R47, [R1+0x46f0] ;  /* 0x0046f000012f7983 */ /* 0x000f280000300800 */
[----:B------:R-:W4:Y:S04]  /*c0920*/  LDL.LU R133, [R1+0x46e4] ;  /* 0x0046e40001857983 */ /* 0x000f280000300800 */
        /* <DEDUP_REMOVED lines=27> */
[----:B------:R-:W-:Y:S01]  /*c0ae0*/  MOV R7, R133 ;  /* 0x0000008500077202 */ /* 0x000fe20000000f00 */
[----:B------:R1:W-:Y:S04]  /*c0af0*/  STL [R1+0x46e4], R133 ;  /* 0x0046e48501007387 */ /* 0x0003e80000100800 */
[----:B------:R-:W4:Y:S04]  /*c0b00*/  LDL.LU R128, [R1+0x4710] ;  /* 0x0047100001807983 */ /* 0x000f280000300800 */
[----:B------:R-:W-:Y:S04]  /*c0b10*/  STL [R1+0x46f0], R47 ;  /* 0x0046f02f01007387 */ /* 0x000fe80000100800 */
[----:B------:R1:W-:Y:S04]  /*c0b20*/  LDGSTS.E [R5+0x10000], [R6.64], P2 ;  /* 0x1000000006057fae */ /* 0x0003e80009121844 */
[----:B------:R-:W4:Y:S01]  /*c0b30*/  LDL.LU R132, [R1+0x4704] ;  /* 0x0047040001847983 */ /* 0x000f220000300800 */
        /* <DEDUP_REMOVED lines=26> */
[----:B------:R1:W-:Y:S02]  /*c0ce0*/  LDGSTS.E [R5+0x10180], [R6.64], P2 ;  /* 0x1018000006057fae */ /* 0x0003e40009121844 */
[----:B-1----:R-:W-:Y:S01]  /*c0cf0*/  IMAD.MOV.U32 R6, RZ, RZ, R44 ;  /* 0x000000ffff067224 */ /* 0x002fe200078e002c */
[----:B----4-:R-:W-:-:S05]  /*c0d00*/  IADD3 R128, P4, R128, R2, RZ ;  /* 0x0000000280807210 */ /* 0x010fca0007f9e0ff */
[----:B------:R-:W-:Y:S01]  /*c0d10*/  STL [R1+0x4710], R128 ;  /* 0x0047108001007387 */ /* 0x000fe20000100800 */
[----:B------:R-:W-:-:S05]  /*c0d20*/  IMAD.X R132, R132, 0x1, R0, P1 ;  /* 0x0000000184847824 */ /* 0x000fca00008e0600 */
[----:B------:R1:W-:Y:S01]  /*c0d30*/  STL [R1+0x4704], R132 ;  /* 0x0047048401007387 */ /* 0x0003e20000100800 */
[----:B------:R-:W-:-:S03]  /*c0d40*/  MOV R7, R132 ;  /* 0x0000008400077202 */ /* 0x000fc60000000f00 */
[----:B------:R-:W4:Y:S04]  /*c0d50*/  LDL.LU R46, [R1+0x4730] ;  /* 0x00473000012e7983 */ /* 0x000f280000300800 */
[----:B------:R1:W-:Y:S04]  /*c0d60*/  LDGSTS.E [R5+0x10200], [R6.64], P2 ;  /* 0x1020000006057fae */ /* 0x0003e80009121844 */
[----:B-1----:R-:W4:Y:S01]  /*c0d70*/  LDL.LU R132, [R1+0x4724] ;  /* 0x0047240001847983 */ /* 0x002f220000300800 */
[----:B------:R-:W-:Y:S02]  /*c0d80*/  MOV R6, R128 ;  /* 0x0000008000067202 */ /* 0x000fe40000000f00 */
[----:B--2---:R-:W-:-:S02]  /*c0d90*/  IADD3 R133, P1, R133, R2, RZ ;  /* 0x0000000285857210 */ /* 0x004fc40007f3e0ff */
        /* <DEDUP_REMOVED lines=24> */
[----:B----4-:R-:W-:Y:S01]  /*c0f20*/  IADD3 R46, P4, R46, R2, RZ ;  /* 0x000000022e2e7210 */ /* 0x010fe20007f9e0ff */
[----:B------:R-:W-:-:S04]  /*c0f30*/  IMAD.X R132, R132, 0x1, R0, P1 ;  /* 0x0000000184847824 */ /* 0x000fc800008e0600 */
[----:B------:R-:W-:Y:S04]  /*c0f40*/  STL [R1+0x4730], R46 ;  /* 0x0047302e01007387 */ /* 0x000fe80000100800 */
[----:B------:R4:W-:Y:S01]  /*c0f50*/  STL [R1+0x4724], R132 ;  /* 0x0047248401007387 */ /* 0x0009e20000100800 */
[----:B-1----:R-:W-:-:S03]  /*c0f60*/  IMAD.MOV.U32 R6, RZ, RZ, R45 ;  /* 0x000000ffff067224 */ /* 0x002fc600078e002d */
[----:B------:R-:W3:Y:S01]  /*c0f70*/  LDL.LU R133, [R1+0x4748] ;  /* 0x0047480001857983 */ /* 0x000ee20000300800 */
[----:B------:R-:W-:-:S03]  /*c0f80*/  MOV R7, R132 ;  /* 0x0000008400077202 */ /* 0x000fc60000000f00 */
[----:B------:R-:W3:Y:S04]  /*c0f90*/  LDL.LU R129, [R1+0x4750] ;  /* 0x0047500001817983 */ /* 0x000ee80000300800 */
[----:B------:R-:W3:Y:S04]  /*c0fa0*/  LDL.LU R47, [R1+0x4758] ;  /* 0x00475800012f7983 */ /* 0x000ee80000300800 */
[----:B------:R-:W3:Y:S04]  /*c0fb0*/  LDL.LU R136, [R1+0x4744] ;  /* 0x0047440001887983 */ /* 0x000ee80000300800 */
[----:B------:R1:W-:Y:S02]  /*c0fc0*/  LDGSTS.E [R5+0x10400], [R6.64], P2 ;  /* 0x1040000006057fae */ /* 0x0003e40009121844 */
[----:B-1----:R-:W-:-:S02]  /*c0fd0*/  MOV R6, R46 ;  /* 0x0000002e00067202 */ /* 0x002fc40000000f00 */
        /* <DEDUP_REMOVED lines=23> */
[----:B------:R-:W-:-:S03]  /*c1150*/  IADD3 R129, P4, R129, R2, RZ ;  /* 0x0000000281817210 */ /* 0x000fc60007f9e0ff */
[----:B------:R-:W-:Y:S01]  /*c1160*/  STL [R1+0x4748], R133 ;  /* 0x0047488501007387 */ /* 0x000fe20000100800 */
[----:B-1----:R-:W-:Y:S01]  /*c1170*/  MOV R6, R133 ;  /* 0x0000008500067202 */ /* 0x002fe20000000f00 */
[----:B------:R-:W-:Y:S01]  /*c1180*/  IMAD.X R136, R136, 0x1, R0, P1 ;  /* 0x0000000188887824 */ /* 0x000fe200008e0600 */
[----:B------:R-:W-:Y:S01]  /*c1190*/  IADD3 R47, P1, R47, R2, RZ ;  /* 0x000000022f2f7210 */ /* 0x000fe20007f3e0ff */
[----:B------:R-:W-:Y:S02]  /*c11a0*/  STL [R1+0x473c], R140 ;  /* 0x00473c8c01007387 */ /* 0x000fe40000100800 */
[----:B------:R-:W-:Y:S02]  /*c11b0*/  IMAD.MOV.U32 R7, RZ, RZ, R136 ;  /* 0x000000ffff077224 */ /* 0x000fe400078e0088 */
[----:B------:R-:W-:Y:S04]  /*c11c0*/  STL [R1+0x4750], R129 ;  /* 0x0047508101007387 */ /* 0x000fe80000100800 */
[----:B------:R1:W-:Y:S04]  /*c11d0*/  STL [R1+0x4744], R136 ;  /* 0x0047448801007387 */ /* 0x0003e80000100800 */
[----:B------:R-:W-:Y:S04]  /*c11e0*/  STL [R1+0x4758], R47 ;  /* 0x0047582f01007387 */ /* 0x000fe80000100800 */
[----:B------:R1:W-:Y:S02]  /*c11f0*/  LDGSTS.E [R5+0x10600], [R6.64], P2 ;  /* 0x1060000006057fae */ /* 0x0003e40009121844 */
[----:B-1----:R-:W-:Y:S01]  /*c1200*/  IMAD.MOV.U32 R6, RZ, RZ, R129 ;  /* 0x000000ffff067224 */ /* 0x002fe200078e0081 */
[----:B------:R-:W-:Y:S01]  /*c1210*/  HMMA.1688.F32.TF32 R24, R80, R186, R24 ;  /* 0x000000ba5018723c */ /* 0x000fe20000081018 */
[----:B--2---:R-:W-:-:S02]  /*c1220*/  IADD3.X R132, R132, R0, RZ, P4, !PT ;  /* 0x0000000084847210 */ /* 0x004fc400027fe4ff */
[----:B----4-:R-:W-:-:S03]  /*c1230*/  IADD3 R45, P4, R45, R2, RZ ;  /* 0x000000022d2d7210 */ /* 0x010fc60007f9e0ff */
[----:B------:R-:W-:Y:S01]  /*c1240*/  STL [R1+0x474c], R132 ;  /* 0x00474c8401007387 */ /* 0x000fe20000100800 */
[----:B------:R-:W-:Y:S01]  /*c1250*/  IMAD.X R128, R128, 0x1, R0, P1 ;  /* 0x0000000180807824 */ /* 0x000fe200008e0600 */
[----:B------:R-:W-:Y:S02]  /*c1260*/  MOV R7, R132 ;  /* 0x0000008400077202 */ /* 0x000fe40000000f00 */
[----:B------:R-:W-:Y:S04]  /*c1270*/  STL [R1+0x4760], R45 ;  /* 0x0047602d01007387 */ /* 0x000fe80000100800 */
[----:B------:R1:W-:Y:S04]  /*c1280*/  STL [R1+0x4754], R128 ;  /* 0x0047548001007387 */ /* 0x0003e80000100800 */
[----:B------:R2:W-:Y:S02]  /*c1290*/  LDGSTS.E [R5+0x10680], [R6.64], P2 ;  /* 0x1068000006057fae */ /* 0x0005e40009121844 */
[----:B--2---:R-:W-:Y:S01]  /*c12a0*/  IMAD.MOV.U32 R6, RZ, RZ, R47 ;  /* 0x000000ffff067224 */ /* 0x004fe200078e002f */
[----:B------:R-:W-:-:S05]  /*c12b0*/  MOV R7, R128 ;  /* 0x0000008000077202 */ /* 0x000fca0000000f00 */
[----:B------:R2:W-:Y:S01]  /*c12c0*/  LDGSTS.E [R5+0x10700], [R6.64], P2 ;  /* 0x1070000006057fae */ /* 0x0005e20009121844 */
[----:B---3--:R-:W-:Y:S02]  /*c12d0*/  IADD3.X R46, R46, R0, RZ, P4, !PT ;  /* 0x000000002e2e7210 */ /* 0x008fe400027fe4ff */
[----:B------:R-:W-:-:S03]  /*c12e0*/  IADD3 R44, P4, R44, R2, RZ ;  /* 0x000000022c2c7210 */ /* 0x000fc60007f9e0ff */
[----:B------:R3:W-:Y:S04]  /*c12f0*/  STL [R1+0x475c], R46 ;  /* 0x00475c2e01007387 */ /* 0x0007e80000100800 */
[----:B------:R-:W4:Y:S04]  /*c1300*/  LDL.LU R141, [R1+0x48e4] ;  /* 0x0048e400018d7983 */ /* 0x000f280000300800 */
[----:B------:R-:W4:Y:S04]  /*c1310*/  LDL.LU R171, [R1+0x48ec] ;  /* 0x0048ec0001ab7983 */ /* 0x000f280000300800 */
[----:B------:R-:W4:Y:S04]  /*c1320*/  LDL.LU R174, [R1+0x48f0] ;  /* 0x0048f00001ae7983 */ /* 0x000f280000300800 */
[----:B------:R-:W-:Y:S04]  /*c1330*/  STL [R1+0x48e8], R44 ;  /* 0x0048e82c01007387 */ /* 0x000fe80000100800 */
[----:B------:R-:W4:Y:S01]  /*c1340*/  LDL.LU R136, [R1+0x48f4] ;  /* 0x0048f40001887983 */ /* 0x000f220000300800 */
[----:B--2---:R-:W-:-:S03]  /*c1350*/  IMAD.MOV.U32 R6, RZ, RZ, R45 ;  /* 0x000000ffff067224 */ /* 0x004fc600078e002d */
[----:B-1----:R-:W2:Y:S04]  /*c1360*/  LDL.LU R128, [R1+0x48f8] ;  /* 0x0048f80001807983 */ /* 0x002ea80000300800 */
[----:B------:R-:W2:Y:S04]  /*c1370*/  LDL.LU R175, [R1+0x48fc] ;  /* 0x0048fc0001af7983 */ /* 0x000ea80000300800 */
[----:B------:R-:W2:Y:S04]  /*c1380*/  LDL.LU R191, [R1+0x4900] ;  /* 0x0049000001bf7983 */ /* 0x000ea80000300800 */
[----:B------:R-:W2:Y:S04]  /*c1390*/  LDL.LU R140, [R1+0x4904] ;  /* 0x00490400018c7983 */ /* 0x000ea80000300800 */
[----:B------:R-:W2:Y:S01]  /*c13a0*/  LDL.LU R45, [R1+0x4908] ;  /* 0x00490800012d7983 */ /* 0x000ea20000300800 */
[----:B------:R-:W-:-:S03]  /*c13b0*/  MOV R7, R46 ;  /* 0x0000002e00077202 */ /* 0x000fc60000000f00 */
[----:B------:R-:W2:Y:S04]  /*c13c0*/  LDL.LU R190, [R1+0x490c] ;  /* 0x00490c0001be7983 */ /* 0x000ea80000300800 */
[----:B------:R-:W2:Y:S04]  /*c13d0*/  LDL.LU R187, [R1+0x4910] ;  /* 0x0049100001bb7983 */ /* 0x000ea80000300800 */
[----:B------:R-:W2:Y:S04]  /*c13e0*/  LDL.LU R133, [R1+0x4914] ;  /* 0x0049140001857983 */ /* 0x000ea80000300800 */
[----:B---3--:R-:W3:Y:S04]  /*c13f0*/  LDL.LU R46, [R1+0x4918] ;  /* 0x00491800012e7983 */ /* 0x008ee80000300800 */
        /* <DEDUP_REMOVED lines=8> */
[----:B------:R1:W-:Y:S01]  /*c1480*/  LDGSTS.E [R5+0x10780], [R6.64], P2 ;  /* 0x1078000006057fae */ /* 0x0003e20009121844 */
[----:B------:R-:W-:-:S03]  /*c1490*/  ISETP.GT.AND P5, PT, R4, 0x30, PT ;  /* 0x000000300400780c */ /* 0x000fc60003fa4270 */
[----:B------:R-:W3:Y:S01]  /*c14a0*/  LDL.LU R137, [R1+0x4940] ;  /* 0x0049400001897983 */ /* 0x000ee20000300800 */
[----:B-1----:R-:W-:-:S04]  /*c14b0*/  SEL R6, RZ, 0x4, !P5 ;  /* 0x00000004ff067807 */ /* 0x002fc80006800000 */
[----:B------:R-:W-:Y:S01]  /*c14c0*/  SEL R6, R6, RZ, !P0 ;  /* 0x000000ff06067207 */ /* 0x000fe20004000000 */
[----:B----4-:R-:W-:Y:S01]  /*c14d0*/  IMAD.X R141, R141, 0x1, R0, P4 ;  /* 0x000000018d8d7824 */ /* 0x010fe200020e0600 */
[----:B------:R-:W-:-:S04]  /*c14e0*/  IADD3 R174, P2, R174, R2, RZ ;  /* 0x00000002aeae7210 */ /* 0x000fc80007f5e0ff */
[----:B------:R-:W-:Y:S01]  /*c14f0*/  IADD3.X R171, R171, R0, RZ, P2, !PT ;  /* 0x00000000abab7210 */ /* 0x000fe200017fe4ff */
[----:B------:R-:W-:Y:S01]  /*c1500*/  STL [R1+0x48f0], R174 ;  /* 0x0048f0ae01007387 */ /* 0x000fe20000100800 */
[----:B--2---:R-:W-:-:S03]  /*c1510*/  IADD3 R128, P1, R128, R2, RZ ;  /* 0x0000000280807210 */ /* 0x004fc60007f3e0ff */
[----:B------:R1:W-:Y:S02]  /*c1520*/  STL [R1+0x48e4], R141 ;  /* 0x0048e48d01007387 */ /* 0x0003e40000100800 */
[----:B------:R-:W-:Y:S01]  /*c1530*/  IMAD.X R136, R136, 0x1, R0, P1 ;  /* 0x0000000188887824 */ /* 0x000fe200008e0600 */
[----:B------:R-:W-:Y:S02]  /*c1540*/  ISETP.GT.AND P1, PT, R4, 0x2c, PT ;  /* 0x0000002c0400780c */ /* 0x000fe40003f24270 */
[-C--:B------:R-:W-:Y:S01]  /*c1550*/  IADD3 R191, P4, R191, R2.reuse, RZ ;  /* 0x00000002bfbf7210 */ /* 0x080fe20007f9e0ff */
[----:B------:R-:W-:Y:S01]  /*c1560*/  STL [R1+0x48f8], R128 ;  /* 0x0048f88001007387 */ /* 0x000fe20000100800 */
[----:B------:R-:W-:-:S03]  /*c1570*/  IADD3 R45, P2, R45, R2, RZ ;  /* 0x000000022d2d7210 */ /* 0x000fc60007f5e0ff */
[----:B------:R2:W-:Y:S01]  /*c1580*/  STL [R1+0x48ec], R171 ;  /* 0x0048ecab01007387 */ /* 0x0005e20000100800 */
[----:B------:R-:W-:Y:S01]  /*c1590*/  IADD3.X R175, R175, R0, RZ, P4, !PT ;  /* 0x00000000afaf7210 */ /* 0x000fe200027fe4ff */
[----:B------:R-:W-:Y:S01]  /*c15a0*/  IMAD.X R140, R140, 0x1, R0, P2 ;  /* 0x000000018c8c7824 */ /* 0x000fe200010e0600 */
[----:B------:R-:W-:Y:S02]  /*c15b0*/  SEL R7, RZ, 0x4, !P1 ;  /* 0x00000004ff077807 */ /* 0x000fe40004800000 */
[----:B------:R-:W-:Y:S01]  /*c15c0*/  IADD3 R187, P2, R187, R2, RZ ;  /* 0x00000002bbbb7210 */ /* 0x000fe20007f5e0ff */
[----:B------:R-:W-:Y:S01]  /*c15d0*/  STL [R1+0x4900], R191 ;  /* 0x004900bf01007387 */ /* 0x000fe20000100800 */
[----:B------:R-:W-:Y:S02]  /*c15e0*/  SEL R7, R7, RZ, !P0 ;  /* 0x000000ff07077207 */ /* 0x000fe40004000000 */
[----:B------:R-:W-:Y:S01]  /*c15f0*/  IADD3.X R190, R190, R0, RZ, P2, !PT ;  /* 0x00000000bebe7210 */ /* 0x000fe200017fe4ff */
[----:B------:R4:W-:Y:S01]  /*c1600*/  STL [R1+0x48f4], R136 ;  /* 0x0048f48801007387 */ /* 0x0009e20000100800 */
[----:B---3--:R-:W-:-:S03]  /*c1610*/  IADD3 R46, P4, R46, R2, RZ ;  /* 0x000000022e2e7210 */ /* 0x008fc60007f9e0ff */
[----:B------:R-:W-:Y:S04]  /*c1620*/  STL [R1+0x4908], R45 ;  /* 0x0049082d01007387 */ /* 0x000fe80000100800 */
[----:B------:R2:W-:Y:S01]  /*c1630*/  STL [R1+0x48fc], R175 ;  /* 0x0048fcaf01007387 */ /* 0x0005e20000100800 */
[----:B------:R-:W-:-:S03]  /*c1640*/  IADD3 R183, P1, R183, R2, RZ ;  /* 0x00000002b7b77210 */ /* 0x000fc60007f3e0ff */
[----:B------:R1:W-:Y:S01]  /*c1650*/  STL [R1+0x4904], R140 ;  /* 0x0049048c01007387 */ /* 0x0003e20000100800 */
[----:B------:R-:W-:Y:S01]  /*c1660*/  IMAD.X R133, R133, 0x1, R0, P4 ;  /* 0x0000000185857824 */ /* 0x000fe200020e0600 */
[----:B------:R-:W-:Y:S02]  /*c1670*/  ISETP.NE.U32.AND P5, PT, R7, RZ, PT ;  /* 0x000000ff0700720c */ /* 0x000fe40003fa5070 */
[----:B------:R-:W-:Y:S01]  /*c1680*/  STL [R1+0x4910], R187 ;  /* 0x004910bb01007387 */ /* 0x000fe20000100800 */
        /* <DEDUP_REMOVED lines=11> */
[----:B------:R1:W-:Y:S01]  /*c1740*/  STL [R1+0x4914], R133 ;  /* 0x0049148501007387 */ /* 0x0003e20000100800 */
[----:B------:R-:W-:-:S03]  /*c1750*/  IADD3.X R182, R182, R0, RZ, P1, !PT ;  /* 0x00000000b6b67210 */ /* 0x000fc60000ffe4ff */
[----:B------:R-:W-:Y:S01]  /*c1760*/  STL [R1+0x491c], R186 ;  /* 0x00491cba01007387 */ /* 0x000fe20000100800 */
[----:B------:R-:W-:-:S03]  /*c1770*/  IADD3 R47, P1, R47, R2, RZ ;  /* 0x000000022f2f7210 */ /* 0x000fc60007f3e0ff */
[----:B------:R2:W-:Y:S04]  /*c1780*/  STL [R1+0x4924], R132 ;  /* 0x0049248401007387 */ /* 0x0005e80000100800 */
[----:B-1----:R-:W3:Y:S04]  /*c1790*/  LDL.LU R141, [R1+0x493c] ;  /* 0x00493c00018d7983 */ /* 0x002ee80000300800 */
[----:B------:R1:W-:Y:S04]  /*c17a0*/  LDGSTS.E [R5+0x12000], [R6.64], P3 ;  /* 0x1200000006057fae */ /* 0x0003e80009921844 */
[----:B------:R-:W-:Y:S04]  /*c17b0*/  STL [R1+0x4930], R169 ;  /* 0x004930a901007387 */ /* 0x000fe80000100800 */
[----:B------:R-:W3:Y:S01]  /*c17c0*/  LDL.LU R44, [R1+0x4948] ;  /* 0x00494800012c7983 */ /* 0x000ee20000300800 */
[----:B-1----:R-:W-:Y:S01]  /*c17d0*/  IMAD.MOV.U32 R6, RZ, RZ, R174 ;  /* 0x000000ffff067224 */ /* 0x002fe200078e00ae */
[----:B------:R-:W-:-:S02]  /*c17e0*/  MOV R7, R171 ;  /* 0x000000ab00077202 */ /* 0x000fc40000000f00 */
[----:B--2---:R-:W2:Y:S04]  /*c17f0*/  LDL.LU R171, [R1+0x6054] ;  /* 0x0060540001ab7983 */ /* 0x004ea80000300800 */
[----:B------:R-:W2:Y:S04]  /*c1800*/  LDL.LU R174, [R1+0x6050] ;  /* 0x0060500001ae7983 */ /* 0x000ea80000300800 */
[----:B------:R1:W-:Y:S04]  /*c1810*/  LDGSTS.E [R5+0x12080], [R6.64], P3 ;  /* 0x1208000006057fae */ /* 0x0003e80009921844 */
[----:B------:R-:W-:Y:S04]  /*c1820*/  STL [R1+0x492c], R182 ;  /* 0x00492cb601007387 */ /* 0x000fe80000100800 */
[----:B------:R2:W-:Y:S01]  /*c1830*/  STL [R1+0x4938], R47 ;  /* 0x0049382f01007387 */ /* 0x0005e20000100800 */
[----:B-1----:R-:W-:Y:S01]  /*c1840*/  MOV R7, R136 ;  /* 0x0000008800077202 */ /* 0x002fe20000000f00 */
[----:B------:R-:W-:-:S02]  /*c1850*/  IMAD.MOV.U32 R6, RZ, RZ, R128 ;  /* 0x000000ffff067224 */ /* 0x000fc400078e0080 */
[----:B----4-:R-:W4:Y:S04]  /*c1860*/  LDL.LU R136, [R1+0x4944] ;  /* 0x0049440001887983 */ /* 0x010f280000300800 */
[----:B------:R-:W2:Y:S04]  /*c1870*/  LDL.LU R128, [R1+0x4950] ;  /* 0x0049500001807983 */ /* 0x000ea80000300800 */
[----:B------:R1:W-:Y:S01]  /*c1880*/  LDGSTS.E [R5+0x12100], [R6.64], P3 ;  /* 0x1210000006057fae */ /* 0x0003e20009921844 */
[----:B------:R-:W-:Y:S01]  /*c1890*/  IMAD.X R168, R168, 0x1, R0, P1 ;  /* 0x00000001a8a87824 */ /* 0x000fe200008e0600 */
[----:B-1----:R-:W-:Y:S01]  /*c18a0*/  MOV R6, R191 ;  /* 0x000000bf00067202 */ /* 0x002fe20000000f00 */
[----:B------:R-:W-:Y:S01]  /*c18b0*/  IMAD.MOV.U32 R7, RZ, RZ, R175 ;  /* 0x000000ffff077224 */ /* 0x000fe200078e00af */
[----:B------:R-:W-:Y:S01]  /*c18c0*/  IADD3 R137, P1, R137, R2, RZ ;  /* 0x0000000289897210 */ /* 0x000fe20007f3e0ff */
[----:B------:R-:W2:Y:S04]  /*c18d0*/  LDL.LU R175, [R1+0x604c] ;  /* 0x00604c0001af7983 */ /* 0x000ea80000300800 */
[----:B------:R1:W-:Y:S02]  /*c18e0*/  LDGSTS.E [R5+0x12180], [R6.64], P3 ;  /* 0x1218000006057fae */ /* 0x0003e40009921844 */
        /* <DEDUP_REMOVED lines=8> */
[----:B------:R-:W2:Y:S04]  /*c1970*/  LDL.LU R140, [R1+0x494c] ;  /* 0x00494c00018c7983 */ /* 0x000ea80000300800 */
[----:B------:R-:W2:Y:S01]  /*c1980*/  LDL.LU R45, [R1+0x4958] ;  /* 0x00495800012d7983 */ /* 0x000ea20000300800 */
        /* <DEDUP_REMOVED lines=9> */
[----:B---3--:R-:W-:-:S05]  /*c1a20*/  IADD3.X R141, R141, R0, RZ, P1, !PT ;  /* 0x000000008d8d7210 */ /* 0x008fca0000ffe4ff */
[----:B------:R-:W-:Y:S01]  /*c1a30*/  STL [R1+0x493c], R141 ;  /* 0x00493c8d01007387 */ /* 0x000fe20000100800 */
[----:B------:R-:W-:-:S05]  /*c1a40*/  IADD3 R44, P1, R44, R2, RZ ;  /* 0x000000022c2c7210 */ /* 0x000fca0007f3e0ff */
[----:B------:R-:W-:Y:S04]  /*c1a50*/  STL [R1+0x4948], R44 ;  /* 0x0049482c01007387 */ /* 0x000fe80000100800 */
[----:B------:R-:W3:Y:S04]  /*c1a60*/  LDL.LU R133, [R1+0x4954] ;  /* 0x0049540001857983 */ /* 0x000ee80000300800 */
[----:B------:R-:W3:Y:S01]  /*c1a70*/  LDL.LU R46, [R1+0x4960] ;  /* 0x00496000012e7983 */ /* 0x000ee20000300800 */
[----:B----4-:R-:W-:Y:S01]  /*c1a80*/  IMAD.X R136, R136, 0x1, R0, P1 ;  /* 0x0000000188887824 */ /* 0x010fe200008e0600 */
[----:B--2---:R-:W-:-:S04]  /*c1a90*/  IADD3 R128, P1, R128, R2, RZ ;  /* 0x0000000280807210 */ /* 0x004fc80007f3e0ff */
[----:B------:R2:W-:Y:S04]  /*c1aa0*/  STL [R1+0x4944], R136 ;  /* 0x0049448801007387 */ /* 0x0005e80000100800 */
[----:B------:R4:W-:Y:S04]  /*c1ab0*/  STL [R1+0x4950], R128 ;  /* 0x0049508001007387 */ /* 0x0009e80000100800 */
[----:B------:R-:W4:Y:S04]  /*c1ac0*/  LDL.LU R129, [R1+0x495c] ;  /* 0x00495c0001817983 */ /* 0x000f280000300800 */
        /* <DEDUP_REMOVED lines=10> */
[----:B------:R-:W-:Y:S02]  /*c1b70*/  IADD3.X R140, R140, R0, RZ, P1, !PT ;  /* 0x000000008c8c7210 */ /* 0x000fe40000ffe4ff */
        /* <DEDUP_REMOVED lines=10> */
[----:B------:R1:W-:Y:S01]  /*c1c20*/  LDGSTS.E [R5+0x12680], [R6.64], P3 ;  /* 0x1268000006057fae */ /* 0x0003e20009921844 */
[----:B---3--:R-:W-:Y:S01]  /*c1c30*/  IMAD.X R133, R133, 0x1, R0, P1 ;  /* 0x0000000185857824 */ /* 0x008fe200008e0600 */
[----:B------:R-:W-:-:S04]  /*c1c40*/  IADD3 R46, P1, R46, R2, RZ ;  /* 0x000000022e2e7210 */ /* 0x000fc80007f3e0ff */
[----:B------:R3:W-:Y:S04]  /*c1c50*/  STL [R1+0x4954], R133 ;  /* 0x0049548501007387 */ /* 0x0007e80000100800 */
[----:B------:R-:W-:Y:S04]  /*c1c60*/  STL [R1+0x4960], R46 ;  /* 0x0049602e01007387 */ /* 0x000fe80000100800 */
[----:B--2---:R-:W2:Y:S04]  /*c1c70*/  LDL.LU R136, [R1+0x4aec] ;  /* 0x004aec0001887983 */ /* 0x004ea80000300800 */
[----:B------:R-:W2:Y:S01]  /*c1c80*/  LDL.LU R44, [R1+0x4af8] ;  /* 0x004af800012c7983 */ /* 0x000ea20000300800 */
[----:B-1----:R-:W-:-:S03]  /*c1c90*/  MOV R7, R133 ;  /* 0x0000008500077202 */ /* 0x002fc60000000f00 */
[----:B----4-:R-:W4:Y:S01]  /*c1ca0*/  LDL.LU R128, [R1+0x4b00] ;  /* 0x004b000001807983 */ /* 0x010f220000300800 */
[----:B------:R-:W-:Y:S02]  /*c1cb0*/  IADD3.X R129, R129, R0, RZ, P1, !PT ;  /* 0x0000000081817210 */ /* 0x000fe40000ffe4ff */
[----:B------:R-:W-:-:S03]  /*c1cc0*/  IADD3 R132, P1, R132, R2, RZ ;  /* 0x0000000284847210 */ /* 0x000fc60007f3e0ff */
[----:B------:R1:W-:Y:S04]  /*c1cd0*/  STL [R1+0x495c], R129 ;  /* 0x00495c8101007387 */ /* 0x0003e80000100800 */
[----:B------:R-:W-:Y:S04]  /*c1ce0*/  STL [R1+0x4ae8], R132 ;  /* 0x004ae88401007387 */ /* 0x000fe80000100800 */
[----:B---3--:R-:W3:Y:S01]  /*c1cf0*/  LDL.LU R133, [R1+0x4af4] ;  /* 0x004af40001857983 */ /* 0x008ee20000300800 */
[----:B------:R-:W-:-:S03]  /*c1d00*/  IMAD.MOV.U32 R6, RZ, RZ, R45 ;  /* 0x000000ffff067224 */ /* 0x000fc600078e002d */
[----:B------:R-:W3:Y:S04]  /*c1d10*/  LDL.LU R45, [R1+0x4b08] ;  /* 0x004b0800012d7983 */ /* 0x000ee80000300800 */
[----:B------:R1:W-:Y:S02]  /*c1d20*/  LDGSTS.E [R5+0x12700], [R6.64], P3 ;  /* 0x1270000006057fae */ /* 0x0003e40009921844 */
[----:B-1----:R-:W-:Y:S01]  /*c1d30*/  MOV R6, R46 ;  /* 0x0000002e00067202 */ /* 0x002fe20000000f00 */
[----:B------:R-:W-:Y:S02]  /*c1d40*/  IMAD.MOV.U32 R7, RZ, RZ, R129 ;  /* 0x000000ffff077224 */ /* 0x000fe400078e0081 */
[----:B------:R-:W3:Y:S04]  /*c1d50*/  LDL.LU R129, [R1+0x4afc] ;  /* 0x004afc0001817983 */ /* 0x000ee80000300800 */
[----:B------:R1:W-:Y:S02]  /*c1d60*/  LDGSTS.E [R5+0x12780], [R6.64], P3 ;  /* 0x1278000006057fae */ /* 0x0003e40009921844 */
[----:B-1----:R-:W-:-:S02]  /*c1d70*/  IMAD.MOV.U32 R6, RZ, RZ, R132 ;  /* 0x000000ffff067224 */ /* 0x002fc400078e0084 */
[----:B------:R-:W-:Y:S01]  /*c1d80*/  IMAD.X R137, R137, 0x1, R0, P1 ;  /* 0x0000000189897824 */ /* 0x000fe200008e0600 */
[----:B------:R-:W-:-:S04]  /*c1d90*/  IADD3 R47, P1, R47, R2, RZ ;  /* 0x000000022f2f7210 */ /* 0x000fc80007f3e0ff */
[----:B------:R1:W-:Y:S01]  /*c1da0*/  STL [R1+0x4ae4], R137 ;  /* 0x004ae48901007387 */ /* 0x0003e20000100800 */
[----:B------:R-:W-:-:S03]  /*c1db0*/  MOV R7, R137 ;  /* 0x0000008900077202 */ /* 0x000fc60000000f00 */
[----:B------:R-:W3:Y:S04]  /*c1dc0*/  LDL.LU R46, [R1+0x4b10] ;  /* 0x004b1000012e7983 */ /* 0x000ee80000300800 */
[----:B------:R-:W-:Y:S04]  /*c1dd0*/  STL [R1+0x4af0], R47 ;  /* 0x004af02f01007387 */ /* 0x000fe80000100800 */
[----:B-1----:R-:W3:Y:S04]  /*c1de0*/  LDL.LU R137, [R1+0x4b04] ;  /* 0x004b040001897983 */ /* 0x002ee80000300800 */
[----:B------:R1:W-:Y:S02]  /*c1df0*/  LDGSTS.E [R5+0x14000], [R6.64], P6 ;  /* 0x1400000006057fae */ /* 0x0003e4000b121844 */
[----:B-1----:R-:W-:-:S02]  /*c1e00*/  MOV R6, R47 ;  /* 0x0000002f00067202 */ /* 0x002fc40000000f00 */
[----:B--2---:R-:W-:Y:S02]  /*c1e10*/  IADD3.X R136, R136, R0, RZ, P1, !PT ;  /* 0x0000000088887210 */ /* 0x004fe40000ffe4ff */
[----:B------:R-:W-:-:S03]  /*c1e20*/  IADD3 R44, P2, R44, R2, RZ ;  /* 0x000000022c2c7210 */ /* 0x000fc60007f5e0ff */
[----:B------:R-:W-:Y:S01]  /*c1e30*/  IMAD.MOV.U32 R7, RZ, RZ, R136 ;  /* 0x000000ffff077224 */ /* 0x000fe200078e0088 */
[----:B----4-:R-:W-:Y:S01]  /*c1e40*/  IADD3 R128, P1, R128, R2, RZ ;  /* 0x0000000280807210 */ /* 0x010fe20007f3e0ff */
[----:B------:R-:W-:Y:S04]  /*c1e50*/  STL [R1+0x4af8], R44 ;  /* 0x004af82c01007387 */ /* 0x000fe80000100800 */
[----:B------:R1:W-:Y:S04]  /*c1e60*/  STL [R1+0x4aec], R136 ;  /* 0x004aec8801007387 */ /* 0x0003e80000100800 */
[----:B------:R-:W2:Y:S04]  /*c1e70*/  LDL.LU R132, [R1+0x4b18] ;  /* 0x004b180001847983 */ /* 0x000ea80000300800 */
[----:B------:R4:W-:Y:S04]  /*c1e80*/  LDGSTS.E [R5+0x14080], [R6.64], P6 ;  /* 0x1408000006057fae */ /* 0x0009e8000b121844 */
[----:B-1----:R-:W2:Y:S04]  /*c1e90*/  LDL.LU R136, [R1+0x4b0c] ;  /* 0x004b0c0001887983 */ /* 0x002ea80000300800 */
[----:B------:R-:W-:Y:S01]  /*c1ea0*/  STL [R1+0x4b00], R128 ;  /* 0x004b008001007387 */ /* 0x000fe20000100800 */
[----:B---3--:R-:W-:-:S05]  /*c1eb0*/  IMAD.X R133, R133, 0x1, R0, P2 ;  /* 0x0000000185857824 */ /* 0x008fca00010e0600 */
[----:B------:R1:W-:Y:S01]  /*c1ec0*/  STL [R1+0x4af4], R133 ;  /* 0x004af48501007387 */ /* 0x0003e20000100800 */
[----:B----4-:R-:W-:-:S03]  /*c1ed0*/  MOV R7, R133 ;  /* 0x0000008500077202 */ /* 0x010fc60000000f00 */
[----:B------:R-:W3:Y:S04]  /*c1ee0*/  LDL.LU R47, [R1+0x4b20] ;  /* 0x004b2000012f7983 */ /* 0x000ee80000300800 */
[----:B-1----:R-:W4:Y:S01]  /*c1ef0*/  LDL.LU R133, [R1+0x4b14] ;  /* 0x004b140001857983 */ /* 0x002f220000300800 */
[----:B------:R-:W-:Y:S01]  /*c1f00*/  IMAD.MOV.U32 R6, RZ, RZ, R44 ;  /* 0x000000ffff067224 */ /* 0x000fe200078e002c */
[----:B------:R-:W-:-:S04]  /*c1f10*/  IADD3 R45, P2, R45, R2, RZ ;  /* 0x000000022d2d7210 */ /* 0x000fc80007f5e0ff */
[----:B------:R1:W-:Y:S01]  /*c1f20*/  LDGSTS.E [R5+0x14100], [R6.64], P6 ;  /* 0x1410000006057fae */ /* 0x0003e2000b121844 */
[----:B------:R-:W-:-:S03]  /*c1f30*/  IADD3.X R129, R129, R0, RZ, P1, !PT ;  /* 0x0000000081817210 */ /* 0x000fc60000ffe4ff */
[----:B------:R-:W-:Y:S04]  /*c1f40*/  STL [R1+0x4b08], R45 ;  /* 0x004b082d01007387 */ /* 0x000fe80000100800 */
[----:B------:R1:W-:Y:S02]  /*c1f50*/  STL [R1+0x4afc], R129 ;  /* 0x004afc8101007387 */ /* 0x0003e40000100800 */
[----:B-1----:R-:W-:Y:S01]  /*c1f60*/  MOV R6, R128 ;  /* 0x0000008000067202 */ /* 0x002fe20000000f00 */
[----:B------:R-:W-:Y:S01]  /*c1f70*/  IMAD.MOV.U32 R7, RZ, RZ, R129 ;  /* 0x000000ffff077224 */ /* 0x000fe200078e0081 */
[----:B------:R-:W4:Y:S04]  /*c1f80*/  LDL.LU R44, [R1+0x4b28] ;  /* 0x004b2800012c7983 */ /* 0x000f280000300800 */
[----:B------:R-:W4:Y:S04]  /*c1f90*/  LDL.LU R128, [R1+0x4b1c] ;  /* 0x004b1c0001807983 */ /* 0x000f280000300800 */
[----:B------:R1:W-:Y:S02]  /*c1fa0*/  LDGSTS.E [R5+0x14180], [R6.64], P6 ;  /* 0x1418000006057fae */ /* 0x0003e4000b121844 */
[----:B-1----:R-:W-:Y:S01]  /*c1fb0*/  IMAD.MOV.U32 R6, RZ, RZ, R45 ;  /* 0x000000ffff067224 */ /* 0x002fe200078e002d */
[----:B------:R-:W-:Y:S01]  /*c1fc0*/  IADD3 R46, P1, R46, R2, RZ ;  /* 0x000000022e2e7210 */ /* 0x000fe20007f3e0ff */
[----:B------:R-:W-:-:S04]  /*c1fd0*/  IMAD.X R137, R137, 0x1, R0, P2 ;  /* 0x0000000189897824 */ /* 0x000fc800010e0600 */
[----:B------:R-:W-:Y:S01]  /*c1fe0*/  STL [R1+0x4b10], R46 ;  /* 0x004b102e01007387 */ /* 0x000fe20000100800 */
[----:B------:R-:W-:-:S03]  /*c1ff0*/  MOV R7, R137 ;  /* 0x0000008900077202 */ /* 0x000fc60000000f00 */
[----:B------:R1:W-:Y:S04]  /*c2000*/  STL [R1+0x4b04], R137 ;  /* 0x004b048901007387 */ /* 0x0003e80000100800 */
[----:B------:R-:W4:Y:S04]  /*c2010*/  LDL.LU R129, [R1+0x4b30] ;  /* 0x004b300001817983 */ /* 0x000f280000300800 */
[----:B------:R-:W4:Y:S04]  /*c2020*/  LDL.LU R140, [R1+0x4b24] ;  /* 0x004b2400018c7983 */ /* 0x000f280000300800 */
[----:B------:R1:W-:Y:S02]  /*c2030*/  LDGSTS.E [R5+0x14200], [R6.64], P6 ;  /* 0x1420000006057fae */ /* 0x0003e4000b121844 */
[----:B-1----:R-:W-:-:S02]  /*c2040*/  MOV R6, R46 ;  /* 0x0000002e00067202 */ /* 0x002fc40000000f00 */
[----:B--2---:R-:W-:Y:S02]  /*c2050*/  IADD3 R132, P2, R132, R2, RZ ;  /* 0x0000000284847210 */ /* 0x004fe40007f5e0ff */
[----:B------:R-:W-:-:S03]  /*c2060*/  IADD3.X R136, R136, R0, RZ, P1, !PT ;  /* 0x0000000088887210 */ /* 0x000fc60000ffe4ff */
[----:B------:R1:W-:Y:S02]  /*c2070*/  STL [R1+0x4b18], R132 ;  /* 0x004b188401007387 */ /* 0x0003e40000100800 */
[----:B------:R-:W-:Y:S02]  /*c2080*/  IMAD.MOV.U32 R7, RZ, RZ, R136 ;  /* 0x000000ffff077224 */ /* 0x000fe400078e0088 */
[----:B------:R-:W-:Y:S04]  /*c2090*/  STL [R1+0x4b0c], R136 ;  /* 0x004b0c8801007387 */ /* 0x000fe80000100800 */
[----:B------:R-:W2:Y:S04]  /*c20a0*/  LDL.LU R45, [R1+0x4b38] ;  /* 0x004b3800012d7983 */ /* 0x000ea80000300800 */
[----:B------:R-:W2:Y:S01]  /*c20b0*/  LDL.LU R137, [R1+0x4b2c] ;  /* 0x004b2c0001897983 */ /* 0x000ea20000300800 */
[----:B---3--:R-:W-:-:S03]  /*c20c0*/  IADD3 R47, P1, R47, R2, RZ ;  /* 0x000000022f2f7210 */ /* 0x008fc60007f3e0ff */
[----:B------:R3:W-:Y:S01]  /*c20d0*/  LDGSTS.E [R5+0x14280], [R6.64], P6 ;  /* 0x1428000006057fae */ /* 0x0007e2000b121844 */
[----:B----4-:R-:W-:-:S03]  /*c20e0*/  IMAD.X R133, R133, 0x1, R0, P2 ;  /* 0x0000000185857824 */ /* 0x010fc600010e0600 */
[----:B------:R-:W-:Y:S04]  /*c20f0*/  STL [R1+0x4b20], R47 ;  /* 0x004b202f01007387 */ /* 0x000fe80000100800 */
[----:B------:R4:W-:Y:S01]  /*c2100*/  STL [R1+0x4b14], R133 ;  /* 0x004b148501007387 */ /* 0x0009e20000100800 */
[----:B---3--:R-:W-:-:S03]  /*c2110*/  IMAD.MOV.U32 R6, RZ, RZ, R132 ;  /* 0x000000ffff067224 */ /* 0x008fc600078e0084 */
[----:B------:R-:W3:Y:S04]  /*c2120*/  LDL.LU R46, [R1+0x4b40] ;  /* 0x004b4000012e7983 */ /* 0x000ee80000300800 */
[----:B-1----:R-:W3:Y:S01]  /*c2130*/  LDL.LU R132, [R1+0x4b34] ;  /* 0x004b340001847983 */ /* 0x002ee20000300800 */
[----:B------:R-:W-:-:S05]  /*c2140*/  MOV R7, R133 ;  /* 0x0000008500077202 */ /* 0x000fca0000000f00 */
[----:B------:R1:W-:Y:S01]  /*c2150*/  LDGSTS.E [R5+0x14300], [R6.64], P6 ;  /* 0x1430000006057fae */ /* 0x0003e2000b121844 */
[----:B------:R-:W-:Y:S02]  /*c2160*/  IADD3 R44, P2, R44, R2, RZ ;  /* 0x000000022c2c7210 */ /* 0x000fe40007f5e0ff */
[----:B------:R-:W-:-:S03]  /*c2170*/  IADD3.X R128, R128, R0, RZ, P1, !PT ;  /* 0x0000000080807210 */ /* 0x000fc60000ffe4ff */
[----:B------:R-:W-:Y:S04]  /*c2180*/  STL [R1+0x4b28], R44 ;  /* 0x004b282c01007387 */ /* 0x000fe80000100800 */
[----:B------:R4:W-:Y:S01]  /*c2190*/  STL [R1+0x4b1c], R128 ;  /* 0x004b1c8001007387 */ /* 0x0009e20000100800 */
[----:B-1----:R-:W-:Y:S01]  /*c21a0*/  MOV R6, R47 ;  /* 0x0000002f00067202 */ /* 0x002fe20000000f00 */
[----:B------:R-:W-:Y:S02]  /*c21b0*/  IMAD.MOV.U32 R7, RZ, RZ, R128 ;  /* 0x000000ffff077224 */ /* 0x000fe400078e0080 */
[----:B----4-:R-:W4:Y:S04]  /*c21c0*/  LDL.LU R133, [R1+0x4b48] ;  /* 0x004b480001857983 */ /* 0x010f280000300800 */
[----:B------:R1:W-:Y:S04]  /*c21d0*/  LDGSTS.E [R5+0x14380], [R6.64], P6 ;  /* 0x1438000006057fae */ /* 0x0003e8000b121844 */
[----:B------:R-:W4:Y:S01]  /*c21e0*/  LDL.LU R128, [R1+0x4b3c] ;  /* 0x004b3c0001807983 */ /* 0x000f220000300800 */
[----:B-1----:R-:W-:Y:S01]  /*c21f0*/  IMAD.MOV.U32 R6, RZ, RZ, R44 ;  /* 0x000000ffff067224 */ /* 0x002fe200078e002c */
[----:B------:R-:W-:Y:S01]  /*c2200*/  IADD3 R129, P1, R129, R2, RZ ;  /* 0x0000000281817210 */ /* 0x000fe20007f3e0ff */
[----:B------:R-:W-:-:S04]  /*c2210*/  IMAD.X R140, R140, 0x1, R0, P2 ;  /* 0x000000018c8c7824 */ /* 0x000fc800010e0600 */
[----:B------:R-:W-:Y:S04]  /*c2220*/  STL [R1+0x4b30], R129 ;  /* 0x004b308101007387 */ /* 0x000fe80000100800 */
[----:B------:R1:W-:Y:S01]  /*c2230*/  STL [R1+0x4b24], R140 ;  /* 0x004b248c01007387 */ /* 0x0003e20000100800 */
[----:B------:R-:W-:-:S03]  /*c2240*/  MOV R7, R140 ;  /* 0x0000008c00077202 */ /* 0x000fc60000000f00 */
[----:B------:R-:W4:Y:S04]  /*c2250*/  LDL.LU R47, [R1+0x4b50] ;  /* 0x004b5000012f7983 */ /* 0x000f280000300800 */
[----:B------:R-:W4:Y:S04]  /*c2260*/  LDL.LU R136, [R1+0x4b58] ;  /* 0x004b580001887983 */ /* 0x000f280000300800 */
[----:B-1----:R-:W4:Y:S04]  /*c2270*/  LDL.LU R140, [R1+0x4b44] ;  /* 0x004b4400018c7983 */ /* 0x002f280000300800 */
[----:B------:R1:W-:Y:S02]  /*c2280*/  LDGSTS.E [R5+0x14400], [R6.64], P6 ;  /* 0x1440000006057fae */ /* 0x0003e4000b121844 */
[----:B-1----:R-:W-:-:S02]  /*c2290*/  MOV R6, R129 ;  /* 0x0000008100067202 */ /* 0x002fc40000000f00 */
[----:B--2---:R-:W-:Y:S02]  /*c22a0*/  IADD3 R45, P2, R45, R2, RZ ;  /* 0x000000022d2d7210 */ /* 0x004fe40007f5e0ff */
[----:B------:R-:W-:-:S03]  /*c22b0*/  IADD3.X R137, R137, R0, RZ, P1, !PT ;  /* 0x0000000089897210 */ /* 0x000fc60000ffe4ff */
[----:B------:R-:W-:Y:S04]  /*c22c0*/  STL [R1+0x4b38], R45 ;  /* 0x004b382d01007387 */ /* 0x000fe80000100800 */
[----:B------:R1:W-:Y:S01]  /*c22d0*/  STL [R1+0x4b2c], R137 ;  /* 0x004b2c8901007387 */ /* 0x0003e20000100800 */
[----:B------:R-:W-:-:S03]  /*c22e0*/  IMAD.MOV.U32 R7, RZ, RZ, R137 ;  /* 0x000000ffff077224 */ /* 0x000fc600078e0089 */
[----:B------:R-:W2:Y:S04]  /*c22f0*/  LDL.LU R44, [R1+0x4b60] ;  /* 0x004b6000012c7983 */ /* 0x000ea80000300800 */
[----:B------:R-:W2:Y:S04]  /*c2300*/  LDL.LU R129, [R1+0x4b4c] ;  /* 0x004b4c0001817983 */ /* 0x000ea80000300800 */
[----:B------:R1:W-:Y:S01]  /*c2310*/  LDGSTS.E [R5+0x14480], [R6.64], P6 ;  /* 0x1448000006057fae */ /* 0x0003e2000b121844 */
[----:B---3--:R-:W-:Y:S01]  /*c2320*/  IADD3 R46, P1, R46, R2, RZ ;  /* 0x000000022e2e7210 */ /* 0x008fe20007f3e0ff */
[----:B------:R-:W-:-:S04]  /*c2330*/  IMAD.X R132, R132, 0x1, R0, P2 ;  /* 0x0000000184847824 */ /* 0x000fc800010e0600 */
[----:B------:R-:W-:Y:S04]  /*c2340*/  STL [R1+0x4b40], R46 ;  /* 0x004b402e01007387 */ /* 0x000fe80000100800 */
[----:B------:R3:W-:Y:S04]  /*c2350*/  STL [R1+0x4b34], R132 ;  /* 0x004b348401007387 */ /* 0x0007e80000100800 */
[----:B-1----:R-:W2:Y:S01]  /*c2360*/  LDL.LU R137, [R1+0x4b54] ;  /* 0x004b540001897983 */ /* 0x002ea20000300800 */
[----:B------:R-:W-:Y:S01]  /*c2370*/  IMAD.MOV.U32 R6, RZ, RZ, R45 ;  /* 0x000000ffff067224 */ /* 0x000fe200078e002d */
[----:B------:R-:W-:-:S02]  /*c2380*/  MOV R7, R132 ;  /* 0x0000008400077202 */ /* 0x000fc40000000f00 */
[----:B------:R-:W2:Y:S04]  /*c2390*/  LDL.LU R45, [R1+0x4b5c] ;  /* 0x004b5c00012d7983 */ /* 0x000ea80000300800 */
[----:B------:R1:W-:Y:S01]  /*c23a0*/  LDGSTS.E [R5+0x14500], [R6.64], P6 ;  /* 0x1450000006057fae */ /* 0x0003e2000b121844 */
[----:B----4-:R-:W-:Y:S02]  /*c23b0*/  IADD3 R133, P2, R133, R2, RZ ;  /* 0x0000000285857210 */ /* 0x010fe40007f5e0ff */
[----:B------:R-:W-:-:S03]  /*c23c0*/  IADD3.X R128, R128, R0, RZ, P1, !PT ;  /* 0x0000000080807210 */ /* 0x000fc60000ffe4ff */
[----:B------:R-:W-:Y:S01]  /*c23d0*/  STL [R1+0x4b48], R133 ;  /* 0x004b488501007387 */ /* 0x000fe20000100800 */
[----:B-1----:R-:W-:Y:S01]  /*c23e0*/  MOV R6, R46 ;  /* 0x0000002e00067202 */ /* 0x002fe20000000f00 */
[----:B------:R-:W-:Y:S02]  /*c23f0*/  IMAD.MOV.U32 R7, RZ, RZ, R128 ;  /* 0x000000ffff077224 */ /* 0x000fe400078e0080 */
[----:B------:R1:W-:Y:S04]  /*c2400*/  STL [R1+0x4b3c], R128 ;  /* 0x004b3c8001007387 */ /* 0x0003e80000100800 */
[----:B------:R4:W-:Y:S02]  /*c2410*/  LDGSTS.E [R5+0x14580], [R6.64], P6 ;  /* 0x1458000006057fae */ /* 0x0009e4000b121844 */
[----:B----4-:R-:W-:-:S02]  /*c2420*/  MOV R6, R133 ;  /* 0x0000008500067202 */ /* 0x010fc40000000f00 */
[-C--:B------:R-:W-:Y:S01]  /*c2430*/  IADD3 R47, P1, R47, R2.reuse, RZ ;  /* 0x000000022f2f7210 */ /* 0x080fe20007f3e0ff */
[----:B------:R-:W-:Y:S01]  /*c2440*/  IMAD.X R140, R140, 0x1, R0, P2 ;  /* 0x000000018c8c7824 */ /* 0x000fe200010e0600 */
[----:B------:R-:W-:-:S03]  /*c2450*/  IADD3 R136, P2, R136, R2, RZ ;  /* 0x0000000288887210 */ /* 0x000fc60007f5e0ff */
[----:B------:R-:W-:Y:S01]  /*c2460*/  STL [R1+0x4b50], R47 ;  /* 0x004b502f01007387 */ /* 0x000fe20000100800 */
[----:B------:R-:W-:-:S03]  /*c2470*/  IMAD.MOV.U32 R7, RZ, RZ, R140 ;  /* 0x000000ffff077224 */ /* 0x000fc600078e008c */
[----:B------:R-:W-:Y:S04]  /*c2480*/  STL [R1+0x4b44], R140 ;  /* 0x004b448c01007387 */ /* 0x000fe80000100800 */
[----:B---3--:R-:W3:Y:S04]  /*c2490*/  LDL.LU R132, [R1+0x4ce8] ;  /* 0x004ce80001847983 */ /* 0x008ee80000300800 */
[----:B-1----:R-:W4:Y:S04]  /*c24a0*/  LDL.LU R128, [R1+0x4cf0] ;  /* 0x004cf00001807983 */ /* 0x002f280000300800 */
[----:B------:R-:W-:Y:S04]  /*c24b0*/  STL [R1+0x4b58], R136 ;  /* 0x004b588801007387 */ /* 0x000fe80000100800 */
[----:B------:R-:W4:Y:S04]  /*c24c0*/  LDL.LU R46, [R1+0x4cf8] ;  /* 0x004cf800012e7983 */ /* 0x000f280000300800 */
[----:B------:R1:W-:Y:S02]  /*c24d0*/  LDGSTS.E [R5+0x14600], [R6.64], P6 ;  /* 0x1460000006057fae */ /* 0x0003e4000b121844 */
[----:B-1----:R-:W-:Y:S01]  /*c24e0*/  IMAD.MOV.U32 R6, RZ, RZ, R47 ;  /* 0x000000ffff067224 */ /* 0x002fe200078e002f */
[----:B--2---:R-:W-:-:S02]  /*c24f0*/  IADD3.X R129, R129, R0, RZ, P1, !PT ;  /* 0x0000000081817210 */ /* 0x004fc40000ffe4ff */
[----:B------:R-:W-:-:S03]  /*c2500*/  IADD3 R44, P1, R44, R2, RZ ;  /* 0x000000022c2c7210 */ /* 0x000fc60007f3e0ff */
[----:B------:R1:W-:Y:S01]  /*c2510*/  STL [R1+0x4b4c], R129 ;  /* 0x004b4c8101007387 */ /* 0x0003e20000100800 */
[----:B------:R-:W-:-:S03]  /*c2520*/  MOV R7, R129 ;  /* 0x0000008100077202 */ /* 0x000fc60000000f00 */
[----:B------:R-:W2:Y:S04]  /*c2530*/  LDL.LU R133, [R1+0x4ce4] ;  /* 0x004ce40001857983 */ /* 0x000ea80000300800 */
[----:B------:R-:W-:Y:S04]  /*c2540*/  STL [R1+0x4b60], R44 ;  /* 0x004b602c01007387 */ /* 0x000fe80000100800 */
[----:B------:R1:W-:Y:S01]  /*c2550*/  LDGSTS.E [R5+0x14680], [R6.64], P6 ;  /* 0x1468000006057fae */ /* 0x0003e2000b121844 */
[----:B------:R-:W-:-:S05]  /*c2560*/  IMAD.X R137, R137, 0x1, R0, P2 ;  /* 0x0000000189897824 */ /* 0x000fca00010e0600 */
[----:B------:R3:W-:Y:S04]  /*c2570*/  STL [R1+0x4b54], R137 ;  /* 0x004b548901007387 */ /* 0x0007e80000100800 */
[----:B-1----:R-:W2:Y:S04]  /*c2580*/  LDL.LU R129, [R1+0x4cec] ;  /* 0x004cec0001817983 */ /* 0x002ea80000300800 */
[----:B------:R-:W2:Y:S01]  /*c2590*/  LDL.LU R47, [R1+0x4cf4] ;  /* 0x004cf400012f7983 */ /* 0x000ea20000300800 */
[----:B------:R-:W-:Y:S01]  /*c25a0*/  IMAD.MOV.U32 R6, RZ, RZ, R136 ;  /* 0x000000ffff067224 */ /* 0x000fe200078e0088 */
[----:B------:R-:W-:-:S02]  /*c25b0*/  MOV R7, R137 ;  /* 0x0000008900077202 */ /* 0x000fc40000000f00 */
[----:B------:R-:W-:-:S03]  /*c25c0*/  IADD3.X R45, R45, R0, RZ, P1, !PT ;  /* 0x000000002d2d7210 */ /* 0x000fc60000ffe4ff */
[----:B------:R1:W-:Y:S01]  /*c25d0*/  LDGSTS.E [R5+0x14700], [R6.64], P6 ;  /* 0x1470000006057fae */ /* 0x0003e2000b121844 */
[----:B------:R-:W-:Y:S01]  /*c25e0*/  ISETP.GT.AND P1, PT, R4, 0x34, PT ;  /* 0x000000340400780c */ /* 0x000fe20003f24270 */
[----:B-1----:R-:W-:Y:S01]  /*c25f0*/  IMAD.MOV.U32 R6, RZ, RZ, R44 ;  /* 0x000000ffff067224 */ /* 0x002fe200078e002c */
[----:B------:R-:W-:-:S05]  /*c2600*/  MOV R7, R45 ;  /* 0x0000002d00077202 */ /* 0x000fca0000000f00 */
[----:B------:R1:W-:Y:S02]  /*c2610*/  LDGSTS.E [R5+0x14780], [R6.64], P6 ;  /* 0x1478000006057fae */ /* 0x0003e4000b121844 */
[----:B-1----:R-:W-:-:S04]  /*c2620*/  SEL R6, RZ, 0x4, !P1 ;  /* 0x00000004ff067807 */ /* 0x002fc80004800000 */
[----:B------:R-:W-:Y:S01]  /*c2630*/  SEL R6, R6, RZ, !P0 ;  /* 0x000000ff06067207 */ /* 0x000fe20004000000 */
[----:B------:R1:W-:Y:S01]  /*c2640*/  STL [R1+0x4b5c], R45 ;  /* 0x004b5c2d01007387 */ /* 0x0003e20000100800 */
[----:B------:R-:W-:Y:S02]  /*c2650*/  LOP3.LUT R49, R49, R48, RZ, 0x3c, !PT ;  /* 0x0000003031317212 */ /* 0x000fe400078e3cff */
[----:B------:R-:W-:Y:S02]  /*c2660*/  LOP3.LUT R51, R51, R50, RZ, 0x3c, !PT ;  /* 0x0000003233337212 */ /* 0x000fe400078e3cff */
[-C--:B---3--:R-:W-:Y:S02]  /*c2670*/  IADD3 R132, P3, R132, R2.reuse, RZ ;  /* 0x0000000284847210 */ /* 0x088fe40007f7e0ff */
[-C--:B----4-:R-:W-:Y:S02]  /*c2680*/  IADD3 R128, P2, R128, R2.reuse, RZ ;  /* 0x0000000280807210 */ /* 0x090fe40007f5e0ff */
[----:B------:R-:W-:-:S02]  /*c2690*/  IADD3 R46, P1, R46, R2, RZ ;  /* 0x000000022e2e7210 */ /* 0x000fc40007f3e0ff */
[----:B------:R-:W-:Y:S02]  /*c26a0*/  LOP3.LUT R101, R101, R100, RZ, 0x3c, !PT ;  /* 0x0000006465657212 */ /* 0x000fe400078e3cff */
[----:B------:R-:W-:Y:S02]  /*c26b0*/  LOP3.LUT R103, R103, R102, RZ, 0x3c, !PT ;  /* 0x0000006667677212 */ /* 0x000fe400078e3cff */
[----:B------:R-:W-:Y:S02]  /*c26c0*/  LOP3.LUT R48, R49, R48, RZ, 0x3c, !PT ;  /* 0x0000003031307212 */ /* 0x000fe400078e3cff */
[----:B------:R-:W-:Y:S02]  /*c26d0*/  LOP3.LUT R117, R117, R116, RZ, 0x3c, !PT ;  /* 0x0000007475757212 */ /* 0x000fe400078e3cff */
[----:B------:R-:W-:Y:S02]  /*c26e0*/  LOP3.LUT R50, R51, R50, RZ, 0x3c, !PT ;  /* 0x0000003233327212 */ /* 0x000fe400078e3cff */
[----:B------:R-:W-:Y:S01]  /*c26f0*/  LOP3.LUT R119, R119, R118, RZ, 0x3c, !PT ;  /* 0x0000007677777212 */ /* 0x000fe200078e3cff */
[----:B------:R3:W-:Y:S01]  /*c2700*/  STL [R1+0x4ce8], R132 ;  /* 0x004ce88401007387 */ /* 0x0007e20000100800 */
[----:B------:R-:W-:-:S02]  /*c2710*/  LOP3.LUT R100, R101, R100, RZ, 0x3c, !PT ;  /* 0x0000006465647212 */ /* 0x000fc400078e3cff */
[----:B------:R-:W-:Y:S01]  /*c2720*/  LOP3.LUT R102, R103, R102, RZ, 0x3c, !PT ;  /* 0x0000006667667212 */ /* 0x000fe200078e3cff */
[----:B------:R-:W-:Y:S01]  /*c2730*/  STL [R1+0x4cf0], R128 ;  /* 0x004cf08001007387 */ /* 0x000fe20000100800 */
[----:B------:R-:W-:Y:S02]  /*c2740*/  LOP3.LUT R49, R49, R48, RZ, 0x3c, !PT ;  /* 0x0000003031317212 */ /* 0x000fe400078e3cff */
[----:B------:R-:W-:Y:S02]  /*c2750*/  LOP3.LUT R116, R117, R116, RZ, 0x3c, !PT ;  /* 0x0000007475747212 */ /* 0x000fe400078e3cff */
[----:B------:R-:W-:Y:S02]  /*c2760*/  LOP3.LUT R51, R51, R50, RZ, 0x3c, !PT ;  /* 0x0000003233337212 */ /* 0x000fe400078e3cff */
[----:B------:R-:W-:Y:S02]  /*c2770*/  LOP3.LUT R118, R119, R118, RZ, 0x3c, !PT ;  /* 0x0000007677767212 */ /* 0x000fe400078e3cff */
[----:B------:R-:W-:-:S02]  /*c2780*/  LOP3.LUT R101, R101, R100, RZ, 0x3c, !PT ;  /* 0x0000006465657212 */ /* 0x000fc400078e3cff */
[----:B------:R-:W-:Y:S02]  /*c2790*/  LOP3.LUT R103, R103, R102, RZ, 0x3c, !PT ;  /* 0x0000006667677212 */ /* 0x000fe400078e3cff */
[----:B------:R-:W-:Y:S01]  /*c27a0*/  LOP3.LUT R117, R117, R116, RZ, 0x3c, !PT ;  /* 0x0000007475757212 */ /* 0x000fe200078e3cff */
[----:B------:R-:W-:Y:S01]  /*c27b0*/  IMAD.MOV.U32 R141, RZ, RZ, R164 ;  /* 0x000000ffff8d7224 */ /* 0x000fe200078e00a4 */
[----:B------:R-:W-:Y:S01]  /*c27c0*/  LOP3.LUT R119, R119, R118, RZ, 0x3c, !PT ;  /* 0x0000007677777212 */ /* 0x000fe200078e3cff */
[----:B------:R-:W-:Y:S01]  /*c27d0*/  IMAD.MOV.U32 R137, RZ, RZ, R172 ;  /* 0x000000ffff897224 */ /* 0x000fe200078e00ac */
[----:B------:R-:W-:Y:S02]  /*c27e0*/  MOV R140, R165 ;  /* 0x000000a5008c7202 */ /* 0x000fe40000000f00 */
[----:B------:R-:W-:Y:S01]  /*c27f0*/  MOV R136, R173 ;  /* 0x000000ad00887202 */ /* 0x000fe20000000f00 */
[----:B------:R-:W-:Y:S01]  /*c2800*/  HMMA.1688.F32.TF32 R168, R80, R170, R40 ;  /* 0x000000aa50a8723c */ /* 0x000fe20000081028 */
[----:B------:R-:W-:Y:S01]  /*c2810*/  MOV R172, R197 ;  /* 0x000000c500ac7202 */ /* 0x000fe20000000f00 */
[----:B------:R-:W-:Y:S01]  /*c2820*/  IMAD.MOV.U32 R173, RZ, RZ, R196 ;  /* 0x000000ffffad7224 */ /* 0x000fe200078e00c4 */
[----:B------:R-:W-:-:S04]  /*c2830*/  MOV R164, R199 ;  /* 0x000000c700a47202 */ /* 0x000fc80000000f00 */
[----:B------:R-:W-:Y:S01]  /*c2840*/  MOV R42, R189 ;  /* 0x000000bd002a7202 */ /* 0x000fe20000000f00 */
[----:B------:R-:W-:Y:S01]  /*c2850*/  IMAD.MOV.U32 R43, RZ, RZ, R188 ;  /* 0x000000ffff2b7224 */ /* 0x000fe200078e00bc */
[----:B------:R-:W-:Y:S01]  /*c2860*/  HMMA.1688.F32.TF32 R32, R80, R174, R32 ;  /* 0x000000ae5020723c */ /* 0x000fe20000081020 */
[----:B------:R-:W-:Y:S01]  /*c2870*/  MOV R40, R193 ;  /* 0x000000c100287202 */ /* 0x000fe20000000f00 */
[----:B------:R-:W-:Y:S02]  /*c2880*/  IMAD.MOV.U32 R41, RZ, RZ, R192 ;  /* 0x000000ffff297224 */ /* 0x000fe400078e00c0 */
[----:B------:R-:W-:-:S03]  /*c2890*/  IMAD.MOV.U32 R165, RZ, RZ, R198 ;  /* 0x000000ffffa57224 */ /* 0x000fc600078e00c6 */
[----:B------:R-:W-:Y:S01]  /*c28a0*/  MOV R174, R195 ;  /* 0x000000c300ae7202 */ /* 0x000fe20000000f00 */
[----:B------:R-:W-:Y:S01]  /*c28b0*/  IMAD.MOV.U32 R175, RZ, RZ, R194 ;  /* 0x000000ffffaf7224 */ /* 0x000fe200078e00c2 */
[----:B------:R-:W-:Y:S01]  /*c28c0*/  HMMA.1688.F32.TF32 R28, R80, R178, R28 ;  /* 0x000000b2501c723c */ /* 0x000fe2000008101c */
[----:B--2---:R-:W-:Y:S01]  /*c28d0*/  IMAD.X R133, R133, 0x1, R0, P3 ;  /* 0x0000000185857824 */ /* 0x004fe200018e0600 */
[----:B------:R-:W-:-:S04]  /*c28e0*/  ISETP.GT.AND P3, PT, R4, 0x38, PT ;  /* 0x000000380400780c */ /* 0x000fc80003f64270 */
[----:B------:R-:W-:Y:S02]  /*c28f0*/  SEL R44, RZ, 0x4, !P3 ;  /* 0x00000004ff2c7807 */ /* 0x000fe40005800000 */
[----:B------:R-:W-:Y:S02]  /*c2900*/  ISETP.NE.U32.AND P3, PT, R6, RZ, PT ;  /* 0x000000ff0600720c */ /* 0x000fe40003f65070 */
[----:B------:R-:W-:Y:S02]  /*c2910*/  SEL R6, R44, RZ, !P0 ;  /* 0x000000ff2c067207 */ /* 0x000fe40004000000 */
[----:B------:R-:W-:Y:S02]  /*c2920*/  IADD3.X R129, R129, R0, RZ, P2, !PT ;  /* 0x0000000081817210 */ /* 0x000fe400017fe4ff */
[----:B------:R-:W-:Y:S01]  /*c2930*/  ISETP.GT.AND P2, PT, R4, 0x3c, PT ;  /* 0x0000003c0400780c */ /* 0x000fe20003f44270 */
[----:B------:R-:W-:-:S03]  /*c2940*/  IMAD.X R47, R47, 0x1, R0, P1 ;  /* 0x000000012f2f7824 */ /* 0x000fc600008e0600 */
[----:B------:R-:W-:Y:S02]  /*c2950*/  SEL R7, RZ, 0x4, !P2 ;  /* 0x00000004ff077807 */ /* 0x000fe40005000000 */
[C---:B------:R-:W-:Y:S02]  /*c2960*/  ISETP.GT.AND P1, PT, R4.reuse, 0x1, PT ;  /* 0x000000010400780c */ /* 0x040fe40003f24270 */
[----:B------:R-:W-:Y:S02]  /*c2970*/  ISETP.GT.AND P2, PT, R4, 0x5, PT ;  /* 0x000000050400780c */ /* 0x000fe40003f44270 */
[----:B------:R-:W-:Y:S02]  /*c2980*/  SEL R7, R7, RZ, !P0 ;  /* 0x000000ff07077207 */ /* 0x000fe40004000000 */
[----:B------:R-:W-:Y:S02]  /*c2990*/  SEL R44, RZ, 0x4, !P1 ;  /* 0x00000004ff2c7807 */ /* 0x000fe40004800000 */
[----:B-1----:R-:W-:-:S02]  /*c29a0*/  SEL R45, RZ, 0x4, !P2 ;  /* 0x00000004ff2d7807 */ /* 0x002fc40005000000 */
[----:B------:R-:W-:Y:S02]  /*c29b0*/  ISETP.NE.U32.AND P1, PT, R6, RZ, PT ;  /* 0x000000ff0600720c */ /* 0x000fe40003f25070 */
[----:B------:R-:W-:Y:S01]  /*c29c0*/  ISETP.NE.U32.AND P2, PT, R7, RZ, PT ;  /* 0x000000ff0700720c */ /* 0x000fe20003f45070 */
[----:B------:R-:W-:Y:S01]  /*c29d0*/  IMAD.MOV.U32 R7, RZ, RZ, R133 ;  /* 0x000000ffff077224 */ /* 0x000fe200078e0085 */
[----:B------:R-:W-:-:S05]  /*c29e0*/  MOV R6, R132 ;  /* 0x0000008400067202 */ /* 0x000fca0000000f00 */
[----:B------:R1:W-:Y:S04]  /*c29f0*/  LDGSTS.E [R5+0x16000], [R6.64], P5 ;  /* 0x1600000006057fae */ /* 0x0003e8000a921844 */
[----:B------:R2:W-:Y:S01]  /*c2a00*/  STL [R1+0x4ce4], R133 ;  /* 0x004ce48501007387 */ /* 0x0005e20000100800 */
[----:B-1----:R-:W-:Y:S01]  /*c2a10*/  MOV R6, R128 ;  /* 0x0000008000067202 */ /* 0x002fe20000000f00 */
[----:B------:R-:W-:Y:S02]  /*c2a20*/  IMAD.MOV.U32 R7, RZ, RZ, R129 ;  /* 0x000000ffff077224 */ /* 0x000fe400078e0081 */
[----:B------:R-:W-:Y:S04]  /*c2a30*/  STL [R1+0x4cf8], R46 ;  /* 0x004cf82e01007387 */ /* 0x000fe80000100800 */
[----:B------:R1:W-:Y:S04]  /*c2a40*/  LDGSTS.E [R5+0x16080], [R6.64], P5 ;  /* 0x1608000006057fae */ /* 0x0003e8000a921844 */
[----:B------:R4:W-:Y:S04]  /*c2a50*/  STL [R1+0x4cec], R129 ;  /* 0x004cec8101007387 */ /* 0x0009e80000100800 */
[----:B------:R4:W-:Y:S01]  /*c2a60*/  STL [R1+0x4cf4], R47 ;  /* 0x004cf42f01007387 */ /* 0x0009e20000100800 */
[----:B-1----:R-:W-:Y:S01]  /*c2a70*/  MOV R6, R46 ;  /* 0x0000002e00067202 */ /* 0x002fe20000000f00 */
[----:B------:R-:W-:-:S02]  /*c2a80*/  IMAD.MOV.U32 R7, RZ, RZ, R47 ;  /* 0x000000ffff077224 */ /* 0x000fc400078e002f */
[----:B------:R-:W-:Y:S01]  /*c2a90*/  STL.64 [R1+0x3578], R48 ;  /* 0x0035783001007387 */ /* 0x000fe20000100a00 */
[----:B---3--:R-:W-:Y:S01]  /*c2aa0*/  MOV R132, R177 ;  /* 0x000000b100847202 */ /* 0x008fe20000000f00 */
[----:B--2---:R-:W-:Y:S02]  /*c2ab0*/  IMAD.MOV.U32 R133, RZ, RZ, R176 ;  /* 0x000000ffff857224 */ /* 0x004fe400078e00b0 */
[----:B------:R-:W-:Y:S01]  /*c2ac0*/  STL.64 [R1+0x3570], R50 ;  /* 0x0035703201007387 */ /* 0x000fe20000100a00 */
[----:B------:R-:W-:Y:S01]  /*c2ad0*/  MOV R128, R181 ;  /* 0x000000b500807202 */ /* 0x000fe20000000f00 */
[----:B----4-:R-:W-:Y:S02]  /*c2ae0*/  IMAD.MOV.U32 R129, RZ, RZ, R180 ;  /* 0x000000ffff817224 */ /* 0x010fe400078e00b4 */
[----:B------:R-:W-:Y:S01]  /*c2af0*/  STL.64 [R1+0x3568], R100 ;  /* 0x0035686401007387 */ /* 0x000fe20000100a00 */
[----:B------:R-:W-:Y:S01]  /*c2b00*/  MOV R46, R185 ;  /* 0x000000b9002e7202 */ /* 0x000fe20000000f00 */
[----:B------:R-:W-:-:S02]  /*c2b10*/  IMAD.MOV.U32 R47, RZ, RZ, R184 ;  /* 0x000000ffff2f7224 */ /* 0x000fc400078e00b8 */
[----:B------:R1:W-:Y:S04]  /*c2b20*/  LDGSTS.E [R5+0x16100], [R6.64], P5 ;  /* 0x1610000006057fae */ /* 0x0003e8000a921844 */
[----:B------:R-:W-:Y:S04]  /*c2b30*/  STL.64 [R1+0x3560], R102 ;  /* 0x0035606601007387 */ /* 0x000fe80000100a00 */
[----:B------:R-:W-:Y:S04]  /*c2b40*/  STL.64 [R1+0x3558], R116 ;  /* 0x0035587401007387 */ /* 0x000fe80000100a00 */
[----:B------:R2:W-:Y:S04]  /*c2b50*/  LDGSTS.E [R5+0x16180], [R48.64], P5 ;  /* 0x1618000030057fae */ /* 0x0005e8000a921844 */
[----:B------:R-:W-:Y:S04]  /*c2b60*/  STL.64 [R1+0x3550], R118 ;  /* 0x0035507601007387 */ /* 0x000fe80000100a00 */
[----:B------:R3:W-:Y:S04]  /*c2b70*/  LDGSTS.E [R5+0x16200], [R50.64], P5 ;  /* 0x1620000032057fae */ /* 0x0007e8000a921844 */
[----:B------:R4:W-:Y:S04]  /*c2b80*/  STL.64 [R1+0x3548], R140 ;  /* 0x0035488c01007387 */ /* 0x0009e80000100a00 */
        /* <DEDUP_REMOVED lines=10> */
[----:B------:R2:W-:Y:S01]  /*c2c30*/  LDGSTS.E [R5+0x16500], [R136.64], P5 ;  /* 0x1650000088057fae */ /* 0x0005e2000a921844 */
[----:B----4-:R-:W-:Y:S01]  /*c2c40*/  MOV R140, R201 ;  /* 0x000000c9008c7202 */ /* 0x010fe20000000f00 */
[----:B------:R-:W-:-:S02]  /*c2c50*/  IMAD.MOV.U32 R141, RZ, RZ, R200 ;  /* 0x000000ffff8d7224 */ /* 0x000fc400078e00c8 */
[----:B------:R4:W-:Y:S01]  /*c2c60*/  STL.64 [R1+0x3518], R40 ;  /* 0x0035182801007387 */ /* 0x0009e20000100a00 */
[----:B-1----:R-:W-:-:S03]  /*c2c70*/  MOV R118, R209 ;  /* 0x000000d100767202 */ /* 0x002fc60000000f00 */
[----:B------:R1:W-:Y:S01]  /*c2c80*/  LDGSTS.E [R5+0x16580], [R132.64], P5 ;  /* 0x1658000084057fae */ /* 0x0003e2000a921844 */
[----:B--2---:R-:W-:Y:S01]  /*c2c90*/  MOV R136, R203 ;  /* 0x000000cb00887202 */ /* 0x004fe20000000f00 */
[----:B------:R-:W-:Y:S02]  /*c2ca0*/  IMAD.MOV.U32 R137, RZ, RZ, R202 ;  /* 0x000000ffff897224 */ /* 0x000fe400078e00ca */
[----:B------:R2:W-:Y:S01]  /*c2cb0*/  LDGSTS.E [R5+0x16600], [R128.64], P5 ;  /* 0x1660000080057fae */ /* 0x0005e2000a921844 */
[----:B------:R-:W-:-:S03]  /*c2cc0*/  IMAD.MOV.U32 R119, RZ, RZ, R208 ;  /* 0x000000ffff777224 */ /* 0x000fc600078e00d0 */
[----:B------:R-:W-:Y:S01]  /*c2cd0*/  STL.64 [R1+0x3510], R174 ;  /* 0x003510ae01007387 */ /* 0x000fe20000100a00 */
[----:B------:R-:W-:Y:S02]  /*c2ce0*/  MOV R116, R211 ;  /* 0x000000d300747202 */ /* 0x000fe40000000f00 */
[----:B-1----:R-:W-:Y:S01]  /*c2cf0*/  MOV R132, R205 ;  /* 0x000000cd00847202 */ /* 0x002fe20000000f00 */
[----:B------:R-:W-:Y:S01]  /*c2d00*/  IMAD.MOV.U32 R133, RZ, RZ, R204 ;  /* 0x000000ffff857224 */ /* 0x000fe200078e00cc */
[----:B------:R-:W-:Y:S01]  /*c2d10*/  STL.64 [R1+0x3508], R172 ;  /* 0x003508ac01007387 */ /* 0x000fe20000100a00 */
[----:B--2---:R-:W-:Y:S01]  /*c2d20*/  MOV R128, R207 ;  /* 0x000000cf00807202 */ /* 0x004fe20000000f00 */
[----:B------:R-:W-:Y:S02]  /*c2d30*/  IMAD.MOV.U32 R129, RZ, RZ, R206 ;  /* 0x000000ffff817224 */ /* 0x000fe400078e00ce */
[----:B------:R1:W-:Y:S01]  /*c2d40*/  LDGSTS.E [R5+0x16680], [R46.64], P5 ;  /* 0x166800002e057fae */ /* 0x0003e2000a921844 */
[----:B------:R-:W-:Y:S01]  /*c2d50*/  IMAD.MOV.U32 R117, RZ, RZ, R210 ;  /* 0x000000ffff757224 */ /* 0x000fe200078e00d2 */
[----:B------:R-:W-:-:S02]  /*c2d60*/  MOV R102, R213 ;  /* 0x000000d500667202 */ /* 0x000fc40000000f00 */
[----:B------:R-:W-:Y:S01]  /*c2d70*/  STL.64 [R1+0x3500], R164 ;  /* 0x003500a401007387 */ /* 0x000fe20000100a00 */
[----:B------:R-:W-:-:S03]  /*c2d80*/  IMAD.MOV.U32 R103, RZ, RZ, R212 ;  /* 0x000000ffff677224 */ /* 0x000fc600078e00d4 */
[----:B------:R2:W-:Y:S01]  /*c2d90*/  LDGSTS.E [R5+0x16700], [R42.64], P5 ;  /* 0x167000002a057fae */ /* 0x0005e2000a921844 */
[----:B------:R-:W-:-:S03]  /*c2da0*/  MOV R100, R217 ;  /* 0x000000d900647202 */ /* 0x000fc60000000f00 */
[----:B------:R-:W-:Y:S01]  /*c2db0*/  STL.64 [R1+0x34f8], R140 ;  /* 0x0034f88c01007387 */ /* 0x000fe20000100a00 */
[----:B------:R-:W-:-:S03]  /*c2dc0*/  IMAD.MOV.U32 R101, RZ, RZ, R216 ;  /* 0x000000ffff657224 */ /* 0x000fc600078e00d8 */
[----:B------:R4:W-:Y:S01]  /*c2dd0*/  LDGSTS.E [R5+0x16780], [R40.64], P5 ;  /* 0x1678000028057fae */ /* 0x0009e2000a921844 */
[----:B-1----:R-:W-:-:S03]  /*c2de0*/  MOV R46, R219 ;  /* 0x000000db002e7202 */ /* 0x002fc60000000f00 */
[----:B------:R-:W-:Y:S01]  /*c2df0*/  STL.64 [R1+0x34f0], R136 ;  /* 0x0034f08801007387 */ /* 0x000fe20000100a00 */
[----:B--2---:R-:W-:Y:S01]  /*c2e00*/  MOV R42, R215 ;  /* 0x000000d7002a7202 */ /* 0x004fe20000000f00 */
[----:B------:R-:W-:Y:S02]  /*c2e10*/  IMAD.MOV.U32 R43, RZ, RZ, R214 ;  /* 0x000000ffff2b7224 */ /* 0x000fe400078e00d6 */
[----:B------:R-:W-:Y:S01]  /*c2e20*/  STL.64 [R1+0x34e8], R132 ;  /* 0x0034e88401007387 */ /* 0x000fe20000100a00 */
[----:B------:R-:W-:-:S03]  /*c2e30*/  IMAD.MOV.U32 R47, RZ, RZ, R218 ;  /* 0x000000ffff2f7224 */ /* 0x000fc600078e00da */
[----:B------:R1:W-:Y:S01]  /*c2e40*/  LDGSTS.E [R5+0x18000], [R174.64], P4 ;  /* 0x18000000ae057fae */ /* 0x0003e2000a121844 */
[----:B---3--:R-:W-:Y:S01]  /*c2e50*/  MOV R50, R221 ;  /* 0x000000dd00327202 */ /* 0x008fe20000000f00 */
[----:B------:R-:W-:Y:S02]  /*c2e60*/  IMAD.MOV.U32 R51, RZ, RZ, R220 ;  /* 0x000000ffff337224 */ /* 0x000fe400078e00dc */
[----:B------:R-:W-:Y:S01]  /*c2e70*/  STL.64 [R1+0x34e0], R128 ;  /* 0x0034e08001007387 */ /* 0x000fe20000100a00 */
[----:B------:R-:W-:-:S03]  /*c2e80*/  MOV R48, R223 ;  /* 0x000000df00307202 */ /* 0x000fc60000000f00 */
[----:B------:R2:W-:Y:S01]  /*c2e90*/  LDGSTS.E [R5+0x18080], [R172.64], P4 ;  /* 0x18080000ac057fae */ /* 0x0005e2000a121844 */
[----:B------:R-:W-:-:S03]  /*c2ea0*/  IMAD.MOV.U32 R49, RZ, RZ, R222 ;  /* 0x000000ffff317224 */ /* 0x000fc600078e00de */
[----:B------:R-:W-:Y:S01]  /*c2eb0*/  STL.64 [R1+0x34d8], R118 ;  /* 0x0034d87601007387 */ /* 0x000fe20000100a00 */
[----:B----4-:R-:W-:-:S03]  /*c2ec0*/  MOV R40, R225 ;  /* 0x000000e100287202 */ /* 0x010fc60000000f00 */
[----:B------:R3:W-:Y:S01]  /*c2ed0*/  LDGSTS.E [R5+0x18100], [R164.64], P4 ;  /* 0x18100000a4057fae */ /* 0x0007e2000a121844 */
[----:B------:R-:W-:-:S03]  /*c2ee0*/  IMAD.MOV.U32 R41, RZ, RZ, R224 ;  /* 0x000000ffff297224 */ /* 0x000fc600078e00e0 */
[----:B------:R-:W-:Y:S04]  /*c2ef0*/  STL.64 [R1+0x34d0], R116 ;  /* 0x0034d07401007387 */ /* 0x000fe80000100a00 */
[----:B------:R4:W-:Y:S04]  /*c2f00*/  LDGSTS.E [R5+0x18180], [R140.64], P4 ;  /* 0x181800008c057fae */ /* 0x0009e8000a121844 */
[----:B------:R-:W-:Y:S04]  /*c2f10*/  STL.64 [R1+0x34c8], R102 ;  /* 0x0034c86601007387 */ /* 0x000fe80000100a00 */
[----:B------:R1:W-:Y:S04]  /*c2f20*/  LDGSTS.E [R5+0x18200], [R136.64], P4 ;  /* 0x1820000088057fae */ /* 0x0003e8000a121844 */
[----:B------:R1:W-:Y:S04]  /*c2f30*/  STL.64 [R1+0x34c0], R42 ;  /* 0x0034c02a01007387 */ /* 0x0003e80000100a00 */
        /* <DEDUP_REMOVED lines=11> */
[----:B------:R2:W-:Y:S04]  /*c2ff0*/  LDGSTS.E [R5+0x18580], [R100.64], P4 ;  /* 0x1858000064057fae */ /* 0x0005e8000a121844 */
[----:B------:R2:W-:Y:S04]  /*c3000*/  LDGSTS.E [R5+0x18600], [R46.64], P4 ;  /* 0x186000002e057fae */ /* 0x0005e8000a121844 */
        /* <DEDUP_REMOVED lines=19> */
[----:B------:R-:W4:Y:S01]  /*c3140*/  LDL.LU R141, [R1+0x9c] ;  /* 0x00009c00018d7983 */ /* 0x000f220000300800 */
[----:B------:R-:W-:Y:S01]  /*c3150*/  MOV R176, R229 ;  /* 0x000000e500b07202 */ /* 0x000fe20000000f00 */
[----:B------:R-:W-:Y:S01]  /*c3160*/  IMAD.MOV.U32 R177, RZ, RZ, R228 ;  /* 0x000000ffffb17224 */ /* 0x000fe200078e00e4 */
[----:B------:R-:W-:Y:S01]  /*c3170*/  MOV R174, R231 ;  /* 0x000000e700ae7202 */ /* 0x000fe20000000f00 */
[----:B------:R-:W-:Y:S01]  /*c3180*/  IMAD.MOV.U32 R175, RZ, RZ, R230 ;  /* 0x000000ffffaf7224 */ /* 0x000fe200078e00e6 */
[C---:B------:R-:W-:Y:S01]  /*c3190*/  HMMA.1688.F32.TF32 R84, R80.reuse, R166, R84 ;  /* 0x000000a65054723c */ /* 0x040fe20000081054 */
[----:B------:R-:W-:Y:S01]  /*c31a0*/  MOV R172, R233 ;  /* 0x000000e900ac7202 */ /* 0x000fe20000000f00 */
[----:B------:R-:W-:Y:S01]  /*c31b0*/  IMAD.MOV.U32 R173, RZ, RZ, R232 ;  /* 0x000000ffffad7224 */ /* 0x000fe200078e00e8 */
[----:B------:R-:W-:Y:S04]  /*c31c0*/  STL.64 [R1+0x3490], R176 ;  /* 0x003490b001007387 */ /* 0x000fe80000100a00 */
[----:B------:R-:W-:Y:S01]  /*c31d0*/  MOV R166, R235 ;  /* 0x000000eb00a67202 */ /* 0x000fe20000000f00 */
[----:B------:R-:W-:Y:S01]  /*c31e0*/  IMAD.MOV.U32 R167, RZ, RZ, R234 ;  /* 0x000000ffffa77224 */ /* 0x000fe200078e00ea */
[----:B------:R-:W-:Y:S01]  /*c31f0*/  HMMA.1688.F32.TF32 R52, R80, R162, R52 ;  /* 0x000000a25034723c */ /* 0x000fe20000081034 */
[----:B------:R-:W-:Y:S01]  /*c3200*/  STL.64 [R1+0x3488], R174 ;  /* 0x003488ae01007387 */ /* 0x000fe20000100a00 */
[----:B------:R-:W-:-:S03]  /*c3210*/  SEL R6, R44, RZ, !P0 ;  /* 0x000000ff2c067207 */ /* 0x000fc60004000000 */
[----:B------:R-:W-:Y:S04]  /*c3220*/  STL.64 [R1+0x3480], R172 ;  /* 0x003480ac01007387 */ /* 0x000fe80000100a00 */
[----:B------:R-:W-:Y:S01]  /*c3230*/  STL.64 [R1+0x3478], R166 ;  /* 0x003478a601007387 */ /* 0x000fe20000100a00 */
[----:B------:R-:W-:-:S03]  /*c3240*/  ISETP.NE.U32.AND P5, PT, R6, RZ, PT ;  /* 0x000000ff0600720c */ /* 0x000fc60003fa5070 */
[----:B------:R1:W-:Y:S01]  /*c3250*/  LDGSTS.E [R5+0x18680], [R50.64], P4 ;  /* 0x1868000032057fae */ /* 0x0003e2000a121844 */
[----:B------:R-:W-:-:S03]  /*c3260*/  SEL R6, R45, RZ, !P0 ;  /* 0x000000ff2d067207 */ /* 0x000fc60004000000 */
[----:B------:R1:W-:Y:S01]  /*c3270*/  LDGSTS.E [R5+0x18700], [R48.64], P4 ;  /* 0x1870000030057fae */ /* 0x0003e2000a121844 */
[----:B------:R-:W-:-:S03]  /*c3280*/  IMAD.MOV.U32 R7, RZ, RZ, R226 ;  /* 0x000000ffff077224 */ /* 0x000fc600078e00e2 */
[----:B------:R1:W-:Y:S01]  /*c3290*/  LDGSTS.E [R5+0x18780], [R40.64], P4 ;  /* 0x1878000028057fae */ /* 0x0003e2000a121844 */
[----:B------:R-:W-:Y:S02]  /*c32a0*/  ISETP.NE.U32.AND P4, PT, R6, RZ, PT ;  /* 0x000000ff0600720c */ /* 0x000fe40003f85070 */
[----:B------:R-:W-:Y:S01]  /*c32b0*/  MOV R6, R227 ;  /* 0x000000e300067202 */ /* 0x000fe20000000f00 */
[----:B------:R1:W-:Y:S04]  /*c32c0*/  LDGSTS.E [R5+0x1a000], [R176.64], P3 ;  /* 0x1a000000b0057fae */ /* 0x0003e80009921844 */
[----:B------:R1:W-:Y:S04]  /*c32d0*/  LDGSTS.E [R5+0x1a080], [R174.64], P3 ;  /* 0x1a080000ae057fae */ /* 0x0003e80009921844 */
[----:B------:R1:W-:Y:S04]  /*c32e0*/  LDGSTS.E [R5+0x1a100], [R172.64], P3 ;  /* 0x1a100000ac057fae */ /* 0x0003e80009921844 */
[----:B------:R1:W-:Y:S01]  /*c32f0*/  LDGSTS.E [R5+0x1a180], [R166.64], P3 ;  /* 0x1a180000a6057fae */ /* 0x0003e20009921844 */
[----:B---3--:R-:W-:Y:S01]  /*c3300*/  IMAD.MOV.U32 R165, RZ, RZ, R42 ;  /* 0x000000ffffa57224 */ /* 0x008fe200078e002a */
[----:B------:R-:W-:Y:S01]  /*c3310*/  MOV R164, R43 ;  /* 0x0000002b00a47202 */ /* 0x000fe20000000f00 */
[----:B------:R-:W-:-:S04]  /*c3320*/  IMAD.MOV.U32 R163, RZ, RZ, R178 ;  /* 0x000000ffffa37224 */ /* 0x000fc800078e00b2 */
[----:B------:R3:W-:Y:S01]  /*c3330*/  LDGSTS.E [R5+0x1a200], [R164.64], P3 ;  /* 0x1a200000a4057fae */ /* 0x0007e20009921844 */
[----:B------:R-:W-:Y:S01]  /*c3340*/  MOV R162, R179 ;  /* 0x000000b300a27202 */ /* 0x000fe20000000f00 */
[----:B------:R-:W-:-:S04]  /*c3350*/  IMAD.MOV.U32 R119, RZ, RZ, R186 ;  /* 0x000000ffff777224 */ /* 0x000fc800078e00ba */
[----:B------:R1:W-:Y:S01]  /*c3360*/  LDGSTS.E [R5+0x1a280], [R162.64], P3 ;  /* 0x1a280000a2057fae */ /* 0x0003e20009921844 */
[----:B------:R-:W-:-:S03]  /*c3370*/  MOV R118, R187 ;  /* 0x000000bb00767202 */ /* 0x000fc60000000f00 */
[----:B------:R-:W3:Y:S01]  /*c3380*/  LDL.LU R186, [R1+0xe0] ;  /* 0x0000e00001ba7983 */ /* 0x000ee20000300800 */
[----:B------:R-:W-:-:S03]  /*c3390*/  IMAD.MOV.U32 R117, RZ, RZ, R182 ;  /* 0x000000ffff757224 */ /* 0x000fc600078e00b6 */
[----:B------:R-:W3:Y:S01]  /*c33a0*/  LDL.LU R187, [R1+0xe4] ;  /* 0x0000e40001bb7983 */ /* 0x000ee20000300800 */
[----:B------:R-:W-:-:S03]  /*c33b0*/  MOV R116, R183 ;  /* 0x000000b700747202 */ /* 0x000fc60000000f00 */
[----:B------:R-:W-:Y:S01]  /*c33c0*/  STL.64 [R1+0x3470], R164 ;  /* 0x003470a401007387 */ /* 0x000fe20000100a00 */
[----:B------:R-:W-:-:S03]  /*c33d0*/  IMAD.MOV.U32 R103, RZ, RZ, R190 ;  /* 0x000000ffff677224 */ /* 0x000fc600078e00be */
[----:B------:R-:W-:Y:S01]  /*c33e0*/  STL.64 [R1+0x3468], R162 ;  /* 0x003468a201007387 */ /* 0x000fe20000100a00 */
[----:B------:R-:W-:-:S03]  /*c33f0*/  MOV R102, R191 ;  /* 0x000000bf00667202 */ /* 0x000fc60000000f00 */
[----:B------:R-:W-:Y:S01]  /*c3400*/  STL.64 [R1+0x3460], R118 ;  /* 0x0034607601007387 */ /* 0x000fe20000100a00 */
[----:B--2---:R-:W-:-:S03]  /*c3410*/  IMAD.MOV.U32 R101, RZ, RZ, R46 ;  /* 0x000000ffff657224 */ /* 0x004fc600078e002e */
[----:B------:R-:W-:Y:S01]  /*c3420*/  STL.64 [R1+0x3458], R116 ;  /* 0x0034587401007387 */ /* 0x000fe20000100a00 */
[----:B------:R-:W-:-:S03]  /*c3430*/  MOV R100, R47 ;  /* 0x0000002f00647202 */ /* 0x000fc60000000f00 */
[----:B------:R-:W-:Y:S01]  /*c3440*/  STL.64 [R1+0x3450], R102 ;  /* 0x0034506601007387 */ /* 0x000fe20000100a00 */
[----:B-1----:R-:W-:Y:S01]  /*c3450*/  IMAD.MOV.U32 R51, RZ, RZ, R128 ;  /* 0x000000ffff337224 */ /* 0x002fe200078e0080 */
[----:B------:R-:W-:Y:S02]  /*c3460*/  MOV R50, R129 ;  /* 0x0000008100327202 */ /* 0x000fe40000000f00 */
[----:B------:R-:W-:Y:S01]  /*c3470*/  STL.64 [R1+0x3448], R100 ;  /* 0x0034486401007387 */ /* 0x000fe20000100a00 */
[----:B------:R-:W-:-:S03]  /*c3480*/  IMAD.MOV.U32 R49, RZ, RZ, R132 ;  /* 0x000000ffff317224 */ /* 0x000fc600078e0084 */
[----:B------:R-:W-:Y:S01]  /*c3490*/  STL.64 [R1+0x3440], R50 ;  /* 0x0034403201007387 */ /* 0x000fe20000100a00 */
[----:B------:R-:W-:-:S03]  /*c34a0*/  MOV R48, R133 ;  /* 0x0000008500307202 */ /* 0x000fc60000000f00 */
[----:B------:R-:W2:Y:S01]  /*c34b0*/  LDL.LU R182, [R1+0xf0] ;  /* 0x0000f00001b67983 */ /* 0x000ea20000300800 */
[----:B------:R-:W-:-:S03]  /*c34c0*/  IMAD.MOV.U32 R45, RZ, RZ, R136 ;  /* 0x000000ffff2d7224 */ /* 0x000fc600078e0088 */
[----:B------:R-:W-:Y:S01]  /*c34d0*/  STL.64 [R1+0x3438], R48 ;  /* 0x0034383001007387 */ /* 0x000fe20000100a00 */
[----:B------:R-:W-:-:S03]  /*c34e0*/  MOV R44, R137 ;  /* 0x00000089002c7202 */ /* 0x000fc60000000f00 */
[----:B------:R-:W2:Y:S01]  /*c34f0*/  LDL.LU R183, [R1+0xf4] ;  /* 0x0000f40001b77983 */ /* 0x000ea20000300800 */
[----:B----4-:R-:W-:-:S03]  /*c3500*/  IMAD.MOV.U32 R43, RZ, RZ, R140 ;  /* 0x000000ffff2b7224 */ /* 0x010fc600078e008c */
[----:B------:R-:W-:Y:S01]  /*c3510*/  STL.64 [R1+0x3430], R44 ;  /* 0x0034302c01007387 */ /* 0x000fe20000100a00 */
[----:B------:R-:W-:-:S03]  /*c3520*/  MOV R42, R141 ;  /* 0x0000008d002a7202 */ /* 0x000fc60000000f00 */
[----:B------:R-:W4:Y:S04]  /*c3530*/  LDL.LU R190, [R1+0xf8] ;  /* 0x0000f80001be7983 */ /* 0x000f280000300800 */
        /* <DEDUP_REMOVED lines=13> */
[----:B------:R-:W4:Y:S04]  /*c3610*/  LDL.LU R227, [R1+0x6044] ;  /* 0x0060440001e37983 */ /* 0x000f280000300800 */
        /* <DEDUP_REMOVED lines=8> */
[----:B---3--:R-:W-:Y:S01]  /*c36a0*/  IMAD.MOV.U32 R41, RZ, RZ, R186 ;  /* 0x000000ffff297224 */ /* 0x008fe200078e00ba */
[----:B------:R-:W-:-:S05]  /*c36b0*/  MOV R40, R187 ;  /* 0x000000bb00287202 */ /* 0x000fca0000000f00 */
[----:B------:R-:W-:Y:S04]  /*c36c0*/  STL.64 [R1+0x3420], R40 ;  /* 0x0034202801007387 */ /* 0x000fe80000100a00 */
[----:B------:R3:W-:Y:S04]  /*c36d0*/  STL.64 [R1+0x3418], R6 ;  /* 0x0034180601007387 */ /* 0x0007e80000100a00 */
[----:B------:R1:W-:Y:S04]  /*c36e0*/  LDGSTS.E [R5+0x1a700], [R40.64], P3 ;  /* 0x1a70000028057fae */ /* 0x0003e80009921844 */
[----:B------:R3:W-:Y:S01]  /*c36f0*/  LDGSTS.E [R5+0x1a780], [R6.64], P3 ;  /* 0x1a78000006057fae */ /* 0x0007e20009921844 */
[----:B--2---:R-:W-:Y:S01]  /*c3700*/  IMAD.MOV.U32 R199, RZ, RZ, R182 ;  /* 0x000000ffffc77224 */ /* 0x004fe200078e00b6 */
[----:B------:R-:W-:-:S05]  /*c3710*/  MOV R198, R183 ;  /* 0x000000b700c67202 */ /* 0x000fca0000000f00 */
[----:B------:R2:W-:Y:S01]  /*c3720*/  LDGSTS.E [R5+0x1c000], [R198.64], P1 ;  /* 0x1c000000c6057fae */ /* 0x0005e20008921844 */
[----:B----4-:R-:W-:Y:S01]  /*c3730*/  IMAD.MOV.U32 R197, RZ, RZ, R190 ;  /* 0x000000ffffc57224 */ /* 0x010fe200078e00be */
[----:B------:R-:W-:Y:S01]  /*c3740*/  MOV R196, R191 ;  /* 0x000000bf00c47202 */ /* 0x000fe20000000f00 */
[----:B------:R-:W-:-:S04]  /*c3750*/  IMAD.MOV.U32 R195, RZ, RZ, R46 ;  /* 0x000000ffffc37224 */ /* 0x000fc800078e002e */
[----:B------:R2:W-:Y:S01]  /*c3760*/  LDGSTS.E [R5+0x1c080], [R196.64], P1 ;  /* 0x1c080000c4057fae */ /* 0x0005e20008921844 */
[----:B------:R-:W-:Y:S01]  /*c3770*/  MOV R194, R47 ;  /* 0x0000002f00c27202 */ /* 0x000fe20000000f00 */
[----:B------:R-:W-:-:S04]  /*c3780*/  IMAD.MOV.U32 R193, RZ, RZ, R128 ;  /* 0x000000ffffc17224 */ /* 0x000fc800078e0080 */
[----:B------:R2:W-:Y:S01]  /*c3790*/  LDGSTS.E [R5+0x1c100], [R194.64], P1 ;  /* 0x1c100000c2057fae */ /* 0x0005e20008921844 */
[----:B-1----:R-:W-:Y:S01]  /*c37a0*/  IMAD.MOV.U32 R43, RZ, RZ, R226 ;  /* 0x000000ffff2b7224 */ /* 0x002fe200078e00e2 */
[----:B------:R-:W-:-:S05]  /*c37b0*/  MOV R42, R227 ;  /* 0x000000e3002a7202 */ /* 0x000fca0000000f00 */
[----:B------:R-:W-:Y:S04]  /*c37c0*/  STL.64 [R1+0x3318], R42 ;  /* 0x0033182a01007387 */ /* 0x000fe80000100a00 */
[----:B------:R-:W-:Y:S04]  /*c37d0*/  STL.64 [R1+0x3410], R198 ;  /* 0x003410c601007387 */ /* 0x000fe80000100a00 */
[----:B------:R-:W-:Y:S04]  /*c37e0*/  STL.64 [R1+0x3408], R196 ;  /* 0x003408c401007387 */ /* 0x000fe80000100a00 */
[----:B------:R-:W-:Y:S04]  /*c37f0*/  STL.64 [R1+0x3400], R194 ;  /* 0x003400c201007387 */ /* 0x000fe80000100a00 */
        /* <DEDUP_REMOVED lines=17> */
[----:B------:R-:W2:Y:S01]  /*c3910*/  LDL.LU R50, [R1+0x168] ;  /* 0x0001680001327983 */ /* 0x000ea20000300800 */
[----:B------:R-:W-:-:S03]  /*c3920*/  MOV R190, R133 ;  /* 0x0000008500be7202 */ /* 0x000fc60000000f00 */
        /* <DEDUP_REMOVED lines=11> */
[----:B------:R-:W3:Y:S01]  /*c39e0*/  LDL.LU R128, [R1+0x2c0] ;  /* 0x0002c00001807983 */ /* 0x000ee20000300800 */
[----:B------:R-:W-:Y:S01]  /*c39f0*/  MOV R188, R137 ;  /* 0x0000008900bc7202 */ /* 0x000fe20000000f00 */
[----:B------:R-:W-:Y:S02]  /*c3a00*/  IMAD.MOV.U32 R187, RZ, RZ, R140 ;  /* 0x000000ffffbb7224 */ /* 0x000fe400078e008c */
[----:B------:R-:W3:Y:S01]  /*c3a10*/  LDL.LU R129, [R1+0x2c4] ;  /* 0x0002c40001817983 */ /* 0x000ee20000300800 */
[----:B------:R-:W-:-:S03]  /*c3a20*/  MOV R186, R141 ;  /* 0x0000008d00ba7202 */ /* 0x000fc60000000f00 */
[----:B------:R-:W3:Y:S04]  /*c3a30*/  LDL.LU R136, [R1+0x2c8] ;  /* 0x0002c80001887983 */ /* 0x000ee80000300800 */
[----:B------:R-:W3:Y:S04]  /*c3a40*/  LDL.LU R137, [R1+0x2cc] ;  /* 0x0002cc0001897983 */ /* 0x000ee80000300800 */
[----:B------:R-:W3:Y:S04]  /*c3a50*/  LDL.LU R140, [R1+0x2d0] ;  /* 0x0002d000018c7983 */ /* 0x000ee80000300800 */
[----:B------:R-:W3:Y:S04]  /*c3a60*/  LDL.LU R141, [R1+0x2d4] ;  /* 0x0002d400018d7983 */ /* 0x000ee80000300800 */
[----:B------:R-:W-:Y:S04]  /*c3a70*/  STL.64 [R1+0x33f8], R192 ;  /* 0x0033f8c001007387 */ /* 0x000fe80000100a00 */
[----:B------:R-:W-:Y:S04]  /*c3a80*/  STL.64 [R1+0x33f0], R190 ;  /* 0x0033f0be01007387 */ /* 0x000fe80000100a00 */
[----:B------:R-:W-:Y:S04]  /*c3a90*/  STL.64 [R1+0x33e8], R188 ;  /* 0x0033e8bc01007387 */ /* 0x000fe80000100a00 */
[----:B------:R-:W-:Y:S04]  /*c3aa0*/  STL.64 [R1+0x33e0], R186 ;  /* 0x0033e0ba01007387 */ /* 0x000fe80000100a00 */
[----:B------:R1:W-:Y:S04]  /*c3ab0*/  LDGSTS.E [R5+0x1c180], [R192.64], P1 ;  /* 0x1c180000c0057fae */ /* 0x0003e80008921844 */
[----:B------:R1:W-:Y:S04]  /*c3ac0*/  LDGSTS.E [R5+0x1c200], [R190.64], P1 ;  /* 0x1c200000be057fae */ /* 0x0003e80008921844 */
[----:B------:R1:W-:Y:S04]  /*c3ad0*/  LDGSTS.E [R5+0x1c280], [R188.64], P1 ;  /* 0x1c280000bc057fae */ /* 0x0003e80008921844 */
[----:B------:R1:W-:Y:S01]  /*c3ae0*/  LDGSTS.E [R5+0x1c300], [R186.64], P1 ;  /* 0x1c300000ba057fae */ /* 0x0003e20008921844 */
[----:B------:R-:W-:Y:S01]  /*c3af0*/  IMAD.MOV.U32 R45, RZ, RZ, R158 ;  /* 0x000000ffff2d7224 */ /* 0x000fe200078e009e */
[----:B------:R-:W-:Y:S01]  /*c3b00*/  MOV R44, R159 ;  /* 0x0000009f002c7202 */ /* 0x000fe20000000f00 */
[----:B----4-:R-:W-:Y:S01]  /*c3b10*/  IMAD.MOV.U32 R185, RZ, RZ, R164 ;  /* 0x000000ffffb97224 */ /* 0x010fe200078e00a4 */
[----:B--2---:R-:W-:-:S02]  /*c3b20*/  MOV R184, R119 ;  /* 0x0000007700b87202 */ /* 0x004fc40000000f00 */
[----:B------:R-:W-:Y:S01]  /*c3b30*/  LOP3.LUT R183, R183, R182, RZ, 0x3c, !PT ;  /* 0x000000b6b7b77212 */ /* 0x000fe200078e3cff */
[----:B------:R-:W-:-:S03]  /*c3b40*/  IMAD.MOV.U32 R181, RZ, RZ, R118 ;  /* 0x000000ffffb57224 */ /* 0x000fc600078e0076 */
[----:B------:R-:W-:Y:S02]  /*c3b50*/  LOP3.LUT R182, R183, R182, RZ, 0x3c, !PT ;  /* 0x000000b6b7b67212 */ /* 0x000fe400078e3cff */
[----:B------:R-:W-:Y:S02]  /*c3b60*/  MOV R180, R117 ;  /* 0x0000007500b47202 */ /* 0x000fe40000000f00 */
[----:B------:R-:W-:Y:S01]  /*c3b70*/  LOP3.LUT R179, R179, R178, RZ, 0x3c, !PT ;  /* 0x000000b2b3b37212 */ /* 0x000fe200078e3cff */
[----:B------:R-:W-:-:S03]  /*c3b80*/  IMAD.MOV.U32 R177, RZ, RZ, R116 ;  /* 0x000000ffffb17224 */ /* 0x000fc600078e0074 */
[----:B------:R-:W-:Y:S02]  /*c3b90*/  LOP3.LUT R178, R179, R178, RZ, 0x3c, !PT ;  /* 0x000000b2b3b27212 */ /* 0x000fe400078e3cff */
[----:B------:R-:W-:Y:S02]  /*c3ba0*/  MOV R176, R103 ;  /* 0x0000006700b07202 */ /* 0x000fe40000000f00 */
[----:B------:R-:W-:Y:S01]  /*c3bb0*/  LOP3.LUT R175, R175, R174, RZ, 0x3c, !PT ;  /* 0x000000aeafaf7212 */ /* 0x000fe200078e3cff */
[----:B------:R-:W-:Y:S01]  /*c3bc0*/  IMAD.MOV.U32 R173, RZ, RZ, R102 ;  /* 0x000000ffffad7224 */ /* 0x000fe200078e0066 */
[----:B------:R-:W-:Y:S02]  /*c3bd0*/  LOP3.LUT R183, R183, R182, RZ, 0x3c, !PT ;  /* 0x000000b6b7b77212 */ /* 0x000fe400078e3cff */
[----:B------:R-:W-:Y:S01]  /*c3be0*/  MOV R172, R101 ;  /* 0x0000006500ac7202 */ /* 0x000fe20000000f00 */
[----:B------:R-:W-:Y:S01]  /*c3bf0*/  IMAD.MOV.U32 R167, RZ, RZ, R100 ;  /* 0x000000ffffa77224 */ /* 0x000fe200078e0064 */
[----:B------:R-:W-:-:S02]  /*c3c00*/  LOP3.LUT R174, R175, R174, RZ, 0x3c, !PT ;  /* 0x000000aeafae7212 */ /* 0x000fc400078e3cff */
[----:B------:R-:W-:Y:S01]  /*c3c10*/  MOV R166, R51 ;  /* 0x0000003300a67202 */ /* 0x000fe20000000f00 */
[----:B------:R-:W-:Y:S01]  /*c3c20*/  IMAD.MOV.U32 R165, RZ, RZ, R50 ;  /* 0x000000ffffa57224 */ /* 0x000fe200078e0032 */
[----:B------:R-:W-:Y:S01]  /*c3c30*/  LOP3.LUT R179, R179, R178, RZ, 0x3c, !PT ;  /* 0x000000b2b3b37212 */ /* 0x000fe200078e3cff */
[----:B------:R-:W-:Y:S01]  /*c3c40*/  STL.64 [R1+0x33d8], R184 ;  /* 0x0033d8b801007387 */ /* 0x000fe20000100a00 */
[----:B------:R-:W-:-:S03]  /*c3c50*/  LOP3.LUT R175, R175, R174, RZ, 0x3c, !PT ;  /* 0x000000aeafaf7212 */ /* 0x000fc600078e3cff */
[----:B------:R-:W-:Y:S01]  /*c3c60*/  STL.64 [R1+0x33d0], R182 ;  /* 0x0033d0b601007387 */ /* 0x000fe20000100a00 */
[----:B------:R-:W-:Y:S01]  /*c3c70*/  MOV R164, R49 ;  /* 0x0000003100a47202 */ /* 0x000fe20000000f00 */
[----:B------:R-:W-:Y:S02]  /*c3c80*/  IMAD.MOV.U32 R163, RZ, RZ, R48 ;  /* 0x000000ffffa37224 */ /* 0x000fe400078e0030 */
[----:B------:R-:W-:Y:S01]  /*c3c90*/  STL.64 [R1+0x33c8], R180 ;  /* 0x0033c8b401007387 */ /* 0x000fe20000100a00 */
[----:B---3--:R-:W-:-:S03]  /*c3ca0*/  MOV R162, R7 ;  /* 0x0000000700a27202 */ /* 0x008fc60000000f00 */
[----:B------:R-:W-:Y:S01]  /*c3cb0*/  STL.64 [R1+0x33c0], R178 ;  /* 0x0033c0b201007387 */ /* 0x000fe20000100a00 */
[----:B------:R-:W-:-:S03]  /*c3cc0*/  LOP3.LUT R133, R133, R132, RZ, 0x3c, !PT ;  /* 0x0000008485857212 */ /* 0x000fc600078e3cff */
[----:B------:R-:W-:Y:S01]  /*c3cd0*/  STL.64 [R1+0x33b8], R176 ;  /* 0x0033b8b001007387 */ /* 0x000fe20000100a00 */
[----:B------:R-:W-:-:S03]  /*c3ce0*/  LOP3.LUT R132, R133, R132, RZ, 0x3c, !PT ;  /* 0x0000008485847212 */ /* 0x000fc600078e3cff */
[----:B------:R-:W-:Y:S01]  /*c3cf0*/  STL.64 [R1+0x33b0], R174 ;  /* 0x0033b0ae01007387 */ /* 0x000fe20000100a00 */
[----:B------:R-:W-:Y:S01]  /*c3d00*/  IMAD.MOV.U32 R103, RZ, RZ, R40 ;  /* 0x000000ffff677224 */ /* 0x000fe200078e0028 */
[----:B------:R-:W-:Y:S02]  /*c3d10*/  LOP3.LUT R133, R133, R132, RZ, 0x3c, !PT ;  /* 0x0000008485857212 */ /* 0x000fe400078e3cff */
[----:B------:R-:W-:Y:S01]  /*c3d20*/  STL.64 [R1+0x33a8], R172 ;  /* 0x0033a8ac01007387 */ /* 0x000fe20000100a00 */
[-C--:B------:R-:W-:Y:S01]  /*c3d30*/  LOP3.LUT R47, R47, R46.reuse, RZ, 0x3c, !PT ;  /* 0x0000002e2f2f7212 */ /* 0x080fe200078e3cff */
[----:B------:R-:W-:Y:S02]  /*c3d40*/  IMAD.MOV.U32 R119, RZ, RZ, R134 ;  /* 0x000000ffff777224 */ /* 0x000fe400078e0086 */
[----:B------:R1:W-:Y:S01]  /*c3d50*/  LDGSTS.E [R5+0x1c380], [R184.64], P1 ;  /* 0x1c380000b8057fae */ /* 0x0003e20008921844 */
[C---:B------:R-:W-:Y:S02]  /*c3d60*/  LOP3.LUT R46, R47.reuse, R46, RZ, 0x3c, !PT ;  /* 0x0000002e2f2e7212 */ /* 0x040fe400078e3cff */
[----:B------:R-:W-:Y:S01]  /*c3d70*/  MOV R102, R41 ;  /* 0x0000002900667202 */ /* 0x000fe20000000f00 */
[----:B------:R-:W-:Y:S01]  /*c3d80*/  STL.64 [R1+0x33a0], R166 ;  /* 0x0033a0a601007387 */ /* 0x000fe20000100a00 */
[----:B------:R-:W-:Y:S01]  /*c3d90*/  LOP3.LUT R47, R47, R46, RZ, 0x3c, !PT ;  /* 0x0000002e2f2f7212 */ /* 0x000fe200078e3cff */
[----:B------:R-:W-:-:S02]  /*c3da0*/  IMAD.MOV.U32 R7, RZ, RZ, R128 ;  /* 0x000000ffff077224 */ /* 0x000fc400078e0080 */
[----:B------:R-:W-:Y:S01]  /*c3db0*/  STL.64 [R1+0x3398], R164 ;  /* 0x003398a401007387 */ /* 0x000fe20000100a00 */
[----:B------:R-:W-:-:S03]  /*c3dc0*/  MOV R6, R129 ;  /* 0x0000008100067202 */ /* 0x000fc60000000f00 */
[----:B------:R-:W-:Y:S01]  /*c3dd0*/  STL.64 [R1+0x3390], R162 ;  /* 0x003390a201007387 */ /* 0x000fe20000100a00 */
[----:B------:R-:W-:Y:S01]  /*c3de0*/  MOV R128, R137 ;  /* 0x0000008900807202 */ /* 0x000fe20000000f00 */
[----:B------:R-:W-:Y:S02]  /*c3df0*/  IMAD.MOV.U32 R129, RZ, RZ, R136 ;  /* 0x000000ffff817224 */ /* 0x000fe400078e0088 */
[----:B------:R-:W-:Y:S01]  /*c3e00*/  STL.64 [R1+0x3388], R132 ;  /* 0x0033888401007387 */ /* 0x000fe20000100a00 */
[----:B------:R-:W-:Y:S01]  /*c3e10*/  IMAD.MOV.U32 R137, RZ, RZ, R130 ;  /* 0x000000ffff897224 */ /* 0x000fe200078e0082 */
[-C--:B------:R-:W-:Y:S02]  /*c3e20*/  LOP3.LUT R141, R141, R140.reuse, RZ, 0x3c, !PT ;  /* 0x0000008c8d8d7212 */ /* 0x080fe400078e3cff */
[----:B------:R-:W-:Y:S01]  /*c3e30*/  STL.64 [R1+0x3380], R102 ;  /* 0x0033806601007387 */ /* 0x000fe20000100a00 */
[----:B------:R-:W-:Y:S02]  /*c3e40*/  MOV R136, R131 ;  /* 0x0000008300887202 */ /* 0x000fe40000000f00 */
[----:B------:R-:W-:Y:S01]  /*c3e50*/  LOP3.LUT R140, R141, R140, RZ, 0x3c, !PT ;  /* 0x0000008c8d8c7212 */ /* 0x000fe200078e3cff */
[----:B------:R-:W-:Y:S01]  /*c3e60*/  STL.64 [R1+0x3378], R46 ;  /* 0x0033782e01007387 */ /* 0x000fe20000100a00 */
[----:B------:R-:W-:-:S03]  /*c3e70*/  MOV R118, R135 ;  /* 0x0000008700767202 */ /* 0x000fc60000000f00 */
[----:B------:R-:W2:Y:S01]  /*c3e80*/  LDL.LU R130, [R1+0x6040] ;  /* 0x0060400001827983 */ /* 0x000ea20000300800 */
[----:B------:R-:W-:-:S03]  /*c3e90*/  LOP3.LUT R141, R141, R140, RZ, 0x3c, !PT ;  /* 0x0000008c8d8d7212 */ /* 0x000fc600078e3cff */
[----:B------:R-:W2:Y:S01]  /*c3ea0*/  LDL.LU R131, [R1+0x603c] ;  /* 0x00603c0001837983 */ /* 0x000ea20000300800 */
[----:B------:R-:W-:-:S03]  /*c3eb0*/  IMAD.MOV.U32 R41, RZ, RZ, R138 ;  /* 0x000000ffff297224 */ /* 0x000fc600078e008a */
[----:B------:R3:W-:Y:S01]  /*c3ec0*/  STL.64 [R1+0x3370], R6 ;  /* 0x0033700601007387 */ /* 0x0007e20000100a00 */
[----:B------:R-:W-:-:S03]  /*c3ed0*/  MOV R40, R139 ;  /* 0x0000008b00287202 */ /* 0x000fc60000000f00 */
[----:B------:R-:W4:Y:S04]  /*c3ee0*/  LDL.LU R134, [R1+0x6038] ;  /* 0x0060380001867983 */ /* 0x000f280000300800 */
[----:B------:R-:W4:Y:S01]  /*c3ef0*/  LDL.LU R135, [R1+0x6034] ;  /* 0x0060340001877983 */ /* 0x000f220000300800 */
[----:B------:R-:W-:-:S03]  /*c3f00*/  IMAD.MOV.U32 R117, RZ, RZ, R142 ;  /* 0x000000ffff757224 */ /* 0x000fc600078e008e */
[----:B------:R1:W-:Y:S01]  /*c3f10*/  STL.64 [R1+0x3368], R128 ;  /* 0x0033688001007387 */ /* 0x0003e20000100a00 */
[----:B------:R-:W-:-:S03]  /*c3f20*/  MOV R116, R143 ;  /* 0x0000008f00747202 */ /* 0x000fc60000000f00 */
[----:B------:R-:W2:Y:S04]  /*c3f30*/  LDL.LU R138, [R1+0x6030] ;  /* 0x00603000018a7983 */ /* 0x000ea80000300800 */
[----:B------:R-:W2:Y:S01]  /*c3f40*/  LDL.LU R139, [R1+0x602c] ;  /* 0x00602c00018b7983 */ /* 0x000ea20000300800 */
[----:B------:R-:W-:-:S03]  /*c3f50*/  IMAD.MOV.U32 R101, RZ, RZ, R146 ;  /* 0x000000ffff657224 */ /* 0x000fc600078e0092 */
[----:B------:R-:W-:Y:S01]  /*c3f60*/  STL.64 [R1+0x3360], R140 ;  /* 0x0033608c01007387 */ /* 0x000fe20000100a00 */
[----:B------:R-:W-:-:S03]  /*c3f70*/  MOV R100, R147 ;  /* 0x0000009300647202 */ /* 0x000fc60000000f00 */
[----:B------:R-:W2:Y:S04]  /*c3f80*/  LDL.LU R142, [R1+0x6028] ;  /* 0x00602800018e7983 */ /* 0x000ea80000300800 */
[----:B------:R-:W2:Y:S01]  /*c3f90*/  LDL.LU R143, [R1+0x6024] ;  /* 0x00602400018f7983 */ /* 0x000ea20000300800 */
[----:B------:R-:W-:-:S03]  /*c3fa0*/  IMAD.MOV.U32 R51, RZ, RZ, R150 ;  /* 0x000000ffff337224 */ /* 0x000fc600078e0096 */
[----:B------:R1:W-:Y:S01]  /*c3fb0*/  STL.64 [R1+0x3358], R136 ;  /* 0x0033588801007387 */ /* 0x0003e20000100a00 */
[----:B------:R-:W-:-:S03]  /*c3fc0*/  MOV R50, R151 ;  /* 0x0000009700327202 */ /* 0x000fc60000000f00 */
[----:B------:R-:W2:Y:S04]  /*c3fd0*/  LDL.LU R146, [R1+0x6020] ;  /* 0x0060200001927983 */ /* 0x000ea80000300800 */
[----:B------:R-:W2:Y:S01]  /*c3fe0*/  LDL.LU R147, [R1+0x601c] ;  /* 0x00601c0001937983 */ /* 0x000ea20000300800 */
[----:B------:R-:W-:-:S03]  /*c3ff0*/  IMAD.MOV.U32 R49, RZ, RZ, R154 ;  /* 0x000000ffff317224 */ /* 0x000fc600078e009a */
[----:B------:R-:W-:Y:S04]  /*c4000*/  STL.64 [R1+0x3350], R118 ;  /* 0x0033507601007387 */ /* 0x000fe80000100a00 */
[----:B------:R1:W-:Y:S01]  /*c4010*/  LDGSTS.E [R5+0x1c400], [R182.64], P1 ;  /* 0x1c400000b6057fae */ /* 0x0003e20008921844 */
[----:B------:R-:W-:-:S03]  /*c4020*/  MOV R48, R155 ;  /* 0x0000009b00307202 */ /* 0x000fc60000000f00 */
[----:B------:R-:W2:Y:S04]  /*c4030*/  LDL.LU R150, [R1+0x6018] ;  /* 0x0060180001967983 */ /* 0x000ea80000300800 */
[----:B------:R1:W-:Y:S04]  /*c4040*/  LDGSTS.E [R5+0x1c480], [R180.64], P1 ;  /* 0x1c480000b4057fae */ /* 0x0003e80008921844 */
[----:B------:R-:W2:Y:S04]  /*c4050*/  LDL.LU R151, [R1+0x6014] ;  /* 0x0060140001977983 */ /* 0x000ea80000300800 */
[----:B------:R1:W-:Y:S04]  /*c4060*/  LDGSTS.E [R5+0x1c500], [R178.64], P1 ;  /* 0x1c500000b2057fae */ /* 0x0003e80008921844 */
[----:B------:R1:W-:Y:S04]  /*c4070*/  STL.64 [R1+0x3348], R40 ;  /* 0x0033482801007387 */ /* 0x0003e80000100a00 */
[----:B------:R1:W-:Y:S04]  /*c4080*/  LDGSTS.E [R5+0x1c580], [R176.64], P1 ;  /* 0x1c580000b0057fae */ /* 0x0003e80008921844 */
[----:B------:R-:W2:Y:S04]  /*c4090*/  LDL.LU R154, [R1+0x6010] ;  /* 0x00601000019a7983 */ /* 0x000ea80000300800 */
[----:B------:R1:W-:Y:S04]  /*c40a0*/  LDGSTS.E [R5+0x1c600], [R174.64], P1 ;  /* 0x1c600000ae057fae */ /* 0x0003e80008921844 */
[----:B------:R-:W2:Y:S04]  /*c40b0*/  LDL.LU R155, [R1+0x600c] ;  /* 0x00600c00019b7983 */ /* 0x000ea80000300800 */
[----:B------:R1:W-:Y:S04]  /*c40c0*/  LDGSTS.E [R5+0x1c680], [R172.64], P1 ;  /* 0x1c680000ac057fae */ /* 0x0003e80008921844 */
[----:B------:R-:W-:Y:S04]  /*c40d0*/  STL.64 [R1+0x3340], R116 ;  /* 0x0033407401007387 */ /* 0x000fe80000100a00 */
[----:B------:R1:W-:Y:S04]  /*c40e0*/  LDGSTS.E [R5+0x1c700], [R166.64], P1 ;  /* 0x1c700000a6057fae */ /* 0x0003e80008921844 */
[----:B------:R-:W2:Y:S04]  /*c40f0*/  LDL.LU R158, [R1+0x6008] ;  /* 0x00600800019e7983 */ /* 0x000ea80000300800 */
[----:B------:R1:W-:Y:S04]  /*c4100*/  LDGSTS.E [R5+0x1c780], [R164.64], P1 ;  /* 0x1c780000a4057fae */ /* 0x0003e80008921844 */
[----:B------:R-:W2:Y:S04]  /*c4110*/  LDL.LU R159, [R1+0x6004] ;  /* 0x00600400019f7983 */ /* 0x000ea80000300800 */
        /* <DEDUP_REMOVED lines=9> */
[----:B------:R1:W-:Y:S04]  /*c41b0*/  LDGSTS.E [R5+0x1e280], [R128.64], P2 ;  /* 0x1e28000080057fae */ /* 0x0003e80009121844 */
[----:B------:R1:W-:Y:S04]  /*c41c0*/  LDGSTS.E [R5+0x1e300], [R140.64], P2 ;  /* 0x1e3000008c057fae */ /* 0x0003e80009121844 */
[----:B---3--:R-:W3:Y:S04]  /*c41d0*/  LDL.LU R6, [R1+0x567c] ;  /* 0x00567c0001067983 */ /* 0x008ee80000300800 */
[----:B-1----:R-:W2:Y:S04]  /*c41e0*/  LDL.LU R103, [R1+0x5584] ;  /* 0x0055840001677983 */ /* 0x002ea80000300800 */
[----:B------:R-:W4:Y:S04]  /*c41f0*/  LDL.LU R133, [R1+0x558c] ;  /* 0x00558c0001857983 */ /* 0x000f280000300800 */
[----:B------:R-:W4:Y:S04]  /*c4200*/  LDL.LU R46, [R1+0x5594] ;  /* 0x00559400012e7983 */ /* 0x000f280000300800 */
[----:B------:R-:W4:Y:S04]  /*c4210*/  LDL.LU R129, [R1+0x559c] ;  /* 0x00559c0001817983 */ /* 0x000f280000300800 */
[----:B------:R-:W4:Y:S04]  /*c4220*/  LDL.LU R7, [R1+0x557c] ;  /* 0x00557c0001077983 */ /* 0x000f280000300800 */
[----:B------:R1:W-:Y:S04]  /*c4230*/  LDGSTS.E [R5+0x1e380], [R136.64], P2 ;  /* 0x1e38000088057fae */ /* 0x0003e80009121844 */
[----:B------:R1:W-:Y:S04]  /*c4240*/  LDGSTS.E [R5+0x1e400], [R118.64], P2 ;  /* 0x1e40000076057fae */ /* 0x0003e80009121844 */
[----:B------:R1:W-:Y:S04]  /*c4250*/  LDGSTS.E [R5+0x1e480], [R40.64], P2 ;  /* 0x1e48000028057fae */ /* 0x0003e80009121844 */
[----:B-1----:R-:W4:Y:S04]  /*c4260*/  LDL.LU R137, [R1+0x5580] ;  /* 0x0055800001897983 */ /* 0x002f280000300800 */
[----:B------:R-:W4:Y:S04]  /*c4270*/  LDL.LU R136, [R1+0x5588] ;  /* 0x0055880001887983 */ /* 0x000f280000300800 */
[----:B------:R-:W4:Y:S04]  /*c4280*/  LDL.LU R102, [R1+0x5590] ;  /* 0x0055900001667983 */ /* 0x000f280000300800 */
[----:B------:R-:W4:Y:S04]  /*c4290*/  LDL.LU R41, [R1+0x55a4] ;  /* 0x0055a40001297983 */ /* 0x000f280000300800 */
[----:B------:R-:W4:Y:S04]  /*c42a0*/  LDL.LU R132, [R1+0x5598] ;  /* 0x0055980001847983 */ /* 0x000f280000300800 */
[----:B------:R1:W-:Y:S04]  /*c42b0*/  LDGSTS.E [R5+0x1e500], [R116.64], P2 ;  /* 0x1e50000074057fae */ /* 0x0003e80009121844 */
[----:B------:R-:W4:Y:S04]  /*c42c0*/  LDL.LU R128, [R1+0x55a0] ;  /* 0x0055a00001807983 */ /* 0x000f280000300800 */
[----:B------:R1:W-:Y:S04]  /*c42d0*/  LDGSTS.E [R5+0x1e580], [R100.64], P2 ;  /* 0x1e58000064057fae */ /* 0x0003e80009121844 */
[----:B------:R-:W4:Y:S04]  /*c42e0*/  LDL.LU R119, [R1+0x55a8] ;  /* 0x0055a80001777983 */ /* 0x000f280000300800 */
[----:B------:R1:W-:Y:S04]  /*c42f0*/  LDGSTS.E [R5+0x1e600], [R50.64], P2 ;  /* 0x1e60000032057fae */ /* 0x0003e80009121844 */
[----:B-1----:R-:W4:Y:S04]  /*c4300*/  LDL.LU R100, [R1+0x55ac] ;  /* 0x0055ac0001647983 */ /* 0x002f280000300800 */
[----:B------:R1:W-:Y:S04]  /*c4310*/  LDGSTS.E [R5+0x1e680], [R48.64], P2 ;  /* 0x1e68000030057fae */ /* 0x0003e80009121844 */
[----:B------:R-:W4:Y:S01]  /*c4320*/  LDL.LU R118, [R1+0x55b0] ;  /* 0x0055b00001767983 */ /* 0x000f220000300800 */
[----:B------:R-:W-:-:S03]  /*c4330*/  ISETP.GT.AND P3, PT, R4, 0x9, PT ;  /* 0x000000090400780c */ /* 0x000fc60003f64270 */
[----:B------:R1:W-:Y:S04]  /*c4340*/  LDGSTS.E [R5+0x1e700], [R44.64], P2 ;  /* 0x1e7000002c057fae */ /* 0x0003e80009121844 */
[----:B-1----:R-:W4:Y:S04]  /*c4350*/  LDL.LU R49, [R1+0x55b4] ;  /* 0x0055b40001317983 */ /* 0x002f280000300800 */
[----:B------:R-:W4:Y:S04]  /*c4360*/  LDL.LU R51, [R1+0x55b8] ;  /* 0x0055b80001337983 */ /* 0x000f280000300800 */
[----:B------:R-:W4:Y:S04]  /*c4370*/  LDL.LU R47, [R1+0x55bc] ;  /* 0x0055bc00012f7983 */ /* 0x000f280000300800 */
[----:B------:R-:W4:Y:S04]  /*c4380*/  LDL.LU R50, [R1+0x55c0] ;  /* 0x0055c00001327983 */ /* 0x000f280000300800 */
[----:B------:R-:W4:Y:S04]  /*c4390*/  LDL.LU R44, [R1+0x55c4] ;  /* 0x0055c400012c7983 */ /* 0x000f280000300800 */
[----:B------:R1:W-:Y:S04]  /*c43a0*/  LDGSTS.E [R5+0x1e780], [R42.64], P2 ;  /* 0x1e7800002a057fae */ /* 0x0003e80009121844 */
[----:B------:R-:W4:Y:S01]  /*c43b0*/  LDL.LU R48, [R1+0x55cc] ;  /* 0x0055cc0001307983 */ /* 0x000f220000300800 */
[----:B-1----:R-:W-:-:S02]  /*c43c0*/  SEL R5, RZ, 0x4, !P3 ;  /* 0x00000004ff057807 */ /* 0x002fc40005800000 */
[-C--:B---3--:R-:W-:Y:S02]  /*c43d0*/  IADD3 R6, P1, R6, R2.reuse, RZ ;  /* 0x0000000206067210 */ /* 0x088fe40007f3e0ff */
[----:B--2---:R-:W-:-:S03]  /*c43e0*/  IADD3 R103, P2, R103, R2, RZ ;  /* 0x0000000267677210 */ /* 0x004fc60007f5e0ff */
[----:B------:R1:W-:Y:S01]  /*c43f0*/  STL [R1+0x567c], R6 ;  /* 0x00567c0601007387 */ /* 0x0003e20000100800 */
[----:B----4-:R-:W-:-:S03]  /*c4400*/  IADD3 R133, P6, R133, R2, RZ ;  /* 0x0000000285857210 */ /* 0x010fc60007fde0ff */
[----:B------:R2:W-:Y:S01]  /*c4410*/  STL [R1+0x5584], R103 ;  /* 0x0055846701007387 */ /* 0x0005e20000100800 */
[----:B------:R-:W-:Y:S02]  /*c4420*/  IADD3 R129, P3, R129, R2, RZ ;  /* 0x0000000281817210 */ /* 0x000fe40007f7e0ff */
[----:B------:R-:W-:Y:S02]  /*c4430*/  IADD3.X R7, R7, R0, RZ, P1, !PT ;  /* 0x0000000007077210 */ /* 0x000fe40000ffe4ff */
[----:B------:R-:W-:-:S03]  /*c4440*/  IADD3 R46, P1, R46, R2, RZ ;  /* 0x000000022e2e7210 */ /* 0x000fc60007f3e0ff */
[----:B------:R3:W-:Y:S04]  /*c4450*/  STL [R1+0x557c], R7 ;  /* 0x00557c0701007387 */ /* 0x0007e80000100800 */
[----:B------:R-:W-:Y:S01]  /*c4460*/  STL [R1+0x558c], R133 ;  /* 0x00558c8501007387 */ /* 0x000fe20000100800 */
[----:B------:R-:W-:-:S03]  /*c4470*/  IMAD.X R137, R137, 0x1, R0, P2 ;  /* 0x0000000189897824 */ /* 0x000fc600010e0600 */
[----:B------:R-:W-:Y:S01]  /*c4480*/  STL [R1+0x5594], R46 ;  /* 0x0055942e01007387 */ /* 0x000fe20000100800 */
[----:B------:R-:W-:-:S03]  /*c4490*/  IADD3.X R136, R136, R0, RZ, P6, !PT ;  /* 0x0000000088887210 */ /* 0x000fc600037fe4ff */
[----:B------:R-:W-:Y:S01]  /*c44a0*/  STL [R1+0x5580], R137 ;  /* 0x0055808901007387 */ /* 0x000fe20000100800 */
[----:B------:R-:W-:-:S03]  /*c44b0*/  IMAD.X R102, R102, 0x1, R0, P1 ;  /* 0x0000000166667824 */ /* 0x000fc600008e0600 */
[----:B------:R-:W-:Y:S04]  /*c44c0*/  STL [R1+0x559c], R129 ;  /* 0x00559c8101007387 */ /* 0x000fe80000100800 */
[----:B------:R-:W-:Y:S01]  /*c44d0*/  STL [R1+0x5588], R136 ;  /* 0x0055888801007387 */ /* 0x000fe20000100800 */
[----:B------:R-:W-:-:S03]  /*c44e0*/  IADD3.X R132, R132, R0, RZ, P3, !PT ;  /* 0x0000000084847210 */ /* 0x000fc60001ffe4ff */
[----:B------:R2:W-:Y:S04]  /*c44f0*/  STL [R1+0x5590], R102 ;  /* 0x0055906601007387 */ /* 0x0005e80000100800 */
[----:B------:R-:W-:Y:S04]  /*c4500*/  STL [R1+0x5598], R132 ;  /* 0x0055988401007387 */ /* 0x000fe80000100800 */
[----:B------:R-:W4:Y:S04]  /*c4510*/  LDL.LU R117, [R1+0x55c8] ;  /* 0x0055c80001757983 */ /* 0x000f280000300800 */
[----:B------:R-:W1:Y:S01]  /*c4520*/  S2R R141, SR_TID.X ;  /* 0x00000000008d7919 */ /* 0x000e620000002100 */
[----:B------:R-:W-:-:S02]  /*c4530*/  IADD3 R41, P3, R41, R2, RZ ;  /* 0x0000000229297210 */ /* 0x000fc40007f7e0ff */
[----:B------:R-:W-:-:S03]  /*c4540*/  SEL R5, R5, RZ, !P0 ;  /* 0x000000ff05057207 */ /* 0x000fc60004000000 */
[----:B------:R1:W-:Y:S01]  /*c4550*/  STL [R1+0x55a4], R41 ;  /* 0x0055a42901007387 */ /* 0x0003e20000100800 */
[----:B------:R-:W-:-:S03]  /*c4560*/  ISETP.GT.AND P1, PT, R4, 0xd, PT ;  /* 0x0000000d0400780c */ /* 0x000fc60003f24270 */
[----:B------:R-:W4:Y:S01]  /*c4570*/  LDL.LU R116, [R1+0x55d0] ;  /* 0x0055d00001747983 */ /* 0x000f220000300800 */
[----:B------:R-:W-:-:S03]  /*c4580*/  ISETP.NE.U32.AND P2, PT, R5, RZ, PT ;  /* 0x000000ff0500720c */ /* 0x000fc60003f45070 */
[----:B------:R-:W4:Y:S01]  /*c4590*/  LDL.LU R40, [R1+0x55d4] ;  /* 0x0055d40001287983 */ /* 0x000f220000300800 */
[----:B------:R-:W-:Y:S02]  /*c45a0*/  SEL R5, RZ, 0x4, !P1 ;  /* 0x00000004ff057807 */ /* 0x000fe40004800000 */
[----:B------:R-:W-:Y:S01]  /*c45b0*/  IADD3 R100, P1, R100, R2, RZ ;  /* 0x0000000264647210 */ /* 0x000fe20007f3e0ff */
[----:B------:R-:W4:Y:S01]  /*c45c0*/  LDL.LU R45, [R1+0x55d8] ;  /* 0x0055d800012d7983 */ /* 0x000f220000300800 */
[----:B-1----:R-:W-:-:S03]  /*c45d0*/  LOP3.LUT R187, R141, 0x1f, RZ, 0xc0, !PT ;  /* 0x0000001f8dbb7812 */ /* 0x002fc600078ec0ff */
[----:B------:R-:W4:Y:S01]  /*c45e0*/  LDL.LU R43, [R1+0x55dc] ;  /* 0x0055dc00012b7983 */ /* 0x000f220000300800 */
[--C-:B------:R-:W-:Y:S01]  /*c45f0*/  IMAD.X R128, R128, 0x1, R0.reuse, P3 ;  /* 0x0000000180807824 */ /* 0x100fe200018e0600 */
[----:B------:R-:W-:Y:S01]  /*c4600*/  SHF.L.U32 R182, R187, 0x2, RZ ;  /* 0x00000002bbb67819 */ /* 0x000fe200000006ff */
[----:B------:R-:W-:Y:S01]  /*c4610*/  IMAD.X R119, R119, 0x1, R0, P1 ;  /* 0x0000000177777824 */ /* 0x000fe200008e0600 */
[-C--:B------:R-:W-:Y:S01]  /*c4620*/  IADD3 R49, P3, R49, R2.reuse, RZ ;  /* 0x0000000231317210 */ /* 0x080fe20007f7e0ff */
[----:B------:R-:W4:Y:S01]  /*c4630*/  LDL.LU R42, [R1+0x55e4] ;  /* 0x0055e400012a7983 */ /* 0x000f220000300800 */
[----:B------:R-:W-:Y:S02]  /*c4640*/  SEL R5, R5, RZ, !P0 ;  /* 0x000000ff05057207 */ /* 0x000fe40004000000 */
[----:B------:R-:W-:Y:S02]  /*c4650*/  LOP3.LUT R179, R182, 0x20, RZ, 0x3c, !PT ;  /* 0x00000020b6b37812 */ /* 0x000fe400078e3cff */
[----:B------:R-:W-:Y:S01]  /*c4660*/  IADD3 R47, P6, R47, R2, RZ ;  /* 0x000000022f2f7210 */ /* 0x000fe20007fde0ff */
[----:B------:R1:W-:Y:S01]  /*c4670*/  STL [R1+0x55ac], R100 ;  /* 0x0055ac6401007387 */ /* 0x0003e20000100800 */
[----:B------:R-:W-:-:S02]  /*c4680*/  IADD3.X R118, R118, R0, RZ, P3, !PT ;  /* 0x0000000076767210 */ /* 0x000fc40001ffe4ff */
[----:B------:R-:W-:Y:S01]  /*c4690*/  ISETP.NE.U32.AND P1, PT, R5, RZ, PT ;  /* 0x000000ff0500720c */ /* 0x000fe20003f25070 */
[----:B------:R-:W-:Y:S01]  /*c46a0*/  STL [R1+0x55a0], R128 ;  /* 0x0055a08001007387 */ /* 0x000fe20000100800 */
[----:B------:R-:W-:Y:S01]  /*c46b0*/  IADD3.X R51, R51, R0, RZ, P6, !PT ;  /* 0x0000000033337210 */ /* 0x000fe200037fe4ff */
[----:B------:R-:W-:Y:S01]  /*c46c0*/  IMAD R5, R252, 0x20000, R179 ;  /* 0x00020000fc057824 */ /* 0x000fe200078e02b3 */
[----:B------:R-:W-:Y:S01]  /*c46d0*/  IADD3 R44, P3, R44, R2, RZ ;  /* 0x000000022c2c7210 */ /* 0x000fe20007f7e0ff */
[----:B------:R1:W-:Y:S04]  /*c46e0*/  STL [R1+0x55b4], R49 ;  /* 0x0055b43101007387 */ /* 0x0003e80000100800 */
[----:B------:R-:W-:Y:S04]  /*c46f0*/  STL [R1+0x55a8], R119 ;  /* 0x0055a87701007387 */ /* 0x000fe80000100800 */
[----:B------:R-:W-:Y:S04]  /*c4700*/  STL [R1+0x55bc], R47 ;  /* 0x0055bc2f01007387 */ /* 0x000fe80000100800 */
[----:B------:R-:W-:Y:S04]  /*c4710*/  STL [R1+0x55b0], R118 ;  /* 0x0055b07601007387 */ /* 0x000fe80000100800 */
[----:B------:R1:W-:Y:S04]  /*c4720*/  STL [R1+0x55b8], R51 ;  /* 0x0055b83301007387 */ /* 0x0003e80000100800 */
[----:B------:R-:W4:Y:S04]  /*c4730*/  LDL.LU R101, [R1+0x55ec] ;  /* 0x0055ec0001657983 */ /* 0x000f280000300800 */
[----:B------:R1:W-:Y:S04]  /*c4740*/  LDGSTS.E [R5+0x800], [R6.64], P5 ;  /* 0x0080000006057fae */ /* 0x0003e8000a921844 */
[----:B------:R-:W-:Y:S01]  /*c4750*/  STL [R1+0x55c4], R44 ;  /* 0x0055c42c01007387 */ /* 0x000fe20000100800 */
[----:B------:R-:W-:Y:S01]  /*c4760*/  IMAD.X R50, R50, 0x1, R0, P3 ;  /* 0x0000000132327824 */ /* 0x000fe200018e0600 */
[----:B-1----:R-:W-:-:S02]  /*c4770*/  MOV R6, R103 ;  /* 0x0000006700067202 */ /* 0x002fc40000000f00 */
[----:B--2---:R-:W2:Y:S01]  /*c4780*/  LDL.LU R103, [R1+0x55e0] ;  /* 0x0055e00001677983 */ /* 0x004ea20000300800 */
[----:B---3--:R-:W-:Y:S01]  /*c4790*/  IMAD.MOV.U32 R7, RZ, RZ, R137 ;  /* 0x000000ffff077224 */ /* 0x008fe200078e0089 */
[----:B------:R-:W-:-:S04]  /*c47a0*/  IADD3 R48, P3, R48, R2, RZ ;  /* 0x0000000230307210 */ /* 0x000fc80007f7e0ff */
[----:B------:R1:W-:Y:S04]  /*c47b0*/  LDGSTS.E [R5+0x880], [R6.64], P5 ;  /* 0x0088000006057fae */ /* 0x0003e8000a921844 */
[----:B------:R3:W-:Y:S01]  /*c47c0*/  STL [R1+0x55c0], R50 ;  /* 0x0055c03201007387 */ /* 0x0007e20000100800 */
[----:B-1----:R-:W-:Y:S01]  /*c47d0*/  MOV R6, R133 ;  /* 0x0000008500067202 */ /* 0x002fe20000000f00 */
[----:B------:R-:W-:Y:S02]  /*c47e0*/  IMAD.MOV.U32 R7, RZ, RZ, R136 ;  /* 0x000000ffff077224 */ /* 0x000fe400078e0088 */
[----:B------:R1:W-:Y:S04]  /*c47f0*/  STL [R1+0x55cc], R48 ;  /* 0x0055cc3001007387 */ /* 0x0003e80000100800 */
[----:B------:R1:W-:Y:S02]  /*c4800*/  LDGSTS.E [R5+0x900], [R6.64], P5 ;  /* 0x0090000006057fae */ /* 0x0003e4000a921844 */
[----:B-1----:R-:W-:Y:S01]  /*c4810*/  MOV R7, R102 ;  /* 0x0000006600077202 */ /* 0x002fe20000000f00 */
[----:B------:R-:W-:Y:S01]  /*c4820*/  IMAD.MOV.U32 R6, RZ, RZ, R46 ;  /* 0x000000ffff067224 */ /* 0x000fe200078e002e */
[----:B------:R-:W3:Y:S04]  /*c4830*/  LDL.LU R102, [R1+0x55e8] ;  /* 0x0055e80001667983 */ /* 0x000ee80000300800 */
[----:B------:R1:W-:Y:S01]  /*c4840*/  LDGSTS.E [R5+0x980], [R6.64], P5 ;  /* 0x0098000006057fae */ /* 0x0003e2000a921844 */
[----:B----4-:R-:W-:-:S05]  /*c4850*/  IADD3.X R117, R117, R0, RZ, P3, !PT ;  /* 0x0000000075757210 */ /* 0x010fca0001ffe4ff */
[----:B------:R-:W-:Y:S04]  /*c4860*/  STL [R1+0x55c8], R117 ;  /* 0x0055c87501007387 */ /* 0x000fe80000100800 */
[----:B------:R-:W4:Y:S01]  /*c4870*/  LDL.LU R46, [R1+0x55f4] ;  /* 0x0055f400012e7983 */ /* 0x000f220000300800 */
[----:B-1----:R-:W-:Y:S01]  /*c4880*/  IMAD.MOV.U32 R6, RZ, RZ, R129 ;  /* 0x000000ffff067224 */ /* 0x002fe200078e0081 */
[----:B------:R-:W-:-:S05]  /*c4890*/  MOV R7, R132 ;  /* 0x0000008400077202 */ /* 0x000fca0000000f00 */
[----:B------:R1:W-:Y:S01]  /*c48a0*/  LDGSTS.E [R5+0xa00], [R6.64], P5 ;  /* 0x00a0000006057fae */ /* 0x0003e2000a921844 */
[----:B------:R-:W-:Y:S02]  /*c48b0*/  IADD3 R40, P3, R40, R2, RZ ;  /* 0x0000000228287210 */ /* 0x000fe40007f7e0ff */
[----:B-1----:R-:W-:Y:S01]  /*c48c0*/  MOV R6, R41 ;  /* 0x0000002900067202 */ /* 0x002fe20000000f00 */
[----:B------:R-:W-:Y:S02]  /*c48d0*/  IMAD.MOV.U32 R7, RZ, RZ, R128 ;  /* 0x000000ffff077224 */ /* 0x000fe400078e0080 */
[----:B------:R-:W-:-:S03]  /*c48e0*/  IMAD.X R116, R116, 0x1, R0, P3 ;  /* 0x0000000174747824 */ /* 0x000fc600018e0600 */
[----:B------:R1:W-:Y:S01]  /*c48f0*/  LDGSTS.E [R5+0xa80], [R6.64], P5 ;  /* 0x00a8000006057fae */ /* 0x0003e2000a921844 */
[----:B------:R-:W-:-:S03]  /*c4900*/  IADD3 R43, P3, R43, R2, RZ ;  /* 0x000000022b2b7210 */ /* 0x000fc60007f7e0ff */
[----:B------:R2:W-:Y:S01]  /*c4910*/  STL [R1+0x55d4], R40 ;  /* 0x0055d42801007387 */ /* 0x0005e20000100800 */
[----:B------:R-:W-:-:S03]  /*c4920*/  IADD3.X R45, R45, R0, RZ, P3, !PT ;  /* 0x000000002d2d7210 */ /* 0x000fc60001ffe4ff */
[----:B------:R-:W4:Y:S01]  /*c4930*/  LDL.LU R41, [R1+0x5404] ;  /* 0x0054040001297983 */ /* 0x000f220000300800 */
[----:B-1----:R-:W-:Y:S01]  /*c4940*/  MOV R6, R100 ;  /* 0x0000006400067202 */ /* 0x002fe20000000f00 */
[----:B------:R-:W-:Y:S02]  /*c4950*/  IMAD.MOV.U32 R7, RZ, RZ, R119 ;  /* 0x000000ffff077224 */ /* 0x000fe400078e0077 */
[----:B------:R-:W-:Y:S01]  /*c4960*/  STL [R1+0x55d0], R116 ;  /* 0x0055d07401007387 */ /* 0x000fe20000100800 */
[----:B------:R-:W-:-:S03]  /*c4970*/  IADD3 R42, P3, R42, R2, RZ ;  /* 0x000000022a2a7210 */ /* 0x000fc60007f7e0ff */
[----:B------:R1:W-:Y:S04]  /*c4980*/  LDGSTS.E [R5+0xb00], [R6.64], P5 ;  /* 0x00b0000006057fae */ /* 0x0003e8000a921844 */
[----:B------:R-:W-:Y:S04]  /*c4990*/  STL [R1+0x55dc], R43 ;  /* 0x0055dc2b01007387 */ /* 0x000fe80000100800 */
[----:B------:R-:W4:Y:S01]  /*c49a0*/  LDL.LU R100, [R1+0x55f0] ;  /* 0x0055f00001647983 */ /* 0x000f220000300800 */
[----:B-1----:R-:W-:Y:S01]  /*c49b0*/  IMAD.MOV.U32 R6, RZ, RZ, R49 ;  /* 0x000000ffff067224 */ /* 0x002fe200078e0031 */
[----:B------:R-:W-:-:S02]  /*c49c0*/  MOV R7, R118 ;  /* 0x0000007600077202 */ /* 0x000fc40000000f00 */
[----:B------:R-:W4:Y:S04]  /*c49d0*/  LDL.LU R49, [R1+0x540c] ;  /* 0x00540c0001317983 */ /* 0x000f280000300800 */
[----:B------:R1:W-:Y:S04]  /*c49e0*/  LDGSTS.E [R5+0xb80], [R6.64], P5 ;  /* 0x00b8000006057fae */ /* 0x0003e8000a921844 */
[----:B------:R2:W-:Y:S04]  /*c49f0*/  STL [R1+0x55d8], R45 ;  /* 0x0055d82d01007387 */ /* 0x0005e80000100800 */
[----:B------:R3:W-:Y:S01]  /*c4a00*/  STL [R1+0x55e4], R42 ;  /* 0x0055e42a01007387 */ /* 0x0007e20000100800 */
[----:B-1----:R-:W-:Y:S01]  /*c4a10*/  IMAD.MOV.U32 R6, RZ, RZ, R47 ;  /* 0x000000ffff067224 */ /* 0x002fe200078e002f */
[----:B------:R-:W-:-:S02]  /*c4a20*/  MOV R7, R51 ;  /* 0x0000003300077202 */ /* 0x000fc40000000f00 */
[----:B------:R-:W4:Y:S01]  /*c4a30*/  LDL.LU R51, [R1+0x5400] ;  /* 0x0054000001337983 */ /* 0x000f220000300800 */
[----:B--2---:R-:W-:-:S03]  /*c4a40*/  IMAD.X R103, R103, 0x1, R0, P3 ;  /* 0x0000000167677824 */ /* 0x004fc600018e0600 */
[----:B------:R1:W-:Y:S01]  /*c4a50*/  LDGSTS.E [R5+0xc00], [R6.64], P5 ;  /* 0x00c0000006057fae */ /* 0x0003e2000a921844 */
[----:B------:R-:W-:-:S03]  /*c4a60*/  IADD3 R101, P3, R101, R2, RZ ;  /* 0x0000000265657210 */ /* 0x000fc60007f7e0ff */
[----:B------:R-:W2:Y:S01]  /*c4a70*/  LDL.LU R47, [R1+0x5414] ;  /* 0x00541400012f7983 */ /* 0x000ea20000300800 */
[----:B-1----:R-:W-:Y:S01]  /*c4a80*/  MOV R6, R44 ;  /* 0x0000002c00067202 */ /* 0x002fe20000000f00 */
[----:B------:R-:W-:Y:S02]  /*c4a90*/  IMAD.MOV.U32 R7, RZ, RZ, R50 ;  /* 0x000000ffff077224 */ /* 0x000fe400078e0032 */
[----:B---3--:R-:W3:Y:S04]  /*c4aa0*/  LDL.LU R50, [R1+0x5408] ;  /* 0x0054080001327983 */ /* 0x008ee80000300800 */
[----:B------:R-:W-:Y:S04]  /*c4ab0*/  STL [R1+0x55e0], R103 ;  /* 0x0055e06701007387 */ /* 0x000fe80000100800 */
[----:B------:R-:W3:Y:S04]  /*c4ac0*/  LDL.LU R44, [R1+0x541c] ;  /* 0x00541c00012c7983 */ /* 0x000ee80000300800 */
[----:B------:R1:W-:Y:S04]  /*c4ad0*/  LDGSTS.E [R5+0xc80], [R6.64], P5 ;  /* 0x00c8000006057fae */ /* 0x0003e8000a921844 */
[----:B------:R-:W-:Y:S01]  /*c4ae0*/  STL [R1+0x55ec], R101 ;  /* 0x0055ec6501007387 */ /* 0x000fe20000100800 */
[----:B-1----:R-:W-:-:S03]  /*c4af0*/  MOV R6, R48 ;  /* 0x0000003000067202 */ /* 0x002fc60000000f00 */
[----:B------:R-:W3:Y:S01]  /*c4b00*/  LDL.LU R48, [R1+0x5410] ;  /* 0x0054100001307983 */ /* 0x000ee20000300800 */
[----:B------:R-:W-:Y:S01]  /*c4b10*/  IMAD.MOV.U32 R7, RZ, RZ, R117 ;  /* 0x000000ffff077224 */ /* 0x000fe200078e0075 */
[----:B------:R-:W-:-:S04]  /*c4b20*/  IADD3.X R102, R102, R0, RZ, P3, !PT ;  /* 0x0000000066667210 */ /* 0x000fc80001ffe4ff */
[----:B------:R1:W-:Y:S02]  /*c4b30*/  LDGSTS.E [R5+0xd00], [R6.64], P5 ;  /* 0x00d0000006057fae */ /* 0x0003e4000a921844 */
[----:B-1----:R-:W-:Y:S01]  /*c4b40*/  IMAD.MOV.U32 R6, RZ, RZ, R40 ;  /* 0x000000ffff067224 */ /* 0x002fe200078e0028 */
[----:B------:R-:W-:Y:S01]  /*c4b50*/  MOV R7, R116 ;  /* 0x0000007400077202 */ /* 0x000fe20000000f00 */
[----:B------:R-:W3:Y:S04]  /*c4b60*/  LDL.LU R40, [R1+0x5424] ;  /* 0x0054240001287983 */ /* 0x000ee80000300800 */
[----:B------:R-:W-:Y:S04]  /*c4b70*/  STL [R1+0x55e8], R102 ;  /* 0x0055e86601007387 */ /* 0x000fe80000100800 */
[----:B------:R1:W-:Y:S02]  /*c4b80*/  LDGSTS.E [R5+0xd80], [R6.64], P5 ;  /* 0x00d8000006057fae */ /* 0x0003e4000a921844 */
[----:B-1----:R-:W-:-:S02]  /*c4b90*/  MOV R7, R45 ;  /* 0x0000002d00077202 */ /* 0x002fc40000000f00 */
[----:B----4-:R-:W-:-:S05]  /*c4ba0*/  IADD3 R46, P3, R46, R2, RZ ;  /* 0x000000022e2e7210 */ /* 0x010fca0007f7e0ff */
[----:B------:R1:W-:Y:S04]  /*c4bb0*/  STL [R1+0x55f4], R46 ;  /* 0x0055f42e01007387 */ /* 0x0003e80000100800 */
[----:B------:R-:W4:Y:S01]  /*c4bc0*/  LDL.LU R45, [R1+0x5418] ;  /* 0x00541800012d7983 */ /* 0x000f220000300800 */
[----:B------:R-:W-:-:S03]  /*c4bd0*/  IMAD.MOV.U32 R6, RZ, RZ, R43 ;  /* 0x000000ffff067224 */ /* 0x000fc600078e002b */
[----:B------:R-:W4:Y:S04]  /*c4be0*/  LDL.LU R43, [R1+0x542c] ;  /* 0x00542c00012b7983 */ /* 0x000f280000300800 */
[----:B------:R1:W-:Y:S02]  /*c4bf0*/  LDGSTS.E [R5+0xe00], [R6.64], P5 ;  /* 0x00e0000006057fae */ /* 0x0003e4000a921844 */
[----:B-1----:R-:W-:Y:S01]  /*c4c00*/  MOV R6, R42 ;  /* 0x0000002a00067202 */ /* 0x002fe20000000f00 */
[----:B------:R-:W-:Y:S01]  /*c4c10*/  IMAD.MOV.U32 R7, RZ, RZ, R103 ;  /* 0x000000ffff077224 */ /* 0x000fe200078e0067 */
[----:B------:R-:W4:Y:S04]  /*c4c20*/  LDL.LU R42, [R1+0x5420] ;  /* 0x00542000012a7983 */ /* 0x000f280000300800 */
[----:B------:R1:W-:Y:S02]  /*c4c30*/  LDGSTS.E [R5+0xe80], [R6.64], P5 ;  /* 0x00e8000006057fae */ /* 0x0003e4000a921844 */
[----:B-1----:R-:W-:Y:S01]  /*c4c40*/  MOV R6, R101 ;  /* 0x0000006500067202 */ /* 0x002fe20000000f00 */
[----:B------:R-:W-:-:S02]  /*c4c50*/  IMAD.MOV.U32 R7, RZ, RZ, R102 ;  /* 0x000000ffff077224 */ /* 0x000fc400078e0066 */
[----:B------:R-:W-:Y:S01]  /*c4c60*/  IMAD.X R100, R100, 0x1, R0, P3 ;  /* 0x0000000164647824 */ /* 0x000fe200018e0600 */
[----:B------:R-:W-:Y:S02]  /*c4c70*/  IADD3 R41, P3, R41, R2, RZ ;  /* 0x0000000229297210 */ /* 0x000fe40007f7e0ff */
[----:B------:R1:W-:Y:S04]  /*c4c80*/  LDGSTS.E [R5+0xf00], [R6.64], P5 ;  /* 0x00f0000006057fae */ /* 0x0003e8000a921844 */
[----:B------:R-:W-:Y:S04]  /*c4c90*/  STL [R1+0x55f0], R100 ;  /* 0x0055f06401007387 */ /* 0x000fe80000100800 */
[----:B------:R2:W-:Y:S01]  /*c4ca0*/  STL [R1+0x5404], R41 ;  /* 0x0054042901007387 */ /* 0x0005e20000100800 */
[----:B-1----:R-:W-:Y:S01]  /*c4cb0*/  IMAD.MOV.U32 R6, RZ, RZ, R46 ;  /* 0x000000ffff067224 */ /* 0x002fe200078e002e */
[----:B------:R-:W-:-:S02]  /*c4cc0*/  MOV R7, R100 ;  /* 0x0000006400077202 */ /* 0x000fc40000000f00 */
[----:B------:R-:W4:Y:S04]  /*c4cd0*/  LDL.LU R117, [R1+0x5434] ;  /* 0x0054340001757983 */ /* 0x000f280000300800 */
[----:B------:R-:W4:Y:S04]  /*c4ce0*/  LDL.LU R46, [R1+0x5428] ;  /* 0x00542800012e7983 */ /* 0x000f280000300800 */
[----:B------:R1:W-:Y:S01]  /*c4cf0*/  LDGSTS.E [R5+0xf80], [R6.64], P5 ;  /* 0x00f8000006057fae */ /* 0x0003e2000a921844 */
[----:B------:R-:W-:Y:S02]  /*c4d00*/  IADD3.X R51, R51, R0, RZ, P3, !PT ;  /* 0x0000000033337210 */ /* 0x000fe40001ffe4ff */
[----:B------:R-:W-:-:S03]  /*c4d10*/  IADD3 R49, P3, R49, R2, RZ ;  /* 0x0000000231317210 */ /* 0x000fc60007f7e0ff */
[----:B------:R-:W-:Y:S01]  /*c4d20*/  STL [R1+0x5400], R51 ;  /* 0x0054003301007387 */ /* 0x000fe20000100800 */
[----:B--2---:R-:W-:-:S03]  /*c4d30*/  IADD3 R47, P5, R47, R2, RZ ;  /* 0x000000022f2f7210 */ /* 0x004fc60007fbe0ff */
[----:B------:R-:W-:Y:S01]  /*c4d40*/  STL [R1+0x540c], R49 ;  /* 0x00540c3101007387 */ /* 0x000fe20000100800 */
[----:B-1----:R-:W-:-:S03]  /*c4d50*/  MOV R6, R41 ;  /* 0x0000002900067202 */ /* 0x002fc60000000f00 */
[----:B------:R-:W2:Y:S01]  /*c4d60*/  LDL.LU R41, [R1+0x543c] ;  /* 0x00543c0001297983 */ /* 0x000ea20000300800 */
[----:B---3--:R-:W-:-:S03]  /*c4d70*/  IMAD.X R50, R50, 0x1, R0, P3 ;  /* 0x0000000132327824 */ /* 0x008fc600018e0600 */
[----:B------:R-:W-:Y:S04]  /*c4d80*/  STL [R1+0x5414], R47 ;  /* 0x0054142f01007387 */ /* 0x000fe80000100800 */
[----:B------:R1:W-:Y:S01]  /*c4d90*/  STL [R1+0x5408], R50 ;  /* 0x0054083201007387 */ /* 0x0003e20000100800 */
[----:B------:R-:W-:-:S03]  /*c4da0*/  IADD3 R44, P3, R44, R2, RZ ;  /* 0x000000022c2c7210 */ /* 0x000fc60007f7e0ff */
[----:B------:R-:W3:Y:S04]  /*c4db0*/  LDL.LU R118, [R1+0x5430] ;  /* 0x0054300001767983 */ /* 0x000ee80000300800 */
[----:B------:R-:W-:Y:S01]  /*c4dc0*/  STL [R1+0x541c], R44 ;  /* 0x00541c2c01007387 */ /* 0x000fe20000100800 */
[----:B------:R-:W-:-:S05]  /*c4dd0*/  IADD3.X R48, R48, R0, RZ, P5, !PT ;  /* 0x0000000030307210 */ /* 0x000fca0002ffe4ff */
[----:B------:R1:W-:Y:S04]  /*c4de0*/  STL [R1+0x5410], R48 ;  /* 0x0054103001007387 */ /* 0x0003e80000100800 */
[----:B------:R-:W3:Y:S04]  /*c4df0*/  LDL.LU R116, [R1+0x5438] ;  /* 0x0054380001747983 */ /* 0x000ee80000300800 */
[----:B------:R-:W3:Y:S01]  /*c4e00*/  LDL.LU R102, [R1+0x5444] ;  /* 0x0054440001667983 */ /* 0x000ee20000300800 */
[----:B------:R-:W-:-:S03]  /*c4e10*/  IMAD.MOV.U32 R7, RZ, RZ, R51 ;  /* 0x000000ffff077224 */ /* 0x000fc600078e0033 */
[----:B------:R-:W3:Y:S01]  /*c4e20*/  LDL.LU R100, [R1+0x544c] ;  /* 0x00544c0001647983 */ /* 0x000ee20000300800 */
[----:B------:R-:W-:-:S03]  /*c4e30*/  IADD3 R40, P5, R40, R2, RZ ;  /* 0x0000000228287210 */ /* 0x000fc60007fbe0ff */
[----:B------:R-:W3:Y:S04]  /*c4e40*/  LDL.LU R103, [R1+0x5440] ;  /* 0x0054400001677983 */ /* 0x000ee80000300800 */
[----:B------:R1:W-:Y:S04]  /*c4e50*/  LDGSTS.E [R5+0x2800], [R6.64], P4 ;  /* 0x0280000006057fae */ /* 0x0003e8000a121844 */
[----:B------:R-:W-:Y:S01]  /*c4e60*/  STL [R1+0x5424], R40 ;  /* 0x0054242801007387 */ /* 0x000fe20000100800 */
[----:B-1----:R-:W-:Y:S01]  /*c4e70*/  MOV R7, R50 ;  /* 0x0000003200077202 */ /* 0x002fe20000000f00 */
[----:B----4-:R-:W-:-:S05]  /*c4e80*/  IMAD.X R45, R45, 0x1, R0, P3 ;  /* 0x000000012d2d7824 */ /* 0x010fca00018e0600 */
[----:B------:R1:W-:Y:S04]  /*c4e90*/  STL [R1+0x5418], R45 ;  /* 0x0054182d01007387 */ /* 0x0003e80000100800 */
[----:B------:R-:W4:Y:S04]  /*c4ea0*/  LDL.LU R50, [R1+0x5454] ;  /* 0x0054540001327983 */ /* 0x000f280000300800 */
[----:B------:R-:W4:Y:S01]  /*c4eb0*/  LDL.LU R101, [R1+0x5448] ;  /* 0x0054480001657983 */ /* 0x000f220000300800 */
[----:B------:R-:W-:Y:S01]  /*c4ec0*/  IMAD.MOV.U32 R6, RZ, RZ, R49 ;  /* 0x000000ffff067224 */ /* 0x000fe200078e0031 */
[----:B------:R-:W-:-:S04]  /*c4ed0*/  IADD3 R43, P3, R43, R2, RZ ;  /* 0x000000022b2b7210 */ /* 0x000fc80007f7e0ff */
[----:B------:R1:W-:Y:S01]  /*c4ee0*/  LDGSTS.E [R5+0x2880], [R6.64], P4 ;  /* 0x0288000006057fae */ /* 0x0003e2000a121844 */
[----:B------:R-:W-:-:S03]  /*c4ef0*/  IADD3.X R42, R42, R0, RZ, P5, !PT ;  /* 0x000000002a2a7210 */ /* 0x000fc60002ffe4ff */
[----:B------:R-:W-:Y:S01]  /*c4f00*/  STL [R1+0x542c], R43 ;  /* 0x00542c2b01007387 */ /* 0x000fe20000100800 */
[----:B-1----:R-:W-:Y:S01]  /*c4f10*/  MOV R6, R47 ;  /* 0x0000002f00067202 */ /* 0x002fe20000000f00 */
[----:B------:R-:W-:Y:S02]  /*c4f20*/  IMAD.MOV.U32 R7, RZ, RZ, R48 ;  /* 0x000000ffff077224 */ /* 0x000fe400078e0030 */
[----:B------:R1:W-:Y:S04]  /*c4f30*/  STL [R1+0x5420], R42 ;  /* 0x0054202a01007387 */ /* 0x0003e80000100800 */
[----:B------:R1:W-:Y:S04]  /*c4f40*/  LDGSTS.E [R5+0x2900], [R6.64], P4 ;  /* 0x0290000006057fae */ /* 0x0003e8000a121844 */
[----:B------:R-:W4:Y:S04]  /*c4f50*/  LDL.LU R51, [R1+0x5450] ;  /* 0x0054500001337983 */ /* 0x000f280000300800 */
[----:B------:R-:W4:Y:S01]  /*c4f60*/  LDL.LU R48, [R1+0x545c] ;  /* 0x00545c0001307983 */ /* 0x000f220000300800 */
[----:B-1----:R-:W-:Y:S01]  /*c4f70*/  IMAD.MOV.U32 R6, RZ, RZ, R44 ;  /* 0x000000ffff067224 */ /* 0x002fe200078e002c */
[----:B------:R-:W-:-:S02]  /*c4f80*/  MOV R7, R45 ;  /* 0x0000002d00077202 */ /* 0x000fc40000000f00 */
[----:B------:R-:W4:Y:S04]  /*c4f90*/  LDL.LU R45, [R1+0x5464] ;  /* 0x00546400012d7983 */ /* 0x000f280000300800 */
[----:B------:R1:W-:Y:S01]  /*c4fa0*/  LDGSTS.E [R5+0x2980], [R6.64], P4 ;  /* 0x0298000006057fae */ /* 0x0003e2000a121844 */
[----:B------:R-:W-:-:S03]  /*c4fb0*/  IADD3 R117, P5, R117, R2, RZ ;  /* 0x0000000275757210 */ /* 0x000fc60007fbe0ff */
[----:B------:R-:W4:Y:S01]  /*c4fc0*/  LDL.LU R49, [R1+0x5458] ;  /* 0x0054580001317983 */ /* 0x000f220000300800 */
[----:B------:R-:W-:-:S03]  /*c4fd0*/  IMAD.X R46, R46, 0x1, R0, P3 ;  /* 0x000000012e2e7824 */ /* 0x000fc600018e0600 */
[----:B------:R-:W-:Y:S01]  /*c4fe0*/  STL [R1+0x5434], R117 ;  /* 0x0054347501007387 */ /* 0x000fe20000100800 */
[----:B-1----:R-:W-:Y:S01]  /*c4ff0*/  MOV R6, R40 ;  /* 0x0000002800067202 */ /* 0x002fe20000000f00 */
[----:B------:R-:W-:Y:S02]  /*c5000*/  IMAD.MOV.U32 R7, RZ, RZ, R42 ;  /* 0x000000ffff077224 */ /* 0x000fe400078e002a */
[----:B------:R1:W-:Y:S04]  /*c5010*/  STL [R1+0x5428], R46 ;  /* 0x0054282e01007387 */ /* 0x0003e80000100800 */
[----:B------:R-:W4:Y:S04]  /*c5020*/  LDL.LU R47, [R1+0x5460] ;  /* 0x00546000012f7983 */ /* 0x000f280000300800 */
[----:B------:R-:W4:Y:S01]  /*c5030*/  LDL.LU R44, [R1+0x546c] ;  /* 0x00546c00012c7983 */ /* 0x000f220000300800 */
[----:B--2---:R-:W-:-:S03]  /*c5040*/  IADD3 R41, P3, R41, R2, RZ ;  /* 0x0000000229297210 */ /* 0x004fc60007f7e0ff */
[----:B------:R2:W-:Y:S04]  /*c5050*/  LDGSTS.E [R5+0x2a00], [R6.64], P4 ;  /* 0x02a0000006057fae */ /* 0x0005e8000a121844 */
[----:B------:R-:W4:Y:S04]  /*c5060*/  LDL.LU R42, [R1+0x5474] ;  /* 0x00547400012a7983 */ /* 0x000f280000300800 */
[----:B------:R-:W4:Y:S01]  /*c5070*/  LDL.LU R40, [R1+0x547c] ;  /* 0x00547c0001287983 */ /* 0x000f220000300800 */
[----:B--2---:R-:W-:Y:S01]  /*c5080*/  IMAD.MOV.U32 R6, RZ, RZ, R43 ;  /* 0x000000ffff067224 */ /* 0x004fe200078e002b */
[----:B---3--:R-:W-:-:S02]  /*c5090*/  IADD3.X R118, R118, R0, RZ, P5, !PT ;  /* 0x0000000076767210 */ /* 0x008fc40002ffe4ff */
[----:B------:R-:W-:Y:S02]  /*c50a0*/  MOV R7, R46 ;  /* 0x0000002e00077202 */ /* 0x000fe40000000f00 */
[----:B-1----:R-:W2:Y:S04]  /*c50b0*/  LDL.LU R46, [R1+0x5468] ;  /* 0x00546800012e7983 */ /* 0x002ea80000300800 */
[----:B------:R1:W-:Y:S04]  /*c50c0*/  STL [R1+0x543c], R41 ;  /* 0x00543c2901007387 */ /* 0x0003e80000100800 */
[----:B------:R-:W-:Y:S04]  /*c50d0*/  STL [R1+0x5430], R118 ;  /* 0x0054307601007387 */ /* 0x000fe80000100800 */
[----:B------:R3:W-:Y:S04]  /*c50e0*/  LDGSTS.E [R5+0x2a80], [R6.64], P4 ;  /* 0x02a8000006057fae */ /* 0x0007e8000a121844 */
[----:B------:R-:W2:Y:S01]  /*c50f0*/  LDL.LU R43, [R1+0x5470] ;  /* 0x00547000012b7983 */ /* 0x000ea20000300800 */
[----:B------:R-:W-:Y:S01]  /*c5100*/  IMAD.X R116, R116, 0x1, R0, P3 ;  /* 0x0000000174747824 */ /* 0x000fe200018e0600 */
[----:B---3--:R-:W-:Y:S01]  /*c5110*/  MOV R6, R117 ;  /* 0x0000007500067202 */ /* 0x008fe20000000f00 */
[----:B------:R-:W-:Y:S01]  /*c5120*/  IMAD.MOV.U32 R7, RZ, RZ, R118 ;  /* 0x000000ffff077224 */ /* 0x000fe200078e0076 */
[----:B------:R-:W-:-:S04]  /*c5130*/  IADD3 R102, P5, R102, R2, RZ ;  /* 0x0000000266667210 */ /* 0x000fc80007fbe0ff */
[----:B------:R3:W-:Y:S04]  /*c5140*/  LDGSTS.E [R5+0x2b00], [R6.64], P4 ;  /* 0x02b0000006057fae */ /* 0x0007e8000a121844 */
[----:B------:R-:W-:Y:S01]  /*c5150*/  STL [R1+0x5444], R102 ;  /* 0x0054446601007387 */ /* 0x000fe20000100800 */
[----:B------:R-:W-:-:S03]  /*c5160*/  IADD3.X R103, R103, R0, RZ, P5, !PT ;  /* 0x0000000067677210 */ /* 0x000fc60002ffe4ff */
[----:B------:R-:W-:Y:S01]  /*c5170*/  STL [R1+0x5438], R116 ;  /* 0x0054387401007387 */ /* 0x000fe20000100800 */
[----:B---3--:R-:W-:Y:S01]  /*c5180*/  IMAD.MOV.U32 R6, RZ, RZ, R41 ;  /* 0x000000ffff067224 */ /* 0x008fe200078e0029 */
[----:B------:R-:W-:Y:S02]  /*c5190*/  MOV R7, R116 ;  /* 0x0000007400077202 */ /* 0x000fe40000000f00 */
[----:B-1----:R-:W3:Y:S01]  /*c51a0*/  LDL.LU R41, [R1+0x5478] ;  /* 0x0054780001297983 */ /* 0x002ee20000300800 */
[----:B------:R-:W-:-:S03]  /*c51b0*/  IADD3 R100, P3, R100, R2, RZ ;  /* 0x0000000264647210 */ /* 0x000fc60007f7e0ff */
[----:B------:R1:W-:Y:S04]  /*c51c0*/  LDGSTS.E [R5+0x2b80], [R6.64], P4 ;  /* 0x02b8000006057fae */ /* 0x0003e8000a121844 */
[----:B------:R-:W-:Y:S04]  /*c51d0*/  STL [R1+0x544c], R100 ;  /* 0x00544c6401007387 */ /* 0x000fe80000100800 */
[----:B------:R-:W-:Y:S01]  /*c51e0*/  STL [R1+0x5440], R103 ;  /* 0x0054406701007387 */ /* 0x000fe20000100800 */
[----:B-1----:R-:W-:Y:S01]  /*c51f0*/  MOV R6, R102 ;  /* 0x0000006600067202 */ /* 0x002fe20000000f00 */
[----:B------:R-:W-:-:S05]  /*c5200*/  IMAD.MOV.U32 R7, RZ, RZ, R103 ;  /* 0x000000ffff077224 */ /* 0x000fca00078e0067 */
[----:B------:R1:W-:Y:S01]  /*c5210*/  LDGSTS.E [R5+0x2c00], [R6.64], P4 ;  /* 0x02c0000006057fae */ /* 0x0003e2000a121844 */
[----:B----4-:R-:W-:Y:S01]  /*c5220*/  IADD3 R50, P5, R50, R2, RZ ;  /* 0x0000000232327210 */ /* 0x010fe20007fbe0ff */
[----:B------:R-:W-:-:S04]  /*c5230*/  IMAD.X R101, R101, 0x1, R0, P3 ;  /* 0x0000000165657824 */ /* 0x000fc800018e0600 */
[----:B------:R-:W-:Y:S04]  /*c5240*/  STL [R1+0x5454], R50 ;  /* 0x0054543201007387 */ /* 0x000fe80000100800 */
[----:B------:R4:W-:Y:S01]  /*c5250*/  STL [R1+0x5448], R101 ;  /* 0x0054486501007387 */ /* 0x0009e20000100800 */
[----:B-1----:R-:W-:-:S03]  /*c5260*/  MOV R7, R101 ;  /* 0x0000006500077202 */ /* 0x002fc60000000f00 */
[----:B----4-:R-:W4:Y:S01]  /*c5270*/  LDL.LU R101, [R1+0x5204] ;  /* 0x0052040001657983 */ /* 0x010f220000300800 */
[----:B------:R-:W-:-:S05]  /*c5280*/  IMAD.MOV.U32 R6, RZ, RZ, R100 ;  /* 0x000000ffff067224 */ /* 0x000fca00078e0064 */
[----:B------:R1:W-:Y:S01]  /*c5290*/  LDGSTS.E [R5+0x2c80], [R6.64], P4 ;  /* 0x02c8000006057fae */ /* 0x0003e2000a121844 */
[----:B------:R-:W-:Y:S02]  /*c52a0*/  IADD3.X R51, R51, R0, RZ, P5, !PT ;  /* 0x0000000033337210 */ /* 0x000fe40002ffe4ff */
[----:B------:R-:W-:-:S03]  /*c52b0*/  IADD3 R48, P3, R48, R2, RZ ;  /* 0x0000000230307210 */ /* 0x000fc60007f7e0ff */
[----:B-1----:R-:W-:Y:S01]  /*c52c0*/  IMAD.MOV.U32 R7, RZ, RZ, R51 ;  /* 0x000000ffff077224 */ /* 0x002fe200078e0033 */
[----:B------:R-:W-:Y:S02]  /*c52d0*/  MOV R6, R50 ;  /* 0x0000003200067202 */ /* 0x000fe40000000f00 */
[----:B------:R-:W-:Y:S01]  /*c52e0*/  IADD3 R45, P5, R45, R2, RZ ;  /* 0x000000022d2d7210 */ /* 0x000fe20007fbe0ff */
[----:B------:R-:W-:Y:S01]  /*c52f0*/  STL [R1+0x545c], R48 ;  /* 0x00545c3001007387 */ /* 0x000fe20000100800 */
[----:B------:R-:W-:-:S03]  /*c5300*/  IMAD.X R49, R49, 0x1, R0, P3 ;  /* 0x0000000131317824 */ /* 0x000fc600018e0600 */
[----:B------:R-:W-:Y:S04]  /*c5310*/  STL [R1+0x5450], R51 ;  /* 0x0054503301007387 */ /* 0x000fe80000100800 */
[----:B------:R1:W-:Y:S04]  /*c5320*/  STL [R1+0x5464], R45 ;  /* 0x0054642d01007387 */ /* 0x0003e80000100800 */
[----:B------:R1:W-:Y:S01]  /*c5330*/  LDGSTS.E [R5+0x2d00], [R6.64], P4 ;  /* 0x02d0000006057fae */ /* 0x0003e2000a121844 */
[----:B------:R-:W-:Y:S02]  /*c5340*/  IADD3.X R47, R47, R0, RZ, P5, !PT ;  /* 0x000000002f2f7210 */ /* 0x000fe40002ffe4ff */
[----:B------:R-:W-:Y:S01]  /*c5350*/  IADD3 R44, P3, R44, R2, RZ ;  /* 0x000000022c2c7210 */ /* 0x000fe20007f7e0ff */
[----:B------:R-:W-:Y:S01]  /*c5360*/  STL [R1+0x5458], R49 ;  /* 0x0054583101007387 */ /* 0x000fe20000100800 */
[----:B-1----:R-:W-:Y:S01]  /*c5370*/  IMAD.MOV.U32 R6, RZ, RZ, R48 ;  /* 0x000000ffff067224 */ /* 0x002fe200078e0030 */
[----:B------:R-:W-:-:S02]  /*c5380*/  MOV R7, R49 ;  /* 0x0000003100077202 */ /* 0x000fc40000000f00 */
[----:B------:R-:W-:Y:S01]  /*c5390*/  STL [R1+0x546c], R44 ;  /* 0x00546c2c01007387 */ /* 0x000fe20000100800 */
[----:B------:R-:W-:-:S03]  /*c53a0*/  IADD3 R42, P5, R42, R2, RZ ;  /* 0x000000022a2a7210 */ /* 0x000fc60007fbe0ff */
[----:B------:R-:W-:Y:S04]  /*c53b0*/  STL [R1+0x5460], R47 ;  /* 0x0054602f01007387 */ /* 0x000fe80000100800 */
[----:B------:R1:W-:Y:S04]  /*c53c0*/  STL [R1+0x5474], R42 ;  /* 0x0054742a01007387 */ /* 0x0003e80000100800 */
[----:B------:R1:W-:Y:S01]  /*c53d0*/  LDGSTS.E [R5+0x2d80], [R6.64], P4 ;  /* 0x02d8000006057fae */ /* 0x0003e2000a121844 */
[----:B--2---:R-:W-:Y:S01]  /*c53e0*/  IMAD.X R46, R46, 0x1, R0, P3 ;  /* 0x000000012e2e7824 */ /* 0x004fe200018e0600 */
[----:B------:R-:W-:-:S04]  /*c53f0*/  IADD3 R40, P3, R40, R2, RZ ;  /* 0x0000000228287210 */ /* 0x000fc80007f7e0ff */
[----:B------:R-:W-:Y:S04]  /*c5400*/  STL [R1+0x5468], R46 ;  /* 0x0054682e01007387 */ /* 0x000fe80000100800 */
[----:B------:R-:W2:Y:S01]  /*c5410*/  LDL.LU R103, [R1+0x520c] ;  /* 0x00520c0001677983 */ /* 0x000ea20000300800 */
[----:B-1----:R-:W-:Y:S01]  /*c5420*/  IMAD.MOV.U32 R6, RZ, RZ, R45 ;  /* 0x000000ffff067224 */ /* 0x002fe200078e002d */
[----:B------:R-:W-:Y:S02]  /*c5430*/  MOV R7, R47 ;  /* 0x0000002f00077202 */ /* 0x000fe40000000f00 */
[----:B------:R-:W-:Y:S01]  /*c5440*/  IADD3.X R43, R43, R0, RZ, P5, !PT ;  /* 0x000000002b2b7210 */ /* 0x000fe20002ffe4ff */
[----:B------:R1:W-:Y:S04]  /*c5450*/  STL [R1+0x547c], R40 ;  /* 0x00547c2801007387 */ /* 0x0003e80000100800 */
[----:B------:R1:W-:Y:S04]  /*c5460*/  STL [R1+0x5470], R43 ;  /* 0x0054702b01007387 */ /* 0x0003e80000100800 */
[----:B------:R-:W2:Y:S04]  /*c5470*/  LDL.LU R133, [R1+0x5214] ;  /* 0x0052140001857983 */ /* 0x000ea80000300800 */
[----:B------:R-:W2:Y:S04]  /*c5480*/  LDL.LU R45, [R1+0x521c] ;  /* 0x00521c00012d7983 */ /* 0x000ea80000300800 */
[----:B------:R-:W2:Y:S04]  /*c5490*/  LDL.LU R129, [R1+0x5224] ;  /* 0x0052240001817983 */ /* 0x000ea80000300800 */
[----:B------:R-:W2:Y:S04]  /*c54a0*/  LDL.LU R140, [R1+0x5200] ;  /* 0x00520000018c7983 */ /* 0x000ea80000300800 */
[----:B------:R1:W-:Y:S01]  /*c54b0*/  LDGSTS.E [R5+0x2e00], [R6.64], P4 ;  /* 0x02e0000006057fae */ /* 0x0003e2000a121844 */
[----:B---3--:R-:W-:-:S05]  /*c54c0*/  IMAD.X R41, R41, 0x1, R0, P3 ;  /* 0x0000000129297824 */ /* 0x008fca00018e0600 */
[----:B------:R3:W-:Y:S01]  /*c54d0*/  STL [R1+0x5478], R41 ;  /* 0x0054782901007387 */ /* 0x0007e20000100800 */
[----:B-1----:R-:W-:Y:S01]  /*c54e0*/  MOV R6, R44 ;  /* 0x0000002c00067202 */ /* 0x002fe20000000f00 */
[----:B------:R-:W-:Y:S02]  /*c54f0*/  IMAD.MOV.U32 R7, RZ, RZ, R46 ;  /* 0x000000ffff077224 */ /* 0x000fe400078e002e */
[----:B------:R-:W2:Y:S04]  /*c5500*/  LDL.LU R137, [R1+0x5208] ;  /* 0x0052080001897983 */ /* 0x000ea80000300800 */
[----:B------:R-:W2:Y:S04]  /*c5510*/  LDL.LU R136, [R1+0x5210] ;  /* 0x0052100001887983 */ /* 0x000ea80000300800 */
[----:B------:R-:W2:Y:S04]  /*c5520*/  LDL.LU R102, [R1+0x5218] ;  /* 0x0052180001667983 */ /* 0x000ea80000300800 */
[----:B------:R1:W-:Y:S04]  /*c5530*/  LDGSTS.E [R5+0x2e80], [R6.64], P4 ;  /* 0x02e8000006057fae */ /* 0x0003e8000a121844 */
[----:B------:R-:W2:Y:S01]  /*c5540*/  LDL.LU R132, [R1+0x5220] ;  /* 0x0052200001847983 */ /* 0x000ea20000300800 */
[----:B-1----:R-:W-:-:S03]  /*c5550*/  MOV R6, R42 ;  /* 0x0000002a00067202 */ /* 0x002fc60000000f00 */
[----:B------:R-:W2:Y:S04]  /*c5560*/  LDL.LU R42, [R1+0x522c] ;  /* 0x00522c00012a7983 */ /* 0x000ea80000300800 */
[----:B------:R-:W2:Y:S04]  /*c5570*/  LDL.LU R100, [R1+0x5234] ;  /* 0x0052340001647983 */ /* 0x000ea80000300800 */
[----:B------:R-:W2:Y:S04]  /*c5580*/  LDL.LU R49, [R1+0x523c] ;  /* 0x00523c0001317983 */ /* 0x000ea80000300800 */
[----:B------:R-:W2:Y:S04]  /*c5590*/  LDL.LU R47, [R1+0x5244] ;  /* 0x00524400012f7983 */ /* 0x000ea80000300800 */
[----:B------:R-:W2:Y:S04]  /*c55a0*/  LDL.LU R128, [R1+0x5228] ;  /* 0x0052280001807983 */ /* 0x000ea80000300800 */
[----:B------:R-:W2:Y:S01]  /*c55b0*/  LDL.LU R119, [R1+0x5230] ;  /* 0x0052300001777983 */ /* 0x000ea20000300800 */
[----:B----4-:R-:W-:-:S05]  /*c55c0*/  IADD3 R101, P5, R101, R2, RZ ;  /* 0x0000000265657210 */ /* 0x010fca0007fbe0ff */
[----:B------:R1:W-:Y:S04]  /*c55d0*/  STL [R1+0x5204], R101 ;  /* 0x0052046501007387 */ /* 0x0003e80000100800 */
[----:B------:R-:W4:Y:S04]  /*c55e0*/  LDL.LU R118, [R1+0x5238] ;  /* 0x0052380001767983 */ /* 0x000f280000300800 */
[----:B------:R-:W4:Y:S04]  /*c55f0*/  LDL.LU R51, [R1+0x5240] ;  /* 0x0052400001337983 */ /* 0x000f280000300800 */
[----:B------:R-:W4:Y:S04]  /*c5600*/  LDL.LU R50, [R1+0x5248] ;  /* 0x0052480001327983 */ /* 0x000f280000300800 */
[----:B------:R-:W4:Y:S04]  /*c5610*/  LDL.LU R44, [R1+0x524c] ;  /* 0x00524c00012c7983 */ /* 0x000f280000300800 */
[----:B------:R-:W4:Y:S04]  /*c5620*/  LDL.LU R117, [R1+0x5250] ;  /* 0x0052500001757983 */ /* 0x000f280000300800 */
[----:B------:R-:W4:Y:S01]  /*c5630*/  LDL.LU R48, [R1+0x5254] ;  /* 0x0052540001307983 */ /* 0x000f220000300800 */
[----:B------:R-:W-:-:S03]  /*c5640*/  IMAD.MOV.U32 R7, RZ, RZ, R43 ;  /* 0x000000ffff077224 */ /* 0x000fc600078e002b */
[----:B------:R-:W4:Y:S04]  /*c5650*/  LDL.LU R116, [R1+0x5258] ;  /* 0x0052580001747983 */ /* 0x000f280000300800 */
[----:B------:R1:W-:Y:S02]  /*c5660*/  LDGSTS.E [R5+0x2f00], [R6.64], P4 ;  /* 0x02f0000006057fae */ /* 0x0003e4000a121844 */
[----:B-1----:R-:W-:Y:S01]  /*c5670*/  MOV R6, R40 ;  /* 0x0000002800067202 */ /* 0x002fe20000000f00 */
[----:B------:R-:W-:Y:S01]  /*c5680*/  IMAD.MOV.U32 R7, RZ, RZ, R41 ;  /* 0x000000ffff077224 */ /* 0x000fe200078e0029 */
[----:B------:R-:W4:Y:S04]  /*c5690*/  LDL.LU R40, [R1+0x525c] ;  /* 0x00525c0001287983 */ /* 0x000f280000300800 */
[----:B------:R1:W-:Y:S04]  /*c56a0*/  LDGSTS.E [R5+0x2f80], [R6.64], P4 ;  /* 0x02f8000006057fae */ /* 0x0003e8000a121844 */
[----:B------:R-:W4:Y:S04]  /*c56b0*/  LDL.LU R46, [R1+0x5260] ;  /* 0x00526000012e7983 */ /* 0x000f280000300800 */
[----:B------:R-:W4:Y:S04]  /*c56c0*/  LDL.LU R43, [R1+0x5264] ;  /* 0x00526400012b7983 */ /* 0x000f280000300800 */
[----:B---3--:R-:W3:Y:S01]  /*c56d0*/  LDL.LU R41, [R1+0x526c] ;  /* 0x00526c0001297983 */ /* 0x008ee20000300800 */
[----:B--2---:R-:W-:-:S05]  /*c56e0*/  IADD3 R103, P4, R103, R2, RZ ;  /* 0x0000000267677210 */ /* 0x004fca0007f9e0ff */
[----:B------:R2:W-:Y:S01]  /*c56f0*/  STL [R1+0x520c], R103 ;  /* 0x00520c6701007387 */ /* 0x0005e20000100800 */
[----:B------:R-:W-:Y:S02]  /*c5700*/  IADD3 R133, P3, R133, R2, RZ ;  /* 0x0000000285857210 */ /* 0x000fe40007f7e0ff */
[----:B------:R-:W-:Y:S02]  /*c5710*/  IADD3.X R140, R140, R0, RZ, P5, !PT ;  /* 0x000000008c8c7210 */ /* 0x000fe40002ffe4ff */
[-C--:B------:R-:W-:Y:S02]  /*c5720*/  IADD3 R45, P5, R45, R2.reuse, RZ ;  /* 0x000000022d2d7210 */ /* 0x080fe40007fbe0ff */
[----:B------:R-:W-:Y:S01]  /*c5730*/  IADD3 R129, P6, R129, R2, RZ ;  /* 0x0000000281817210 */ /* 0x000fe20007fde0ff */
[----:B------:R-:W-:Y:S04]  /*c5740*/  STL [R1+0x5200], R140 ;  /* 0x0052008c01007387 */ /* 0x000fe80000100800 */
[----:B------:R-:W-:Y:S01]  /*c5750*/  STL [R1+0x5214], R133 ;  /* 0x0052148501007387 */ /* 0x000fe20000100800 */
[----:B------:R-:W-:Y:S01]  /*c5760*/  IMAD.X R137, R137, 0x1, R0, P4 ;  /* 0x0000000189897824 */ /* 0x000fe200020e0600 */
[----:B------:R-:W-:-:S02]  /*c5770*/  ISETP.GT.AND P4, PT, R4, 0x11, PT ;  /* 0x000000110400780c */ /* 0x000fc40003f84270 */
[-C--:B------:R-:W-:Y:S01]  /*c5780*/  IADD3.X R136, R136, R0.reuse, RZ, P3, !PT ;  /* 0x0000000088887210 */ /* 0x080fe20001ffe4ff */
[----:B------:R-:W-:Y:S01]  /*c5790*/  IMAD.X R102, R102, 0x1, R0, P5 ;  /* 0x0000000166667824 */ /* 0x000fe200028e0600 */
[----:B------:R-:W-:Y:S01]  /*c57a0*/  ISETP.GT.AND P5, PT, R4, 0x15, PT ;  /* 0x000000150400780c */ /* 0x000fe20003fa4270 */
[----:B------:R-:W-:Y:S01]  /*c57b0*/  STL [R1+0x5208], R137 ;  /* 0x0052088901007387 */ /* 0x000fe20000100800 */
[----:B-1----:R-:W-:Y:S02]  /*c57c0*/  SEL R7, RZ, 0x4, !P4 ;  /* 0x00000004ff077807 */ /* 0x002fe40006000000 */
[----:B------:R-:W-:Y:S01]  /*c57d0*/  SEL R6, RZ, 0x4, !P5 ;  /* 0x00000004ff067807 */ /* 0x000fe20006800000 */
[----:B------:R-:W-:Y:S01]  /*c57e0*/  STL [R1+0x521c], R45 ;  /* 0x00521c2d01007387 */ /* 0x000fe20000100800 */
[----:B------:R-:W-:-:S03]  /*c57f0*/  IADD3.X R132, R132, R0, RZ, P6, !PT ;  /* 0x0000000084847210 */ /* 0x000fc600037fe4ff */
[----:B------:R-:W-:Y:S01]  /*c5800*/  STL [R1+0x5210], R136 ;  /* 0x0052108801007387 */ /* 0x000fe20000100800 */
[----:B------:R-:W-:Y:S02]  /*c5810*/  SEL R7, R7, RZ, !P0 ;  /* 0x000000ff07077207 */ /* 0x000fe40004000000 */
[-C--:B------:R-:W-:Y:S01]  /*c5820*/  IADD3 R42, P3, R42, R2.reuse, RZ ;  /* 0x000000022a2a7210 */ /* 0x080fe20007f7e0ff */
[----:B------:R-:W-:Y:S01]  /*c5830*/  STL [R1+0x5224], R129 ;  /* 0x0052248101007387 */ /* 0x000fe20000100800 */
[----:B------:R-:W-:Y:S02]  /*c5840*/  SEL R6, R6, RZ, !P0 ;  /* 0x000000ff06067207 */ /* 0x000fe40004000000 */
[-C--:B------:R-:W-:Y:S01]  /*c5850*/  IADD3 R100, P6, R100, R2.reuse, RZ ;  /* 0x0000000264647210 */ /* 0x080fe20007fde0ff */
[----:B------:R1:W-:Y:S01]  /*c5860*/  STL [R1+0x5218], R102 ;  /* 0x0052186601007387 */ /* 0x0003e20000100800 */
[----:B------:R-:W-:-:S03]  /*c5870*/  IADD3 R49, P4, R49, R2, RZ ;  /* 0x0000000231317210 */ /* 0x000fc60007f9e0ff */
[----:B------:R-:W-:Y:S01]  /*c5880*/  STL [R1+0x5220], R132 ;  /* 0x0052208401007387 */ /* 0x000fe20000100800 */
[----:B------:R-:W-:-:S03]  /*c5890*/  IADD3 R47, P5, R47, R2, RZ ;  /* 0x000000022f2f7210 */ /* 0x000fc60007fbe0ff */
[----:B------:R1:W-:Y:S01]  /*c58a0*/  STL [R1+0x522c], R42 ;  /* 0x00522c2a01007387 */ /* 0x0003e20000100800 */
[----:B------:R-:W-:-:S03]  /*c58b0*/  IMAD.X R128, R128, 0x1, R0, P3 ;  /* 0x0000000180807824 */ /* 0x000fc600018e0600 */
[----:B------:R1:W-:Y:S01]  /*c58c0*/  STL [R1+0x5234], R100 ;  /* 0x0052346401007387 */ /* 0x0003e20000100800 */
[----:B------:R-:W-:Y:S02]  /*c58d0*/  ISETP.NE.U32.AND P3, PT, R7, RZ, PT ;  /* 0x000000ff0700720c */ /* 0x000fe40003f65070 */
[----:B------:R-:W-:Y:S01]  /*c58e0*/  IADD3.X R119, R119, R0, RZ, P6, !PT ;  /* 0x0000000077777210 */ /* 0x000fe200037fe4ff */
[----:B------:R-:W-:Y:S01]  /*c58f0*/  STL [R1+0x5228], R128 ;  /* 0x0052288001007387 */ /* 0x000fe20000100800 */
[----:B------:R-:W-:-:S03]  /*c5900*/  MOV R7, R140 ;  /* 0x0000008c00077202 */ /* 0x000fc60000000f00 */
[----:B------:R1:W-:Y:S04]  /*c5910*/  STL [R1+0x523c], R49 ;  /* 0x00523c3101007387 */ /* 0x0003e80000100800 */
[----:B------:R-:W-:Y:S04]  /*c5920*/  STL [R1+0x5244], R47 ;  /* 0x0052442f01007387 */ /* 0x000fe80000100800 */
[----:B------:R-:W-:Y:S01]  /*c5930*/  STL [R1+0x5230], R119 ;  /* 0x0052307701007387 */ /* 0x000fe20000100800 */
[----:B----4-:R-:W-:Y:S01]  /*c5940*/  IMAD.X R118, R118, 0x1, R0, P4 ;  /* 0x0000000176767824 */ /* 0x010fe200020e0600 */
[----:B------:R-:W-:Y:S01]  /*c5950*/  ISETP.NE.U32.AND P4, PT, R6, RZ, PT ;  /* 0x000000ff0600720c */ /* 0x000fe20003f85070 */
[----:B------:R-:W-:Y:S01]  /*c5960*/  IMAD.MOV.U32 R6, RZ, RZ, R101 ;  /* 0x000000ffff067224 */ /* 0x000fe200078e0065 */
[----:B------:R-:W-:-:S02]  /*c5970*/  IADD3.X R51, R51, R0, RZ, P5, !PT ;  /* 0x0000000033337210 */ /* 0x000fc40002ffe4ff */
[----:B------:R-:W-:Y:S04]  /*c5980*/  STL [R1+0x5238], R118 ;  /* 0x0052387601007387 */ /* 0x000fe80000100800 */
[----:B------:R2:W-:Y:S01]  /*c5990*/  STL [R1+0x5240], R51 ;  /* 0x0052403301007387 */ /* 0x0005e20000100800 */
[----:B------:R-:W-:-:S03]  /*c59a0*/  IADD3 R44, P5, R44, R2, RZ ;  /* 0x000000022c2c7210 */ /* 0x000fc60007fbe0ff */
[----:B------:R-:W4:Y:S04]  /*c59b0*/  LDL.LU R101, [R1+0x5274] ;  /* 0x0052740001657983 */ /* 0x000f280000300800 */
[----:B------:R1:W-:Y:S04]  /*c59c0*/  LDGSTS.E [R5+0x4800], [R6.64], P2 ;  /* 0x0480000006057fae */ /* 0x0003e80009121844 */
[----:B------:R-:W-:Y:S01]  /*c59d0*/  STL [R1+0x524c], R44 ;  /* 0x00524c2c01007387 */ /* 0x000fe20000100800 */
[----:B------:R-:W-:Y:S01]  /*c59e0*/  IMAD.X R50, R50, 0x1, R0, P5 ;  /* 0x0000000132327824 */ /* 0x000fe200028e0600 */
[----:B-1----:R-:W-:-:S02]  /*c59f0*/  MOV R6, R103 ;  /* 0x0000006700067202 */ /* 0x002fc40000000f00 */
[----:B--2---:R-:W2:Y:S01]  /*c5a00*/  LDL.LU R103, [R1+0x5268] ;  /* 0x0052680001677983 */ /* 0x004ea20000300800 */
[----:B------:R-:W-:Y:S01]  /*c5a10*/  IMAD.MOV.U32 R7, RZ, RZ, R137 ;  /* 0x000000ffff077224 */ /* 0x000fe200078e0089 */
[----:B------:R-:W-:-:S04]  /*c5a20*/  IADD3 R48, P5, R48, R2, RZ ;  /* 0x0000000230307210 */ /* 0x000fc80007fbe0ff */
[----:B------:R1:W-:Y:S01]  /*c5a30*/  LDGSTS.E [R5+0x4880], [R6.64], P2 ;  /* 0x0488000006057fae */ /* 0x0003e20009121844 */
[----:B------:R-:W-:-:S03]  /*c5a40*/  IADD3.X R117, R117, R0, RZ, P5, !PT ;  /* 0x0000000075757210 */ /* 0x000fc60002ffe4ff */
[----:B------:R3:W-:Y:S01]  /*c5a50*/  STL [R1+0x5248], R50 ;  /* 0x0052483201007387 */ /* 0x0007e20000100800 */
[----:B-1----:R-:W-:Y:S01]  /*c5a60*/  MOV R6, R133 ;  /* 0x0000008500067202 */ /* 0x002fe20000000f00 */
[----:B------:R-:W-:Y:S02]  /*c5a70*/  IMAD.MOV.U32 R7, RZ, RZ, R136 ;  /* 0x000000ffff077224 */ /* 0x000fe400078e0088 */
[----:B------:R1:W-:Y:S04]  /*c5a80*/  STL [R1+0x5254], R48 ;  /* 0x0052543001007387 */ /* 0x0003e80000100800 */
[----:B------:R1:W-:Y:S02]  /*c5a90*/  LDGSTS.E [R5+0x4900], [R6.64], P2 ;  /* 0x0490000006057fae */ /* 0x0003e40009121844 */
[----:B-1----:R-:W-:Y:S01]  /*c5aa0*/  MOV R7, R102 ;  /* 0x0000006600077202 */ /* 0x002fe20000000f00 */
[----:B------:R-:W-:Y:S01]  /*c5ab0*/  IMAD.MOV.U32 R6, RZ, RZ, R45 ;  /* 0x000000ffff067224 */ /* 0x000fe200078e002d */
[----:B------:R-:W4:Y:S04]  /*c5ac0*/  LDL.LU R102, [R1+0x5270] ;  /* 0x0052700001667983 */ /* 0x000f280000300800 */
[----:B------:R-:W-:Y:S04]  /*c5ad0*/  STL [R1+0x5250], R117 ;  /* 0x0052507501007387 */ /* 0x000fe80000100800 */
[----:B------:R-:W4:Y:S04]  /*c5ae0*/  LDL.LU R45, [R1+0x527c] ;  /* 0x00527c00012d7983 */ /* 0x000f280000300800 */
[----:B------:R1:W-:Y:S01]  /*c5af0*/  LDGSTS.E [R5+0x4980], [R6.64], P2 ;  /* 0x0498000006057fae */ /* 0x0003e20009121844 */
[----:B------:R-:W-:Y:S01]  /*c5b00*/  IADD3 R40, P5, R40, R2, RZ ;  /* 0x0000000228287210 */ /* 0x000fe20007fbe0ff */
[----:B-1----:R-:W-:Y:S01]  /*c5b10*/  IMAD.MOV.U32 R6, RZ, RZ, R129 ;  /* 0x000000ffff067224 */ /* 0x002fe200078e0081 */
[----:B------:R-:W-:-:S05]  /*c5b20*/  MOV R7, R132 ;  /* 0x0000008400077202 */ /* 0x000fca0000000f00 */
[----:B------:R1:W-:Y:S01]  /*c5b30*/  LDGSTS.E [R5+0x4a00], [R6.64], P2 ;  /* 0x04a0000006057fae */ /* 0x0003e20009121844 */
[----:B------:R-:W-:Y:S01]  /*c5b40*/  IMAD.X R116, R116, 0x1, R0, P5 ;  /* 0x0000000174747824 */ /* 0x000fe200028e0600 */
[----:B------:R-:W-:Y:S02]  /*c5b50*/  IADD3 R43, P5, R43, R2, RZ ;  /* 0x000000022b2b7210 */ /* 0x000fe40007fbe0ff */
[----:B-1----:R-:W-:Y:S01]  /*c5b60*/  MOV R6, R42 ;  /* 0x0000002a00067202 */ /* 0x002fe20000000f00 */
[----:B------:R-:W-:-:S05]  /*c5b70*/  IMAD.MOV.U32 R7, RZ, RZ, R128 ;  /* 0x000000ffff077224 */ /* 0x000fca00078e0080 */
[----:B------:R1:W-:Y:S01]  /*c5b80*/  LDGSTS.E [R5+0x4a80], [R6.64], P2 ;  /* 0x04a8000006057fae */ /* 0x0003e20009121844 */
[----:B------:R-:W-:-:S03]  /*c5b90*/  IADD3.X R46, R46, R0, RZ, P5, !PT ;  /* 0x000000002e2e7210 */ /* 0x000fc60002ffe4ff */
[----:B------:R2:W-:Y:S01]  /*c5ba0*/  STL [R1+0x525c], R40 ;  /* 0x00525c2801007387 */ /* 0x0005e20000100800 */
[----:B-1----:R-:W-:Y:S01]  /*c5bb0*/  MOV R6, R100 ;  /* 0x0000006400067202 */ /* 0x002fe20000000f00 */
[----:B------:R-:W-:Y:S02]  /*c5bc0*/  IMAD.MOV.U32 R7, RZ, RZ, R119 ;  /* 0x000000ffff077224 */ /* 0x000fe400078e0077 */
[----:B------:R-:W4:Y:S01]  /*c5bd0*/  LDL.LU R42, [R1+0x4f84] ;  /* 0x004f8400012a7983 */ /* 0x000f220000300800 */
[----:B---3--:R-:W-:-:S03]  /*c5be0*/  IADD3 R41, P5, R41, R2, RZ ;  /* 0x0000000229297210 */ /* 0x008fc60007fbe0ff */
[----:B------:R1:W-:Y:S04]  /*c5bf0*/  LDGSTS.E [R5+0x4b00], [R6.64], P2 ;  /* 0x04b0000006057fae */ /* 0x0003e80009121844 */
[----:B------:R-:W-:Y:S04]  /*c5c00*/  STL [R1+0x5258], R116 ;  /* 0x0052587401007387 */ /* 0x000fe80000100800 */
[----:B------:R-:W-:Y:S01]  /*c5c10*/  STL [R1+0x5264], R43 ;  /* 0x0052642b01007387 */ /* 0x000fe20000100800 */
[----:B-1----:R-:W-:Y:S01]  /*c5c20*/  IMAD.MOV.U32 R6, RZ, RZ, R49 ;  /* 0x000000ffff067224 */ /* 0x002fe200078e0031 */
[----:B------:R-:W-:-:S02]  /*c5c30*/  MOV R7, R118 ;  /* 0x0000007600077202 */ /* 0x000fc40000000f00 */
[----:B------:R-:W3:Y:S04]  /*c5c40*/  LDL.LU R100, [R1+0x5278] ;  /* 0x0052780001647983 */ /* 0x000ee80000300800 */
[----:B------:R-:W3:Y:S04]  /*c5c50*/  LDL.LU R49, [R1+0x4f8c] ;  /* 0x004f8c0001317983 */ /* 0x000ee80000300800 */
[----:B------:R1:W-:Y:S04]  /*c5c60*/  LDGSTS.E [R5+0x4b80], [R6.64], P2 ;  /* 0x04b8000006057fae */ /* 0x0003e80009121844 */
[----:B------:R2:W-:Y:S04]  /*c5c70*/  STL [R1+0x5260], R46 ;  /* 0x0052602e01007387 */ /* 0x0005e80000100800 */
[----:B------:R2:W-:Y:S01]  /*c5c80*/  STL [R1+0x526c], R41 ;  /* 0x00526c2901007387 */ /* 0x0005e20000100800 */
[----:B-1----:R-:W-:Y:S01]  /*c5c90*/  IMAD.MOV.U32 R6, RZ, RZ, R47 ;  /* 0x000000ffff067224 */ /* 0x002fe200078e002f */
[----:B------:R-:W-:-:S02]  /*c5ca0*/  MOV R7, R51 ;  /* 0x0000003300077202 */ /* 0x000fc40000000f00 */
[----:B------:R-:W3:Y:S04]  /*c5cb0*/  LDL.LU R51, [R1+0x4f80] ;  /* 0x004f800001337983 */ /* 0x000ee80000300800 */
[----:B------:R1:W-:Y:S04]  /*c5cc0*/  LDGSTS.E [R5+0x4c00], [R6.64], P2 ;  /* 0x04c0000006057fae */ /* 0x0003e80009121844 */
[----:B------:R-:W3:Y:S01]  /*c5cd0*/  LDL.LU R47, [R1+0x4f94] ;  /* 0x004f9400012f7983 */ /* 0x000ee20000300800 */
[----:B-1----:R-:W-:Y:S01]  /*c5ce0*/  MOV R6, R44 ;  /* 0x0000002c00067202 */ /* 0x002fe20000000f00 */
[----:B------:R-:W-:-:S02]  /*c5cf0*/  IMAD.MOV.U32 R7, RZ, RZ, R50 ;  /* 0x000000ffff077224 */ /* 0x000fc400078e0032 */
[----:B------:R-:W3:Y:S04]  /*c5d00*/  LDL.LU R50, [R1+0x4f88] ;  /* 0x004f880001327983 */ /* 0x000ee80000300800 */
[----:B------:R1:W-:Y:S02]  /*c5d10*/  LDGSTS.E [R5+0x4c80], [R6.64], P2 ;  /* 0x04c8000006057fae */ /* 0x0003e40009121844 */
[----:B-1----:R-:W-:Y:S01]  /*c5d20*/  MOV R6, R48 ;  /* 0x0000003000067202 */ /* 0x002fe20000000f00 */
[----:B------:R-:W-:-:S05]  /*c5d30*/  IMAD.MOV.U32 R7, RZ, RZ, R117 ;  /* 0x000000ffff077224 */ /* 0x000fca00078e0075 */
[----:B------:R1:W-:Y:S02]  /*c5d40*/  LDGSTS.E [R5+0x4d00], [R6.64], P2 ;  /* 0x04d0000006057fae */ /* 0x0003e40009121844 */
[----:B-1----:R-:W-:Y:S01]  /*c5d50*/  IMAD.MOV.U32 R6, RZ, RZ, R40 ;  /* 0x000000ffff067224 */ /* 0x002fe200078e0028 */
[----:B------:R-:W-:-:S05]  /*c5d60*/  MOV R7, R116 ;  /* 0x0000007400077202 */ /* 0x000fca0000000f00 */
[----:B------:R1:W-:Y:S02]  /*c5d70*/  LDGSTS.E [R5+0x4d80], [R6.64], P2 ;  /* 0x04d8000006057fae */ /* 0x0003e40009121844 */
[----:B-1----:R-:W-:Y:S01]  /*c5d80*/  MOV R7, R46 ;  /* 0x0000002e00077202 */ /* 0x002fe20000000f00 */
[----:B--2---:R-:W-:Y:S01]  /*c5d90*/  IMAD.X R103, R103, 0x1, R0, P5 ;  /* 0x0000000167677824 */ /* 0x004fe200028e0600 */
[----:B----4-:R-:W-:-:S04]  /*c5da0*/  IADD3 R101, P5, R101, R2, RZ ;  /* 0x0000000265657210 */ /* 0x010fc80007fbe0ff */
[----:B------:R-:W-:Y:S04]  /*c5db0*/  STL [R1+0x5268], R103 ;  /* 0x0052686701007387 */ /* 0x000fe80000100800 */
[----:B------:R-:W2:Y:S04]  /*c5dc0*/  LDL.LU R44, [R1+0x4f9c] ;  /* 0x004f9c00012c7983 */ /* 0x000ea80000300800 */
[----:B------:R-:W-:Y:S04]  /*c5dd0*/  STL [R1+0x5274], R101 ;  /* 0x0052746501007387 */ /* 0x000fe80000100800 */
[----:B------:R-:W4:Y:S04]  /*c5de0*/  LDL.LU R48, [R1+0x4f90] ;  /* 0x004f900001307983 */ /* 0x000f280000300800 */
[----:B------:R-:W4:Y:S01]  /*c5df0*/  LDL.LU R40, [R1+0x4fa4] ;  /* 0x004fa40001287983 */ /* 0x000f220000300800 */
[----:B------:R-:W-:-:S02]  /*c5e00*/  IADD3.X R102, R102, R0, RZ, P5, !PT ;  /* 0x0000000066667210 */ /* 0x000fc40002ffe4ff */
[----:B------:R-:W-:-:S03]  /*c5e10*/  IADD3 R45, P5, R45, R2, RZ ;  /* 0x000000022d2d7210 */ /* 0x000fc60007fbe0ff */
[----:B------:R-:W-:Y:S04]  /*c5e20*/  STL [R1+0x5270], R102 ;  /* 0x0052706601007387 */ /* 0x000fe80000100800 */
        /* <DEDUP_REMOVED lines=10> */
[----:B------:R-:W-:-:S05]  /*c5ed0*/  IMAD.MOV.U32 R7, RZ, RZ, R102 ;  /* 0x000000ffff077224 */ /* 0x000fca00078e0066 */
[----:B------:R1:W-:Y:S02]  /*c5ee0*/  LDGSTS.E [R5+0x4f00], [R6.64], P2 ;  /* 0x04f0000006057fae */ /* 0x0003e40009121844 */
[----:B-1----:R-:W-:Y:S02]  /*c5ef0*/  IMAD.MOV.U32 R6, RZ, RZ, R45 ;  /* 0x000000ffff067224 */ /* 0x002fe400078e002d */
[----:B---3--:R-:W-:Y:S01]  /*c5f00*/  IMAD.X R100, R100, 0x1, R0, P5 ;  /* 0x0000000164647824 */ /* 0x008fe200028e0600 */
[----:B------:R-:W-:-:S04]  /*c5f10*/  IADD3 R42, P5, R42, R2, RZ ;  /* 0x000000022a2a7210 */ /* 0x000fc80007fbe0ff */
[----:B------:R-:W-:Y:S01]  /*c5f20*/  MOV R7, R100 ;  /* 0x0000006400077202 */ /* 0x000fe20000000f00 */
[----:B------:R-:W-:Y:S04]  /*c5f30*/  STL [R1+0x5278], R100 ;  /* 0x0052786401007387 */ /* 0x000fe80000100800 */
[----:B------:R1:W-:Y:S04]  /*c5f40*/  STL [R1+0x4f84], R42 ;  /* 0x004f842a01007387 */ /* 0x0003e80000100800 */
[----:B------:R-:W3:Y:S04]  /*c5f50*/  LDL.LU R117, [R1+0x4fb4] ;  /* 0x004fb40001757983 */ /* 0x000ee80000300800 */
[----:B------:R-:W3:Y:S04]  /*c5f60*/  LDL.LU R45, [R1+0x4fa8] ;  /* 0x004fa800012d7983 */ /* 0x000ee80000300800 */
[----:B------:R1:W-:Y:S01]  /*c5f70*/  LDGSTS.E [R5+0x4f80], [R6.64], P2 ;  /* 0x04f8000006057fae */ /* 0x0003e20009121844 */
[----:B------:R-:W-:-:S02]  /*c5f80*/  IADD3.X R51, R51, R0, RZ, P5, !PT ;  /* 0x0000000033337210 */ /* 0x000fc40002ffe4ff */
[----:B------:R-:W-:-:S03]  /*c5f90*/  IADD3 R49, P5, R49, R2, RZ ;  /* 0x0000000231317210 */ /* 0x000fc60007fbe0ff */
[----:B------:R-:W-:Y:S01]  /*c5fa0*/  STL [R1+0x4f80], R51 ;  /* 0x004f803301007387 */ /* 0x000fe20000100800 */
[----:B------:R-:W-:-:S03]  /*c5fb0*/  IADD3 R47, P2, R47, R2, RZ ;  /* 0x000000022f2f7210 */ /* 0x000fc60007f5e0ff */
[----:B------:R-:W-:Y:S01]  /*c5fc0*/  STL [R1+0x4f8c], R49 ;  /* 0x004f8c3101007387 */ /* 0x000fe20000100800 */
[----:B-1----:R-:W-:-:S03]  /*c5fd0*/  MOV R6, R42 ;  /* 0x0000002a00067202 */ /* 0x002fc60000000f00 */
[----:B------:R-:W3:Y:S01]  /*c5fe0*/  LDL.LU R42, [R1+0x4fbc] ;  /* 0x004fbc00012a7983 */ /* 0x000ee20000300800 */
[----:B------:R-:W-:-:S03]  /*c5ff0*/  IMAD.X R50, R50, 0x1, R0, P5 ;  /* 0x0000000132327824 */ /* 0x000fc600028e0600 */
[----:B------:R-:W-:Y:S04]  /*c6000*/  STL [R1+0x4f94], R47 ;  /* 0x004f942f01007387 */ /* 0x000fe80000100800 */
[----:B------:R1:W-:Y:S04]  /*c6010*/  STL [R1+0x4f88], R50 ;  /* 0x004f883201007387 */ /* 0x0003e80000100800 */
[----:B------:R-:W3:Y:S01]  /*c6020*/  LDL.LU R118, [R1+0x4fb0] ;  /* 0x004fb00001767983 */ /* 0x000ee20000300800 */
[----:B------:R-:W-:-:S05]  /*c6030*/  IMAD.MOV.U32 R7, RZ, RZ, R51 ;  /* 0x000000ffff077224 */ /* 0x000fca00078e0033 */
        /* <DEDUP_REMOVED lines=8> */
[----:B------:R-:W-:-:S03]  /*c60c0*/  IADD3 R40, P2, R40, R2, RZ ;  /* 0x0000000228287210 */ /* 0x000fc60007f5e0ff */
[----:B------:R-:W4:Y:S04]  /*c60d0*/  LDL.LU R100, [R1+0x4fcc] ;  /* 0x004fcc0001647983 */ /* 0x000f280000300800 */
[----:B------:R-:W4:Y:S04]  /*c60e0*/  LDL.LU R103, [R1+0x4fc0] ;  /* 0x004fc00001677983 */ /* 0x000f280000300800 */
[----:B------:R-:W-:Y:S01]  /*c60f0*/  STL [R1+0x4fa4], R40 ;  /* 0x004fa42801007387 */ /* 0x000fe20000100800 */
[----:B------:R-:W-:-:S05]  /*c6100*/  IMAD.X R46, R46, 0x1, R0, P5 ;  /* 0x000000012e2e7824 */ /* 0x000fca00028e0600 */
        /* <DEDUP_REMOVED lines=17> */
[----:B------:R1:W-:Y:S04]  /*c6220*/  LDGSTS.E [R5+0x6980], [R6.64], P1 ;  /* 0x0698000006057fae */ /* 0x0003e80008921844 */
[----:B------:R-:W4:Y:S01]  /*c6230*/  LDL.LU R49, [R1+0x4fd8] ;  /* 0x004fd80001317983 */ /* 0x000f220000300800 */
[----:B-1----:R-:W-:Y:S01]  /*c6240*/  MOV R6, R40 ;  /* 0x0000002800067202 */ /* 0x002fe20000000f00 */
[----:B------:R-:W-:-:S05]  /*c6250*/  IMAD.MOV.U32 R7, RZ, RZ, R41 ;  /* 0x000000ffff077224 */ /* 0x000fca00078e0029 */
[----:B------:R1:W-:Y:S01]  /*c6260*/  LDGSTS.E [R5+0x6a00], [R6.64], P1 ;  /* 0x06a0000006057fae */ /* 0x0003e20008921844 */
[----:B---3--:R-:W-:Y:S01]  /*c6270*/  IADD3 R117, P2, R117, R2, RZ ;  /* 0x0000000275757210 */ /* 0x008fe20007f5e0ff */
[----:B------:R-:W-:-:S04]  /*c6280*/  IMAD.X R45, R45, 0x1, R0, P5 ;  /* 0x000000012d2d7824 */ /* 0x000fc800028e0600 */
[----:B------:R-:W-:Y:S04]  /*c6290*/  STL [R1+0x4fb4], R117 ;  /* 0x004fb47501007387 */ /* 0x000fe80000100800 */
[----:B------:R3:W-:Y:S01]  /*c62a0*/  STL [R1+0x4fa8], R45 ;  /* 0x004fa82d01007387 */ /* 0x0007e20000100800 */
[----:B-1----:R-:W-:-:S03]  /*c62b0*/  IMAD.MOV.U32 R6, RZ, RZ, R43 ;  /* 0x000000ffff067224 */ /* 0x002fc600078e002b */
[----:B------:R-:W4:Y:S01]  /*c62c0*/  LDL.LU R47, [R1+0x4fe0] ;  /* 0x004fe000012f7983 */ /* 0x000f220000300800 */
[----:B------:R-:W-:-:S03]  /*c62d0*/  MOV R7, R45 ;  /* 0x0000002d00077202 */ /* 0x000fc60000000f00 */
[----:B------:R-:W4:Y:S04]  /*c62e0*/  LDL.LU R44, [R1+0x4fec] ;  /* 0x004fec00012c7983 */ /* 0x000f280000300800 */
[----:B------:R-:W4:Y:S01]  /*c62f0*/  LDL.LU R41, [R1+0x4ff4] ;  /* 0x004ff40001297983 */ /* 0x000f220000300800 */
[----:B------:R-:W-:-:S03]  /*c6300*/  IADD3 R42, P5, R42, R2, RZ ;  /* 0x000000022a2a7210 */ /* 0x000fc60007fbe0ff */
[----:B------:R-:W4:Y:S04]  /*c6310*/  LDL.LU R40, [R1+0x4ffc] ;  /* 0x004ffc0001287983 */ /* 0x000f280000300800 */
[----:B---3--:R-:W3:Y:S04]  /*c6320*/  LDL.LU R45, [R1+0x4fe8] ;  /* 0x004fe800012d7983 */ /* 0x008ee80000300800 */
[----:B------:R1:W-:Y:S01]  /*c6330*/  STL [R1+0x4fbc], R42 ;  /* 0x004fbc2a01007387 */ /* 0x0003e20000100800 */
[----:B------:R-:W-:-:S03]  /*c6340*/  IADD3.X R118, R118, R0, RZ, P2, !PT ;  /* 0x0000000076767210 */ /* 0x000fc600017fe4ff */
[----:B------:R1:W-:Y:S04]  /*c6350*/  LDGSTS.E [R5+0x6a80], [R6.64], P1 ;  /* 0x06a8000006057fae */ /* 0x0003e80008921844 */
[----:B------:R-:W-:Y:S04]  /*c6360*/  STL [R1+0x4fb0], R118 ;  /* 0x004fb07601007387 */ /* 0x000fe80000100800 */
[----:B------:R-:W3:Y:S01]  /*c6370*/  LDL.LU R43, [R1+0x4ff0] ;  /* 0x004ff000012b7983 */ /* 0x000ee20000300800 */
[----:B-1----:R-:W-:Y:S01]  /*c6380*/  MOV R6, R117 ;  /* 0x0000007500067202 */ /* 0x002fe20000000f00 */
[----:B------:R-:W-:-:S05]  /*c6390*/  IMAD.MOV.U32 R7, RZ, RZ, R118 ;  /* 0x000000ffff077224 */ /* 0x000fca00078e0076 */
[----:B------:R1:W-:Y:S02]  /*c63a0*/  LDGSTS.E [R5+0x6b00], [R6.64], P1 ;  /* 0x06b0000006057fae */ /* 0x0003e40008921844 */
[----:B-1----:R-:W-:Y:S02]  /*c63b0*/  IMAD.MOV.U32 R6, RZ, RZ, R42 ;  /* 0x000000ffff067224 */ /* 0x002fe400078e002a */
[----:B--2---:R-:W-:Y:S01]  /*c63c0*/  IMAD.X R116, R116, 0x1, R0, P5 ;  /* 0x0000000174747824 */ /* 0x004fe200028e0600 */
[----:B----4-:R-:W-:-:S04]  /*c63d0*/  IADD3 R102, P2, R102, R2, RZ ;  /* 0x0000000266667210 */ /* 0x010fc80007f5e0ff */
[----:B------:R-:W-:Y:S01]  /*c63e0*/  MOV R7, R116 ;  /* 0x0000007400077202 */ /* 0x000fe20000000f00 */
[----:B------:R-:W-:Y:S04]  /*c63f0*/  STL [R1+0x4fc4], R102 ;  /* 0x004fc46601007387 */ /* 0x000fe80000100800 */
[----:B------:R-:W-:Y:S01]  /*c6400*/  STL [R1+0x4fb8], R116 ;  /* 0x004fb87401007387 */ /* 0x000fe20000100800 */
[----:B------:R-:W-:-:S03]  /*c6410*/  IADD3.X R103, R103, R0, RZ, P2, !PT ;  /* 0x0000000067677210 */ /* 0x000fc600017fe4ff */
[----:B------:R-:W2:Y:S01]  /*c6420*/  LDL.LU R42, [R1+0x4ff8] ;  /* 0x004ff800012a7983 */ /* 0x000ea20000300800 */
[----:B------:R-:W-:-:S03]  /*c6430*/  IADD3 R100, P5, R100, R2, RZ ;  /* 0x0000000264647210 */ /* 0x000fc60007fbe0ff */
[----:B------:R1:W-:Y:S04]  /*c6440*/  LDGSTS.E [R5+0x6b80], [R6.64], P1 ;  /* 0x06b8000006057fae */ /* 0x0003e80008921844 */
[----:B------:R-:W-:Y:S04]  /*c6450*/  STL [R1+0x4fcc], R100 ;  /* 0x004fcc6401007387 */ /* 0x000fe80000100800 */
[----:B------:R-:W-:Y:S01]  /*c6460*/  STL [R1+0x4fc0], R103 ;  /* 0x004fc06701007387 */ /* 0x000fe20000100800 */
[----:B-1----:R-:W-:Y:S01]  /*c6470*/  MOV R6, R102 ;  /* 0x0000006600067202 */ /* 0x002fe20000000f00 */
[----:B------:R-:W-:Y:S01]  /*c6480*/  IMAD.MOV.U32 R7, RZ, RZ, R103 ;  /* 0x000000ffff077224 */ /* 0x000fe200078e0067 */
[----:B------:R-:W-:-:S04]  /*c6490*/  IADD3 R50, P2, R50, R2, RZ ;  /* 0x0000000232327210 */ /* 0x000fc80007f5e0ff */
[----:B------:R1:W-:Y:S01]  /*c64a0*/  LDGSTS.E [R5+0x6c00], [R6.64], P1 ;  /* 0x06c0000006057fae */ /* 0x0003e20008921844 */
[----:B------:R-:W-:-:S03]  /*c64b0*/  IMAD.X R101, R101, 0x1, R0, P5 ;  /* 0x0000000165657824 */ /* 0x000fc600028e0600 */
        /* <DEDUP_REMOVED lines=15> */
[----:B------:R1:W-:Y:S04]  /*c65b0*/  LDGSTS.E [R5+0x6d00], [R6.64], P1 ;  /* 0x06d0000006057fae */ /* 0x0003e80008921844 */
[----:B------:R-:W-:Y:S01]  /*c65c0*/  STL [R1+0x4fd8], R49 ;  /* 0x004fd83101007387 */ /* 0x000fe20000100800 */
[----:B-1----:R-:W-:Y:S01]  /*c65d0*/  IMAD.MOV.U32 R6, RZ, RZ, R48 ;  /* 0x000000ffff067224 */ /* 0x002fe200078e0030 */
[----:B------:R-:W-:-:S05]  /*c65e0*/  MOV R7, R49 ;  /* 0x0000003100077202 */ /* 0x000fca0000000f00 */
[----:B------:R1:W-:Y:S01]  /*c65f0*/  LDGSTS.E [R5+0x6d80], [R6.64], P1 ;  /* 0x06d8000006057fae */ /* 0x0003e20008921844 */
[----:B------:R-:W-:Y:S02]  /*c6600*/  IADD3.X R47, R47, R0, RZ, P2, !PT ;  /* 0x000000002f2f7210 */ /* 0x000fe400017fe4ff */
[-C--:B------:R-:W-:Y:S02]  /*c6610*/  IADD3 R44, P5, R44, R2.reuse, RZ ;  /* 0x000000022c2c7210 */ /* 0x080fe40007fbe0ff */
[----:B------:R-:W-:-:S03]  /*c6620*/  IADD3 R41, P2, R41, R2, RZ ;  /* 0x0000000229297210 */ /* 0x000fc60007f5e0ff */
[----:B------:R-:W-:Y:S04]  /*c6630*/  STL [R1+0x4fec], R44 ;  /* 0x004fec2c01007387 */ /* 0x000fe80000100800 */
[----:B------:R-:W-:Y:S01]  /*c6640*/  STL [R1+0x4fe0], R47 ;  /* 0x004fe02f01007387 */ /* 0x000fe20000100800 */
[----:B---3--:R-:W-:Y:S01]  /*c6650*/  IMAD.X R45, R45, 0x1, R0, P5 ;  /* 0x000000012d2d7824 */ /* 0x008fe200028e0600 */
[----:B------:R-:W-:Y:S02]  /*c6660*/  IADD3 R40, P5, R40, R2, RZ ;  /* 0x0000000228287210 */ /* 0x000fe40007fbe0ff */
[----:B------:R3:W-:Y:S01]  /*c6670*/  STL [R1+0x4ff4], R41 ;  /* 0x004ff42901007387 */ /* 0x0007e20000100800 */
[----:B-1----:R-:W-:-:S03]  /*c6680*/  IMAD.MOV.U32 R6, RZ, RZ, R46 ;  /* 0x000000ffff067224 */ /* 0x002fc600078e002e */
[----:B------:R-:W-:Y:S01]  /*c6690*/  STL [R1+0x4fe8], R45 ;  /* 0x004fe82d01007387 */ /* 0x000fe20000100800 */
[----:B------:R-:W-:-:S03]  /*c66a0*/  MOV R7, R47 ;  /* 0x0000002f00077202 */ /* 0x000fc60000000f00 */
[----:B------:R-:W4:Y:S01]  /*c66b0*/  LDL.LU R103, [R1+0x4d8c] ;  /* 0x004d8c0001677983 */ /* 0x000f220000300800 */
[----:B------:R-:W-:-:S03]  /*c66c0*/  IADD3.X R43, R43, R0, RZ, P2, !PT ;  /* 0x000000002b2b7210 */ /* 0x000fc600017fe4ff */
[----:B------:R1:W-:Y:S04]  /*c66d0*/  STL [R1+0x4ffc], R40 ;  /* 0x004ffc2801007387 */ /* 0x0003e80000100800 */
[----:B------:R1:W-:Y:S04]  /*c66e0*/  STL [R1+0x4ff0], R43 ;  /* 0x004ff02b01007387 */ /* 0x0003e80000100800 */
[----:B------:R-:W4:Y:S04]  /*c66f0*/  LDL.LU R133, [R1+0x4d94] ;  /* 0x004d940001857983 */ /* 0x000f280000300800 */
[----:B------:R-:W4:Y:S04]  /*c6700*/  LDL.LU R46, [R1+0x4d9c] ;  /* 0x004d9c00012e7983 */ /* 0x000f280000300800 */
[----:B------:R-:W4:Y:S04]  /*c6710*/  LDL.LU R129, [R1+0x4da4] ;  /* 0x004da40001817983 */ /* 0x000f280000300800 */
[----:B------:R-:W4:Y:S04]  /*c6720*/  LDL.LU R140, [R1+0x4d80] ;  /* 0x004d8000018c7983 */ /* 0x000f280000300800 */
[----:B------:R1:W-:Y:S02]  /*c6730*/  LDGSTS.E [R5+0x6e00], [R6.64], P1 ;  /* 0x06e0000006057fae */ /* 0x0003e40008921844 */
[----:B-1----:R-:W-:Y:S01]  /*c6740*/  MOV R6, R44 ;  /* 0x0000002c00067202 */ /* 0x002fe20000000f00 */
[----:B------:R-:W-:-:S05]  /*c6750*/  IMAD.MOV.U32 R7, RZ, RZ, R45 ;  /* 0x000000ffff077224 */ /* 0x000fca00078e002d */
[----:B------:R1:W-:Y:S02]  /*c6760*/  LDGSTS.E [R5+0x6e80], [R6.64], P1 ;  /* 0x06e8000006057fae */ /* 0x0003e40008921844 */
[----:B-1----:R-:W-:Y:S01]  /*c6770*/  MOV R6, R41 ;  /* 0x0000002900067202 */ /* 0x002fe20000000f00 */
[----:B--2---:R-:W-:-:S05]  /*c6780*/  IMAD.X R42, R42, 0x1, R0, P5 ;  /* 0x000000012a2a7824 */ /* 0x004fca00028e0600 */
[----:B------:R1:W-:Y:S04]  /*c6790*/  STL [R1+0x4ff8], R42 ;  /* 0x004ff82a01007387 */ /* 0x0003e80000100800 */
[----:B------:R-:W2:Y:S04]  /*c67a0*/  LDL.LU R137, [R1+0x4d88] ;  /* 0x004d880001897983 */ /* 0x000ea80000300800 */
[----:B------:R-:W2:Y:S04]  /*c67b0*/  LDL.LU R136, [R1+0x4d90] ;  /* 0x004d900001887983 */ /* 0x000ea80000300800 */
[----:B------:R-:W2:Y:S04]  /*c67c0*/  LDL.LU R102, [R1+0x4d98] ;  /* 0x004d980001667983 */ /* 0x000ea80000300800 */
[----:B------:R-:W2:Y:S04]  /*c67d0*/  LDL.LU R132, [R1+0x4da0] ;  /* 0x004da00001847983 */ /* 0x000ea80000300800 */
[----:B---3--:R-:W3:Y:S04]  /*c67e0*/  LDL.LU R41, [R1+0x4dac] ;  /* 0x004dac0001297983 */ /* 0x008ee80000300800 */
[----:B------:R-:W3:Y:S04]  /*c67f0*/  LDL.LU R100, [R1+0x4db4] ;  /* 0x004db40001647983 */ /* 0x000ee80000300800 */
[----:B------:R-:W3:Y:S04]  /*c6800*/  LDL.LU R49, [R1+0x4dbc] ;  /* 0x004dbc0001317983 */ /* 0x000ee80000300800 */
[----:B------:R-:W3:Y:S01]  /*c6810*/  LDL.LU R47, [R1+0x4dc4] ;  /* 0x004dc400012f7983 */ /* 0x000ee20000300800 */
[----:B----4-:R-:W-:-:S03]  /*c6820*/  IADD3 R101, P2, R101, R2, RZ ;  /* 0x0000000265657210 */ /* 0x010fc60007f5e0ff */
[----:B------:R-:W4:Y:S04]  /*c6830*/  LDL.LU R128, [R1+0x4da8] ;  /* 0x004da80001807983 */ /* 0x000f280000300800 */
[----:B------:R-:W4:Y:S04]  /*c6840*/  LDL.LU R119, [R1+0x4db0] ;  /* 0x004db00001777983 */ /* 0x000f280000300800 */
        /* <DEDUP_REMOVED lines=9> */
[----:B------:R1:W-:Y:S01]  /*c68e0*/  LDGSTS.E [R5+0x6f00], [R6.64], P1 ;  /* 0x06f0000006057fae */ /* 0x0003e20008921844 */
[----:B------:R-:W-:Y:S02]  /*c68f0*/  ISETP.GT.AND P6, PT, R4, 0x1d, PT ;  /* 0x0000001d0400780c */ /* 0x000fe40003fc4270 */
[----:B-1----:R-:W-:Y:S01]  /*c6900*/  MOV R6, R40 ;  /* 0x0000002800067202 */ /* 0x002fe20000000f00 */
[----:B------:R-:W-:Y:S01]  /*c6910*/  IMAD.MOV.U32 R7, RZ, RZ, R42 ;  /* 0x000000ffff077224 */ /* 0x000fe200078e002a */
[----:B------:R-:W4:Y:S04]  /*c6920*/  LDL.LU R40, [R1+0x4ddc] ;  /* 0x004ddc0001287983 */ /* 0x000f280000300800 */
[----:B------:R1:W-:Y:S04]  /*c6930*/  LDGSTS.E [R5+0x6f80], [R6.64], P1 ;  /* 0x06f8000006057fae */ /* 0x0003e80008921844 */
[----:B------:R-:W4:Y:S04]  /*c6940*/  LDL.LU R45, [R1+0x4de0] ;  /* 0x004de000012d7983 */ /* 0x000f280000300800 */
[----:B------:R-:W4:Y:S04]  /*c6950*/  LDL.LU R43, [R1+0x4de4] ;  /* 0x004de400012b7983 */ /* 0x000f280000300800 */
[----:B------:R-:W4:Y:S01]  /*c6960*/  LDL.LU R42, [R1+0x4dec] ;  /* 0x004dec00012a7983 */ /* 0x000f220000300800 */
[----:B-1----:R-:W-:-:S02]  /*c6970*/  SEL R6, RZ, 0x4, !P6 ;  /* 0x00000004ff067807 */ /* 0x002fc40007000000 */
[----:B------:R-:W-:-:S05]  /*c6980*/  IADD3 R103, P5, R103, R2, RZ ;  /* 0x0000000267677210 */ /* 0x000fca0007fbe0ff */
[----:B------:R1:W-:Y:S01]  /*c6990*/  STL [R1+0x4d8c], R103 ;  /* 0x004d8c6701007387 */ /* 0x0003e20000100800 */
[----:B------:R-:W-:Y:S02]  /*c69a0*/  IADD3 R133, P1, R133, R2, RZ ;  /* 0x0000000285857210 */ /* 0x000fe40007f3e0ff */
[----:B------:R-:W-:Y:S02]  /*c69b0*/  IADD3.X R140, R140, R0, RZ, P2, !PT ;  /* 0x000000008c8c7210 */ /* 0x000fe400017fe4ff */
[----:B------:R-:W-:-:S03]  /*c69c0*/  IADD3 R46, P2, R46, R2, RZ ;  /* 0x000000022e2e7210 */ /* 0x000fc60007f5e0ff */
[----:B------:R-:W-:Y:S04]  /*c69d0*/  STL [R1+0x4d80], R140 ;  /* 0x004d808c01007387 */ /* 0x000fe80000100800 */
[----:B------:R-:W-:Y:S01]  /*c69e0*/  STL [R1+0x4d94], R133 ;  /* 0x004d948501007387 */ /* 0x000fe20000100800 */
[----:B------:R-:W-:Y:S01]  /*c69f0*/  SEL R6, R6, RZ, !P0 ;  /* 0x000000ff06067207 */ /* 0x000fe20004000000 */
[--C-:B--2---:R-:W-:Y:S01]  /*c6a00*/  IMAD.X R137, R137, 0x1, R0.reuse, P5 ;  /* 0x0000000189897824 */ /* 0x104fe200028e0600 */
[----:B------:R-:W-:Y:S02]  /*c6a10*/  IADD3 R129, P5, R129, R2, RZ ;  /* 0x0000000281817210 */ /* 0x000fe40007fbe0ff */
[-C--:B------:R-:W-:Y:S01]  /*c6a20*/  IADD3.X R136, R136, R0.reuse, RZ, P1, !PT ;  /* 0x0000000088887210 */ /* 0x080fe20000ffe4ff */
[----:B------:R-:W-:Y:S01]  /*c6a30*/  IMAD.X R102, R102, 0x1, R0, P2 ;  /* 0x0000000166667824 */ /* 0x000fe200010e0600 */
[----:B------:R-:W-:Y:S01]  /*c6a40*/  ISETP.GT.AND P2, PT, R4, 0x19, PT ;  /* 0x000000190400780c */ /* 0x000fe20003f44270 */
[----:B------:R-:W-:Y:S01]  /*c6a50*/  STL [R1+0x4d88], R137 ;  /* 0x004d888901007387 */ /* 0x000fe20000100800 */
[----:B------:R-:W-:-:S02]  /*c6a60*/  IADD3.X R132, R132, R0, RZ, P5, !PT ;  /* 0x0000000084847210 */ /* 0x000fc40002ffe4ff */
[----:B------:R-:W-:Y:S02]  /*c6a70*/  SEL R7, RZ, 0x4, !P2 ;  /* 0x00000004ff077807 */ /* 0x000fe40005000000 */
[-C--:B---3--:R-:W-:Y:S01]  /*c6a80*/  IADD3 R41, P1, R41, R2.reuse, RZ ;  /* 0x0000000229297210 */ /* 0x088fe20007f3e0ff */
[----:B------:R-:W-:Y:S01]  /*c6a90*/  STL [R1+0x4d9c], R46 ;  /* 0x004d9c2e01007387 */ /* 0x000fe20000100800 */
[----:B------:R-:W-:Y:S02]  /*c6aa0*/  SEL R7, R7, RZ, !P0 ;  /* 0x000000ff07077207 */ /* 0x000fe40004000000 */
[-C--:B------:R-:W-:Y:S01]  /*c6ab0*/  IADD3 R100, P5, R100, R2.reuse, RZ ;  /* 0x0000000264647210 */ /* 0x080fe20007fbe0ff */
[----:B------:R-:W-:Y:S01]  /*c6ac0*/  STL [R1+0x4d90], R136 ;  /* 0x004d908801007387 */ /* 0x000fe20000100800 */
[----:B------:R-:W-:-:S03]  /*c6ad0*/  IADD3 R49, P2, R49, R2, RZ ;  /* 0x0000000231317210 */ /* 0x000fc60007f5e0ff */
[----:B------:R-:W-:Y:S01]  /*c6ae0*/  STL [R1+0x4da4], R129 ;  /* 0x004da48101007387 */ /* 0x000fe20000100800 */
[----:B------:R-:W-:-:S03]  /*c6af0*/  IADD3 R47, P6, R47, R2, RZ ;  /* 0x000000022f2f7210 */ /* 0x000fc60007fde0ff */
[----:B------:R2:W-:Y:S01]  /*c6b00*/  STL [R1+0x4d98], R102 ;  /* 0x004d986601007387 */ /* 0x0005e20000100800 */
[----:B----4-:R-:W-:-:S03]  /*c6b10*/  IMAD.X R128, R128, 0x1, R0, P1 ;  /* 0x0000000180807824 */ /* 0x010fc600008e0600 */
[----:B------:R-:W-:Y:S01]  /*c6b20*/  STL [R1+0x4da0], R132 ;  /* 0x004da08401007387 */ /* 0x000fe20000100800 */
[----:B------:R-:W-:Y:S02]  /*c6b30*/  ISETP.NE.U32.AND P1, PT, R7, RZ, PT ;  /* 0x000000ff0700720c */ /* 0x000fe40003f25070 */
[----:B------:R-:W-:Y:S01]  /*c6b40*/  IADD3.X R119, R119, R0, RZ, P5, !PT ;  /* 0x0000000077777210 */ /* 0x000fe20002ffe4ff */
[----:B------:R3:W-:Y:S01]  /*c6b50*/  STL [R1+0x4dac], R41 ;  /* 0x004dac2901007387 */ /* 0x0007e20000100800 */
[----:B------:R-:W-:Y:S01]  /*c6b60*/  ISETP.NE.U32.AND P5, PT, R6, RZ, PT ;  /* 0x000000ff0600720c */ /* 0x000fe20003fa5070 */
[----:B------:R-:W-:Y:S02]  /*c6b70*/  IMAD.MOV.U32 R6, RZ, RZ, R101 ;  /* 0x000000ffff067224 */ /* 0x000fe400078e0065 */
[----:B------:R2:W-:Y:S01]  /*c6b80*/  STL [R1+0x4db4], R100 ;  /* 0x004db46401007387 */ /* 0x0005e20000100800 */
[----:B------:R-:W-:Y:S01]  /*c6b90*/  MOV R7, R140 ;  /* 0x0000008c00077202 */ /* 0x000fe20000000f00 */
[----:B------:R-:W-:-:S02]  /*c6ba0*/  IMAD.X R118, R118, 0x1, R0, P2 ;  /* 0x0000000176767824 */ /* 0x000fc400010e0600 */
[----:B------:R-:W-:Y:S01]  /*c6bb0*/  STL [R1+0x4da8], R128 ;  /* 0x004da88001007387 */ /* 0x000fe20000100800 */
[----:B------:R-:W-:-:S03]  /*c6bc0*/  IADD3.X R51, R51, R0, RZ, P6, !PT ;  /* 0x0000000033337210 */ /* 0x000fc600037fe4ff */
[----:B------:R1:W-:Y:S04]  /*c6bd0*/  STL [R1+0x4dbc], R49 ;  /* 0x004dbc3101007387 */ /* 0x0003e80000100800 */
[----:B------:R-:W-:Y:S01]  /*c6be0*/  STL [R1+0x4dc4], R47 ;  /* 0x004dc42f01007387 */ /* 0x000fe20000100800 */
[----:B------:R-:W-:-:S03]  /*c6bf0*/  IADD3 R44, P2, R44, R2, RZ ;  /* 0x000000022c2c7210 */ /* 0x000fc60007f5e0ff */
[----:B------:R-:W-:Y:S04]  /*c6c00*/  STL [R1+0x4db0], R119 ;  /* 0x004db07701007387 */ /* 0x000fe80000100800 */
[----:B------:R-:W-:Y:S04]  /*c6c10*/  STL [R1+0x4db8], R118 ;  /* 0x004db87601007387 */ /* 0x000fe80000100800 */
[----:B------:R1:W-:Y:S04]  /*c6c20*/  STL [R1+0x4dc0], R51 ;  /* 0x004dc03301007387 */ /* 0x0003e80000100800 */
[----:B------:R-:W4:Y:S04]  /*c6c30*/  LDL.LU R101, [R1+0x4df4] ;  /* 0x004df40001657983 */ /* 0x000f280000300800 */
[----:B------:R1:W-:Y:S04]  /*c6c40*/  LDGSTS.E [R5+0x8800], [R6.64], P3 ;  /* 0x0880000006057fae */ /* 0x0003e80009921844 */
[----:B------:R-:W-:Y:S01]  /*c6c50*/  STL [R1+0x4dcc], R44 ;  /* 0x004dcc2c01007387 */ /* 0x000fe20000100800 */
[----:B-1----:R-:W-:-:S03]  /*c6c60*/  MOV R6, R103 ;  /* 0x0000006700067202 */ /* 0x002fc60000000f00 */
[----:B------:R-:W4:Y:S01]  /*c6c70*/  LDL.LU R103, [R1+0x4de8] ;  /* 0x004de80001677983 */ /* 0x000f220000300800 */
[----:B------:R-:W-:Y:S02]  /*c6c80*/  IMAD.MOV.U32 R7, RZ, RZ, R137 ;  /* 0x000000ffff077224 */ /* 0x000fe400078e0089 */
[----:B------:R-:W-:Y:S01]  /*c6c90*/  IMAD.X R50, R50, 0x1, R0, P2 ;  /* 0x0000000132327824 */ /* 0x000fe200010e0600 */
[----:B------:R-:W-:Y:S02]  /*c6ca0*/  IADD3 R48, P2, R48, R2, RZ ;  /* 0x0000000230307210 */ /* 0x000fe40007f5e0ff */
[----:B------:R1:W-:Y:S02]  /*c6cb0*/  LDGSTS.E [R5+0x8880], [R6.64], P3 ;  /* 0x0888000006057fae */ /* 0x0003e40009921844 */
[----:B------:R-:W-:Y:S02]  /*c6cc0*/  IADD3.X R117, R117, R0, RZ, P2, !PT ;  /* 0x0000000075757210 */ /* 0x000fe400017fe4ff */
[----:B------:R2:W-:Y:S01]  /*c6cd0*/  STL [R1+0x4dc8], R50 ;  /* 0x004dc83201007387 */ /* 0x0005e20000100800 */
[----:B-1----:R-:W-:Y:S01]  /*c6ce0*/  MOV R6, R133 ;  /* 0x0000008500067202 */ /* 0x002fe20000000f00 */
[----:B------:R-:W-:-:S02]  /*c6cf0*/  IMAD.MOV.U32 R7, RZ, RZ, R136 ;  /* 0x000000ffff077224 */ /* 0x000fc400078e0088 */
[----:B------:R1:W-:Y:S04]  /*c6d00*/  STL [R1+0x4dd4], R48 ;  /* 0x004dd43001007387 */ /* 0x0003e80000100800 */
[----:B------:R1:W-:Y:S02]  /*c6d10*/  LDGSTS.E [R5+0x8900], [R6.64], P3 ;  /* 0x0890000006057fae */ /* 0x0003e40009921844 */
[----:B-1----:R-:W-:Y:S01]  /*c6d20*/  MOV R7, R102 ;  /* 0x0000006600077202 */ /* 0x002fe20000000f00 */
[----:B------:R-:W-:Y:S01]  /*c6d30*/  IMAD.MOV.U32 R6, RZ, RZ, R46 ;  /* 0x000000ffff067224 */ /* 0x000fe200078e002e */
[----:B--2---:R-:W2:Y:S04]  /*c6d40*/  LDL.LU R102, [R1+0x4df0] ;  /* 0x004df00001667983 */ /* 0x004ea80000300800 */
[----:B------:R-:W-:Y:S04]  /*c6d50*/  STL [R1+0x4dd0], R117 ;  /* 0x004dd07501007387 */ /* 0x000fe80000100800 */
[----:B------:R-:W2:Y:S04]  /*c6d60*/  LDL.LU R46, [R1+0x4dfc] ;  /* 0x004dfc00012e7983 */ /* 0x000ea80000300800 */
        /* <DEDUP_REMOVED lines=14> */
[----:B---3--:R-:W3:Y:S04]  /*c6e50*/  LDL.LU R41, [R1+0x4168] ;  /* 0x0041680001297983 */ /* 0x008ee80000300800 */
[----:B------:R1:W-:Y:S01]  /*c6e60*/  LDGSTS.E [R5+0x8b00], [R6.64], P3 ;  /* 0x08b0000006057fae */ /* 0x0003e20009921844 */
[----:B------:R-:W-:-:S03]  /*c6e70*/  IADD3 R42, P2, R42, R2, RZ ;  /* 0x000000022a2a7210 */ /* 0x000fc60007f5e0ff */
[----:B------:R-:W-:Y:S04]  /*c6e80*/  STL [R1+0x4dd8], R116 ;  /* 0x004dd87401007387 */ /* 0x000fe80000100800 */
[----:B------:R-:W-:Y:S01]  /*c6e90*/  STL [R1+0x4de4], R43 ;  /* 0x004de42b01007387 */ /* 0x000fe20000100800 */
[----:B-1----:R-:W-:Y:S01]  /*c6ea0*/  IMAD.MOV.U32 R6, RZ, RZ, R49 ;  /* 0x000000ffff067224 */ /* 0x002fe200078e0031 */
[----:B------:R-:W-:Y:S02]  /*c6eb0*/  MOV R7, R118 ;  /* 0x0000007600077202 */ /* 0x000fe40000000f00 */
[----:B------:R-:W3:Y:S04]  /*c6ec0*/  LDL.LU R100, [R1+0x4df8] ;  /* 0x004df80001647983 */ /* 0x000ee80000300800 */
[----:B------:R1:W-:Y:S04]  /*c6ed0*/  LDGSTS.E [R5+0x8b80], [R6.64], P3 ;  /* 0x08b8000006057fae */ /* 0x0003e80009921844 */
[----:B------:R-:W3:Y:S04]  /*c6ee0*/  LDL.LU R49, [R1+0x4170] ;  /* 0x0041700001317983 */ /* 0x000ee80000300800 */
[----:B------:R2:W-:Y:S01]  /*c6ef0*/  STL [R1+0x4de0], R45 ;  /* 0x004de02d01007387 */ /* 0x0005e20000100800 */
[----:B-1----:R-:W-:Y:S01]  /*c6f00*/  IMAD.MOV.U32 R6, RZ, RZ, R47 ;  /* 0x000000ffff067224 */ /* 0x002fe200078e002f */
[----:B------:R-:W-:-:S02]  /*c6f10*/  MOV R7, R51 ;  /* 0x0000003300077202 */ /* 0x000fc40000000f00 */
[----:B------:R1:W-:Y:S04]  /*c6f20*/  STL [R1+0x4dec], R42 ;  /* 0x004dec2a01007387 */ /* 0x0003e80000100800 */
        /* <DEDUP_REMOVED lines=14> */
[----:B----4-:R-:W-:Y:S01]  /*c7010*/  IMAD.X R103, R103, 0x1, R0, P2 ;  /* 0x0000000167677824 */ /* 0x010fe200010e0600 */
[----:B------:R-:W-:-:S04]  /*c7020*/  IADD3 R101, P2, R101, R2, RZ ;  /* 0x0000000265657210 */ /* 0x000fc80007f5e0ff */
[----:B------:R-:W-:Y:S04]  /*c7030*/  STL [R1+0x4de8], R103 ;  /* 0x004de86701007387 */ /* 0x000fe80000100800 */
[----:B------:R-:W4:Y:S04]  /*c7040*/  LDL.LU R44, [R1+0x4180] ;  /* 0x00418000012c7983 */ /* 0x000f280000300800 */
[----:B------:R-:W-:Y:S04]  /*c7050*/  STL [R1+0x4df4], R101 ;  /* 0x004df46501007387 */ /* 0x000fe80000100800 */
[----:B------:R-:W4:Y:S04]  /*c7060*/  LDL.LU R48, [R1+0x4174] ;  /* 0x0041740001307983 */ /* 0x000f280000300800 */
[----:B------:R-:W4:Y:S01]  /*c7070*/  LDL.LU R40, [R1+0x4188] ;  /* 0x0041880001287983 */ /* 0x000f220000300800 */
[----:B--2---:R-:W-:-:S02]  /*c7080*/  IADD3.X R102, R102, R0, RZ, P2, !PT ;  /* 0x0000000066667210 */ /* 0x004fc400017fe4ff */
[----:B------:R-:W-:-:S03]  /*c7090*/  IADD3 R46, P2, R46, R2, RZ ;  /* 0x000000022e2e7210 */ /* 0x000fc60007f5e0ff */
[----:B------:R-:W-:Y:S04]  /*c70a0*/  STL [R1+0x4df0], R102 ;  /* 0x004df06601007387 */ /* 0x000fe80000100800 */
[----:B------:R1:W-:Y:S04]  /*c70b0*/  STL [R1+0x4dfc], R46 ;  /* 0x004dfc2e01007387 */ /* 0x0003e80000100800 */
[----:B------:R-:W2:Y:S01]  /*c70c0*/  LDL.LU R45, [R1+0x417c] ;  /* 0x00417c00012d7983 */ /* 0x000ea20000300800 */
[----:B------:R-:W-:-:S03]  /*c70d0*/  IMAD.MOV.U32 R6, RZ, RZ, R43 ;  /* 0x000000ffff067224 */ /* 0x000fc600078e002b */
[----:B------:R-:W2:Y:S04]  /*c70e0*/  LDL.LU R43, [R1+0x4190] ;  /* 0x00419000012b7983 */ /* 0x000ea80000300800 */
[----:B------:R1:W-:Y:S02]  /*c70f0*/  LDGSTS.E [R5+0x8e00], [R6.64], P3 ;  /* 0x08e0000006057fae */ /* 0x0003e40009921844 */
[----:B-1----:R-:W-:Y:S01]  /*c7100*/  MOV R6, R42 ;  /* 0x0000002a00067202 */ /* 0x002fe20000000f00 */
[----:B------:R-:W-:Y:S01]  /*c7110*/  IMAD.MOV.U32 R7, RZ, RZ, R103 ;  /* 0x000000ffff077224 */ /* 0x000fe200078e0067 */
[----:B------:R-:W2:Y:S04]  /*c7120*/  LDL.LU R42, [R1+0x4184] ;  /* 0x00418400012a7983 */ /* 0x000ea80000300800 */
        /* <DEDUP_REMOVED lines=11> */
[----:B------:R-:W3:Y:S01]  /*c71e0*/  LDL.LU R46, [R1+0x418c] ;  /* 0x00418c00012e7983 */ /* 0x000ee20000300800 */
[----:B------:R-:W-:-:S03]  /*c71f0*/  IADD3.X R51, R51, R0, RZ, P2, !PT ;  /* 0x0000000033337210 */ /* 0x000fc600017fe4ff */
[----:B------:R1:W-:Y:S01]  /*c7200*/  LDGSTS.E [R5+0x8f80], [R6.64], P3 ;  /* 0x08f8000006057fae */ /* 0x0003e20009921844 */
        /* <DEDUP_REMOVED lines=13> */
[----:B----4-:R-:W-:Y:S02]  /*c72e0*/  IADD3 R44, P2, R44, R2, RZ ;  /* 0x000000022c2c7210 */ /* 0x010fe40007f5e0ff */
[----:B------:R-:W-:-:S03]  /*c72f0*/  IADD3.X R48, R48, R0, RZ, P3, !PT ;  /* 0x0000000030307210 */ /* 0x000fc60001ffe4ff */
[----:B------:R-:W-:Y:S04]  /*c7300*/  STL [R1+0x4180], R44 ;  /* 0x0041802c01007387 */ /* 0x000fe80000100800 */
[----:B------:R1:W-:Y:S04]  /*c7310*/  STL [R1+0x4174], R48 ;  /* 0x0041743001007387 */ /* 0x0003e80000100800 */
[----:B------:R-:W4:Y:S04]  /*c7320*/  LDL.LU R116, [R1+0x419c] ;  /* 0x00419c0001747983 */ /* 0x000f280000300800 */
[----:B------:R-:W4:Y:S01]  /*c7330*/  LDL.LU R102, [R1+0x41a8] ;  /* 0x0041a80001667983 */ /* 0x000f220000300800 */
[----:B------:R-:W-:-:S03]  /*c7340*/  IADD3 R40, P3, R40, R2, RZ ;  /* 0x0000000228287210 */ /* 0x000fc60007f7e0ff */
[----:B------:R-:W4:Y:S04]  /*c7350*/  LDL.LU R100, [R1+0x41b0] ;  /* 0x0041b00001647983 */ /* 0x000f280000300800 */
[----:B------:R-:W4:Y:S04]  /*c7360*/  LDL.LU R103, [R1+0x41a4] ;  /* 0x0041a40001677983 */ /* 0x000f280000300800 */
[----:B------:R-:W-:Y:S01]  /*c7370*/  STL [R1+0x4188], R40 ;  /* 0x0041882801007387 */ /* 0x000fe20000100800 */
[----:B--2---:R-:W-:-:S05]  /*c7380*/  IMAD.X R45, R45, 0x1, R0, P2 ;  /* 0x000000012d2d7824 */ /* 0x004fca00010e0600 */
[----:B------:R2:W-:Y:S04]  /*c7390*/  STL [R1+0x417c], R45 ;  /* 0x00417c2d01007387 */ /* 0x0005e80000100800 */
[----:B------:R-:W4:Y:S04]  /*c73a0*/  LDL.LU R50, [R1+0x41b8] ;  /* 0x0041b80001327983 */ /* 0x000f280000300800 */
[----:B------:R-:W4:Y:S01]  /*c73b0*/  LDL.LU R101, [R1+0x41ac] ;  /* 0x0041ac0001657983 */ /* 0x000f220000300800 */
[----:B------:R-:W-:-:S05]  /*c73c0*/  IMAD.MOV.U32 R6, RZ, RZ, R49 ;  /* 0x000000ffff067224 */ /* 0x000fca00078e0031 */
[----:B------:R1:W-:Y:S01]  /*c73d0*/  LDGSTS.E [R5+0xa880], [R6.64], P4 ;  /* 0x0a88000006057fae */ /* 0x0003e2000a121844 */
[----:B------:R-:W-:Y:S02]  /*c73e0*/  IADD3 R43, P2, R43, R2, RZ ;  /* 0x000000022b2b7210 */ /* 0x000fe40007f5e0ff */
[----:B------:R-:W-:Y:S02]  /*c73f0*/  IADD3.X R42, R42, R0, RZ, P3, !PT ;  /* 0x000000002a2a7210 */ /* 0x000fe40001ffe4ff */
[----:B-1----:R-:W-:Y:S01]  /*c7400*/  MOV R6, R47 ;  /* 0x0000002f00067202 */ /* 0x002fe20000000f00 */
[----:B------:R-:W-:Y:S01]  /*c7410*/  IMAD.MOV.U32 R7, RZ, RZ, R48 ;  /* 0x000000ffff077224 */ /* 0x000fe200078e0030 */
[----:B------:R-:W-:Y:S04]  /*c7420*/  STL [R1+0x4190], R43 ;  /* 0x0041902b01007387 */ /* 0x000fe80000100800 */
[----:B------:R1:W-:Y:S04]  /*c7430*/  LDGSTS.E [R5+0xa900], [R6.64], P4 ;  /* 0x0a90000006057fae */ /* 0x0003e8000a121844 */
[----:B------:R2:W-:Y:S04]  /*c7440*/  STL [R1+0x4184], R42 ;  /* 0x0041842a01007387 */ /* 0x0005e80000100800 */
[----:B------:R-:W4:Y:S01]  /*c7450*/  LDL.LU R51, [R1+0x41b4] ;  /* 0x0041b40001337983 */ /* 0x000f220000300800 */
[----:B-1----:R-:W-:Y:S01]  /*c7460*/  IMAD.MOV.U32 R6, RZ, RZ, R44 ;  /* 0x000000ffff067224 */ /* 0x002fe200078e002c */
[----:B------:R-:W-:-:S02]  /*c7470*/  MOV R7, R45 ;  /* 0x0000002d00077202 */ /* 0x000fc40000000f00 */
[----:B------:R-:W4:Y:S04]  /*c7480*/  LDL.LU R48, [R1+0x41c0] ;  /* 0x0041c00001307983 */ /* 0x000f280000300800 */
[----:B------:R1:W-:Y:S04]  /*c7490*/  LDGSTS.E [R5+0xa980], [R6.64], P4 ;  /* 0x0a98000006057fae */ /* 0x0003e8000a121844 */
[----:B--2---:R-:W2:Y:S04]  /*c74a0*/  LDL.LU R45, [R1+0x41c8] ;  /* 0x0041c800012d7983 */ /* 0x004ea80000300800 */
[----:B------:R-:W2:Y:S01]  /*c74b0*/  LDL.LU R49, [R1+0x41bc] ;  /* 0x0041bc0001317983 */ /* 0x000ea20000300800 */
[----:B-1----:R-:W-:Y:S01]  /*c74c0*/  MOV R6, R40 ;  /* 0x0000002800067202 */ /* 0x002fe20000000f00 */
[----:B------:R-:W-:-:S05]  /*c74d0*/  IMAD.MOV.U32 R7, RZ, RZ, R42 ;  /* 0x000000ffff077224 */ /* 0x000fca00078e002a */
[----:B------:R1:W-:Y:S01]  /*c74e0*/  LDGSTS.E [R5+0xaa00], [R6.64], P4 ;  /* 0x0aa0000006057fae */ /* 0x0003e2000a121844 */
[----:B---3--:R-:W-:Y:S01]  /*c74f0*/  IADD3 R117, P3, R117, R2, RZ ;  /* 0x0000000275757210 */ /* 0x008fe20007f7e0ff */
[----:B------:R-:W-:-:S04]  /*c7500*/  IMAD.X R46, R46, 0x1, R0, P2 ;  /* 0x000000012e2e7824 */ /* 0x000fc800010e0600 */
[----:B------:R-:W-:Y:S04]  /*c7510*/  STL [R1+0x4198], R117 ;  /* 0x0041987501007387 */ /* 0x000fe80000100800 */
[----:B------:R3:W-:Y:S01]  /*c7520*/  STL [R1+0x418c], R46 ;  /* 0x00418c2e01007387 */ /* 0x0007e20000100800 */
[----:B-1----:R-:W-:Y:S01]  /*c7530*/  IMAD.MOV.U32 R6, RZ, RZ, R43 ;  /* 0x000000ffff067224 */ /* 0x002fe200078e002b */
[----:B------:R-:W-:Y:S02]  /*c7540*/  MOV R7, R46 ;  /* 0x0000002e00077202 */ /* 0x000fe40000000f00 */
[----:B------:R-:W2:Y:S04]  /*c7550*/  LDL.LU R47, [R1+0x41c4] ;  /* 0x0041c400012f7983 */ /* 0x000ea80000300800 */
[----:B------:R-:W2:Y:S04]  /*c7560*/  LDL.LU R44, [R1+0x41d0] ;  /* 0x0041d000012c7983 */ /* 0x000ea80000300800 */
[----:B------:R-:W2:Y:S01]  /*c7570*/  LDL.LU R42, [R1+0x41d8] ;  /* 0x0041d800012a7983 */ /* 0x000ea20000300800 */
[----:B------:R-:W-:-:S03]  /*c7580*/  IADD3 R41, P2, R41, R2, RZ ;  /* 0x0000000229297210 */ /* 0x000fc60007f5e0ff */
[----:B------:R-:W2:Y:S04]  /*c7590*/  LDL.LU R40, [R1+0x41e0] ;  /* 0x0041e00001287983 */ /* 0x000ea80000300800 */
[----:B---3--:R-:W3:Y:S04]  /*c75a0*/  LDL.LU R46, [R1+0x41cc] ;  /* 0x0041cc00012e7983 */ /* 0x008ee80000300800 */
[----:B------:R1:W-:Y:S01]  /*c75b0*/  LDGSTS.E [R5+0xaa80], [R6.64], P4 ;  /* 0x0aa8000006057fae */ /* 0x0003e2000a121844 */
[----:B------:R-:W-:-:S03]  /*c75c0*/  IADD3.X R118, R118, R0, RZ, P3, !PT ;  /* 0x0000000076767210 */ /* 0x000fc60001ffe4ff */
[----:B------:R4:W-:Y:S04]  /*c75d0*/  STL [R1+0x41a0], R41 ;  /* 0x0041a02901007387 */ /* 0x0009e80000100800 */
[----:B------:R-:W-:Y:S01]  /*c75e0*/  STL [R1+0x4194], R118 ;  /* 0x0041947601007387 */ /* 0x000fe20000100800 */
[----:B-1----:R-:W-:Y:S01]  /*c75f0*/  MOV R6, R117 ;  /* 0x0000007500067202 */ /* 0x002fe20000000f00 */
[----:B------:R-:W-:Y:S02]  /*c7600*/  IMAD.MOV.U32 R7, RZ, RZ, R118 ;  /* 0x000000ffff077224 */ /* 0x000fe400078e0076 */
[----:B------:R-:W3:Y:S04]  /*c7610*/  LDL.LU R43, [R1+0x41d4] ;  /* 0x0041d400012b7983 */ /* 0x000ee80000300800 */
[----:B------:R1:W-:Y:S02]  /*c7620*/  LDGSTS.E [R5+0xab00], [R6.64], P4 ;  /* 0x0ab0000006057fae */ /* 0x0003e4000a121844 */
[----:B-1----:R-:W-:-:S02]  /*c7630*/  IMAD.MOV.U32 R6, RZ, RZ, R41 ;  /* 0x000000ffff067224 */ /* 0x002fc400078e0029 */
[----:B----4-:R-:W-:Y:S01]  /*c7640*/  IMAD.X R116, R116, 0x1, R0, P2 ;  /* 0x0000000174747824 */ /* 0x010fe200010e0600 */
[----:B------:R-:W-:-:S05]  /*c7650*/  IADD3 R102, P3, R102, R2, RZ ;  /* 0x0000000266667210 */ /* 0x000fca0007f7e0ff */
[----:B------:R-:W-:Y:S04]  /*c7660*/  STL [R1+0x41a8], R102 ;  /* 0x0041a86601007387 */ /* 0x000fe80000100800 */
[----:B------:R-:W-:Y:S04]  /*c7670*/  STL [R1+0x419c], R116 ;  /* 0x00419c7401007387 */ /* 0x000fe80000100800 */
[----:B------:R-:W4:Y:S01]  /*c7680*/  LDL.LU R41, [R1+0x41dc] ;  /* 0x0041dc0001297983 */ /* 0x000f220000300800 */
[----:B------:R-:W-:Y:S02]  /*c7690*/  MOV R7, R116 ;  /* 0x0000007400077202 */ /* 0x000fe40000000f00 */
[----:B------:R-:W-:-:S02]  /*c76a0*/  IADD3.X R103, R103, R0, RZ, P3, !PT ;  /* 0x0000000067677210 */ /* 0x000fc40001ffe4ff */
[----:B------:R-:W-:Y:S01]  /*c76b0*/  IADD3 R100, P2, R100, R2, RZ ;  /* 0x0000000264647210 */ /* 0x000fe20007f5e0ff */
        /* <DEDUP_REMOVED lines=9> */
[----:B------:R1:W-:Y:S02]  /*c7750*/  STL [R1+0x41ac], R101 ;  /* 0x0041ac6501007387 */ /* 0x0003e40000100800 */
[----:B-1----:R-:W-:Y:S02]  /*c7760*/  MOV R7, R101 ;  /* 0x0000006500077202 */ /* 0x002fe40000000f00 */
[----:B------:R-:W4:Y:S01]  /*c7770*/  LDL.LU R101, [R1+0x4368] ;  /* 0x0043680001657983 */ /* 0x000f220000300800 */
[----:B------:R-:W-:-:S05]  /*c7780*/  IMAD.MOV.U32 R6, RZ, RZ, R100 ;  /* 0x000000ffff067224 */ /* 0x000fca00078e0064 */
[----:B------:R1:W-:Y:S01]  /*c7790*/  LDGSTS.E [R5+0xac80], [R6.64], P4 ;  /* 0x0ac8000006057fae */ /* 0x0003e2000a121844 */
[----:B------:R-:W-:Y:S02]  /*c77a0*/  IADD3.X R51, R51, R0, RZ, P3, !PT ;  /* 0x0000000033337210 */ /* 0x000fe40001ffe4ff */
[----:B------:R-:W-:-:S03]  /*c77b0*/  IADD3 R48, P2, R48, R2, RZ ;  /* 0x0000000230307210 */ /* 0x000fc60007f5e0ff */
[----:B-1----:R-:W-:Y:S01]  /*c77c0*/  IMAD.MOV.U32 R7, RZ, RZ, R51 ;  /* 0x000000ffff077224 */ /* 0x002fe200078e0033 */
[----:B------:R-:W-:Y:S02]  /*c77d0*/  MOV R6, R50 ;  /* 0x0000003200067202 */ /* 0x000fe40000000f00 */
[----:B--2---:R-:W-:Y:S01]  /*c77e0*/  IADD3 R45, P3, R45, R2, RZ ;  /* 0x000000022d2d7210 */ /* 0x004fe20007f7e0ff */
[----:B------:R-:W-:Y:S01]  /*c77f0*/  IMAD.X R49, R49, 0x1, R0, P2 ;  /* 0x0000000131317824 */ /* 0x000fe200010e0600 */
[----:B------:R-:W-:Y:S04]  /*c7800*/  STL [R1+0x41c0], R48 ;  /* 0x0041c03001007387 */ /* 0x000fe80000100800 */
[----:B------:R-:W-:Y:S04]  /*c7810*/  STL [R1+0x41b4], R51 ;  /* 0x0041b43301007387 */ /* 0x000fe80000100800 */
[----:B------:R1:W-:Y:S04]  /*c7820*/  STL [R1+0x41c8], R45 ;  /* 0x0041c82d01007387 */ /* 0x0003e80000100800 */
[----:B------:R-:W-:Y:S04]  /*c7830*/  STL [R1+0x41bc], R49 ;  /* 0x0041bc3101007387 */ /* 0x000fe80000100800 */
[----:B------:R2:W-:Y:S01]  /*c7840*/  LDGSTS.E [R5+0xad00], [R6.64], P4 ;  /* 0x0ad0000006057fae */ /* 0x0005e2000a121844 */
[----:B------:R-:W-:-:S02]  /*c7850*/  IADD3.X R47, R47, R0, RZ, P3, !PT ;  /* 0x000000002f2f7210 */ /* 0x000fc40001ffe4ff */
[-C--:B------:R-:W-:Y:S02]  /*c7860*/  IADD3 R44, P2, R44, R2.reuse, RZ ;  /* 0x000000022c2c7210 */ /* 0x080fe40007f5e0ff */
[----:B------:R-:W-:-:S03]  /*c7870*/  IADD3 R42, P3, R42, R2, RZ ;  /* 0x000000022a2a7210 */ /* 0x000fc60007f7e0ff */
[----:B------:R-:W-:Y:S01]  /*c7880*/  STL [R1+0x41d0], R44 ;  /* 0x0041d02c01007387 */ /* 0x000fe20000100800 */
[----:B--2---:R-:W-:Y:S01]  /*c7890*/  IMAD.MOV.U32 R6, RZ, RZ, R48 ;  /* 0x000000ffff067224 */ /* 0x004fe200078e0030 */
[----:B------:R-:W-:Y:S02]  /*c78a0*/  MOV R7, R49 ;  /* 0x0000003100077202 */ /* 0x000fe40000000f00 */
[----:B------:R-:W-:Y:S01]  /*c78b0*/  STL [R1+0x41c4], R47 ;  /* 0x0041c42f01007387 */ /* 0x000fe20000100800 */
[----:B---3--:R-:W-:Y:S01]  /*c78c0*/  IMAD.X R46, R46, 0x1, R0, P2 ;  /* 0x000000012e2e7824 */ /* 0x008fe200010e0600 */
[----:B------:R-:W-:Y:S02]  /*c78d0*/  IADD3 R40, P2, R40, R2, RZ ;  /* 0x0000000228287210 */ /* 0x000fe40007f5e0ff */
[----:B------:R2:W-:Y:S04]  /*c78e0*/  STL [R1+0x41d8], R42 ;  /* 0x0041d82a01007387 */ /* 0x0005e80000100800 */
[----:B------:R-:W-:Y:S04]  /*c78f0*/  STL [R1+0x41cc], R46 ;  /* 0x0041cc2e01007387 */ /* 0x000fe80000100800 */
[----:B------:R-:W3:Y:S04]  /*c7900*/  LDL.LU R103, [R1+0x4370] ;  /* 0x0043700001677983 */ /* 0x000ee80000300800 */
[----:B------:R1:W-:Y:S01]  /*c7910*/  STL [R1+0x41e0], R40 ;  /* 0x0041e02801007387 */ /* 0x0003e20000100800 */
[----:B------:R-:W-:-:S03]  /*c7920*/  IADD3.X R43, R43, R0, RZ, P3, !PT ;  /* 0x000000002b2b7210 */ /* 0x000fc60001ffe4ff */
[----:B------:R1:W-:Y:S04]  /*c7930*/  LDGSTS.E [R5+0xad80], [R6.64], P4 ;  /* 0x0ad8000006057fae */ /* 0x0003e8000a121844 */
[----:B------:R2:W-:Y:S04]  /*c7940*/  STL [R1+0x41d4], R43 ;  /* 0x0041d42b01007387 */ /* 0x0005e80000100800 */
[----:B------:R-:W3:Y:S01]  /*c7950*/  LDL.LU R133, [R1+0x4378] ;  /* 0x0043780001857983 */ /* 0x000ee20000300800 */
[----:B-1----:R-:W-:Y:S01]  /*c7960*/  IMAD.MOV.U32 R6, RZ, RZ, R45 ;  /* 0x000000ffff067224 */ /* 0x002fe200078e002d */
[----:B------:R-:W-:-:S02]  /*c7970*/  MOV R7, R47 ;  /* 0x0000002f00077202 */ /* 0x000fc40000000f00 */
[----:B------:R-:W3:Y:S04]  /*c7980*/  LDL.LU R45, [R1+0x4380] ;  /* 0x00438000012d7983 */ /* 0x000ee80000300800 */
[----:B------:R-:W3:Y:S04]  /*c7990*/  LDL.LU R129, [R1+0x4388] ;  /* 0x0043880001817983 */ /* 0x000ee80000300800 */
[----:B------:R-:W3:Y:S04]  /*c79a0*/  LDL.LU R140, [R1+0x4364] ;  /* 0x00436400018c7983 */ /* 0x000ee80000300800 */
[----:B------:R1:W-:Y:S02]  /*c79b0*/  LDGSTS.E [R5+0xae00], [R6.64], P4 ;  /* 0x0ae0000006057fae */ /* 0x0003e4000a121844 */
[----:B-1----:R-:W-:Y:S01]  /*c79c0*/  MOV R6, R44 ;  /* 0x0000002c00067202 */ /* 0x002fe20000000f00 */
[----:B------:R-:W-:-:S05]  /*c79d0*/  IMAD.MOV.U32 R7, RZ, RZ, R46 ;  /* 0x000000ffff077224 */ /* 0x000fca00078e002e */
[----:B------:R1:W-:Y:S02]  /*c79e0*/  LDGSTS.E [R5+0xae80], [R6.64], P4 ;  /* 0x0ae8000006057fae */ /* 0x0003e4000a121844 */
[----:B-1----:R-:W-:Y:S01]  /*c79f0*/  MOV R6, R42 ;  /* 0x0000002a00067202 */ /* 0x002fe20000000f00 */
[----:B----4-:R-:W-:-:S05]  /*c7a00*/  IMAD.X R41, R41, 0x1, R0, P2 ;  /* 0x0000000129297824 */ /* 0x010fca00010e0600 */
[----:B------:R1:W-:Y:S04]  /*c7a10*/  STL [R1+0x41dc], R41 ;  /* 0x0041dc2901007387 */ /* 0x0003e80000100800 */
        /* <DEDUP_REMOVED lines=8> */
[----:B------:R-:W2:Y:S01]  /*c7aa0*/  LDL.LU R128, [R1+0x438c] ;  /* 0x00438c0001807983 */ /* 0x000ea20000300800 */
[----:B------:R-:W-:-:S03]  /*c7ab0*/  IADD3 R101, P3, R101, R2, RZ ;  /* 0x0000000265657210 */ /* 0x000fc60007f7e0ff */
[----:B------:R-:W2:Y:S04]  /*c7ac0*/  LDL.LU R119, [R1+0x4394] ;  /* 0x0043940001777983 */ /* 0x000ea80000300800 */
[----:B------:R1:W-:Y:S04]  /*c7ad0*/  STL [R1+0x4368], R101 ;  /* 0x0043686501007387 */ /* 0x0003e80000100800 */
        /* <DEDUP_REMOVED lines=8> */
[----:B------:R1:W-:Y:S02]  /*c7b60*/  LDGSTS.E [R5+0xaf00], [R6.64], P4 ;  /* 0x0af0000006057fae */ /* 0x0003e4000a121844 */
[----:B-1----:R-:W-:Y:S01]  /*c7b70*/  MOV R6, R40 ;  /* 0x0000002800067202 */ /* 0x002fe20000000f00 */
[----:B------:R-:W-:Y:S01]  /*c7b80*/  IMAD.MOV.U32 R7, RZ, RZ, R41 ;  /* 0x000000ffff077224 */ /* 0x000fe200078e0029 */
[----:B------:R-:W2:Y:S04]  /*c7b90*/  LDL.LU R40, [R1+0x43c0] ;  /* 0x0043c00001287983 */ /* 0x000ea80000300800 */
[----:B------:R1:W-:Y:S04]  /*c7ba0*/  LDGSTS.E [R5+0xaf80], [R6.64], P4 ;  /* 0x0af8000006057fae */ /* 0x0003e8000a121844 */
[----:B------:R-:W2:Y:S04]  /*c7bb0*/  LDL.LU R46, [R1+0x43c4] ;  /* 0x0043c400012e7983 */ /* 0x000ea80000300800 */
[----:B------:R-:W2:Y:S04]  /*c7bc0*/  LDL.LU R43, [R1+0x43c8] ;  /* 0x0043c800012b7983 */ /* 0x000ea80000300800 */
[----:B------:R-:W2:Y:S01]  /*c7bd0*/  LDL.LU R41, [R1+0x43d0] ;  /* 0x0043d00001297983 */ /* 0x000ea20000300800 */
[----:B---3--:R-:W-:-:S05]  /*c7be0*/  IADD3 R103, P4, R103, R2, RZ ;  /* 0x0000000267677210 */ /* 0x008fca0007f9e0ff */
[----:B------:R3:W-:Y:S01]  /*c7bf0*/  STL [R1+0x4370], R103 ;  /* 0x0043706701007387 */ /* 0x0007e20000100800 */
[----:B------:R-:W-:Y:S02]  /*c7c00*/  IADD3 R133, P2, R133, R2, RZ ;  /* 0x0000000285857210 */ /* 0x000fe40007f5e0ff */
[----:B------:R-:W-:Y:S02]  /*c7c10*/  IADD3.X R140, R140, R0, RZ, P3, !PT ;  /* 0x000000008c8c7210 */ /* 0x000fe40001ffe4ff */
[----:B------:R-:W-:-:S03]  /*c7c20*/  IADD3 R45, P3, R45, R2, RZ ;  /* 0x000000022d2d7210 */ /* 0x000fc60007f7e0ff */
[----:B------:R-:W-:Y:S04]  /*c7c30*/  STL [R1+0x4364], R140 ;  /* 0x0043648c01007387 */ /* 0x000fe80000100800 */
[----:B------:R-:W-:Y:S01]  /*c7c40*/  STL [R1+0x4378], R133 ;  /* 0x0043788501007387 */ /* 0x000fe20000100800 */
[--C-:B----4-:R-:W-:Y:S01]  /*c7c50*/  IMAD.X R137, R137, 0x1, R0.reuse, P4 ;  /* 0x0000000189897824 */ /* 0x110fe200020e0600 */
[----:B------:R-:W-:Y:S02]  /*c7c60*/  IADD3 R129, P4, R129, R2, RZ ;  /* 0x0000000281817210 */ /* 0x000fe40007f9e0ff */
[-C--:B------:R-:W-:Y:S02]  /*c7c70*/  IADD3.X R136, R136, R0.reuse, RZ, P2, !PT ;  /* 0x0000000088887210 */ /* 0x080fe400017fe4ff */
[----:B------:R-:W-:Y:S01]  /*c7c80*/  ISETP.GT.AND P2, PT, R4, 0x21, PT ;  /* 0x000000210400780c */ /* 0x000fe20003f44270 */
[----:B------:R-:W-:Y:S01]  /*c7c90*/  IMAD.X R102, R102, 0x1, R0, P3 ;  /* 0x0000000166667824 */ /* 0x000fe200018e0600 */
[----:B------:R-:W-:-:S02]  /*c7ca0*/  IADD3.X R132, R132, R0, RZ, P4, !PT ;  /* 0x0000000084847210 */ /* 0x000fc400027fe4ff */
[----:B------:R-:W-:Y:S02]  /*c7cb0*/  ISETP.GT.AND P4, PT, R4, 0x25, PT ;  /* 0x000000250400780c */ /* 0x000fe40003f84270 */
[-C--:B--2---:R-:W-:Y:S01]  /*c7cc0*/  IADD3 R42, P3, R42, R2.reuse, RZ ;  /* 0x000000022a2a7210 */ /* 0x084fe20007f7e0ff */
[----:B------:R-:W-:Y:S01]  /*c7cd0*/  STL [R1+0x436c], R137 ;  /* 0x00436c8901007387 */ /* 0x000fe20000100800 */
[----:B-1----:R-:W-:Y:S02]  /*c7ce0*/  SEL R7, RZ, 0x4, !P2 ;  /* 0x00000004ff077807 */ /* 0x002fe40005000000 */
[----:B------:R-:W-:Y:S01]  /*c7cf0*/  SEL R6, RZ, 0x4, !P4 ;  /* 0x00000004ff067807 */ /* 0x000fe20006000000 */
[----:B------:R-:W-:Y:S01]  /*c7d00*/  STL [R1+0x4380], R45 ;  /* 0x0043802d01007387 */ /* 0x000fe20000100800 */
[-C--:B------:R-:W-:Y:S02]  /*c7d10*/  IADD3 R100, P6, R100, R2.reuse, RZ ;  /* 0x0000000264647210 */ /* 0x080fe40007fde0ff */
[----:B------:R-:W-:Y:S01]  /*c7d20*/  IADD3 R49, P2, R49, R2, RZ ;  /* 0x0000000231317210 */ /* 0x000fe20007f5e0ff */
[----:B------:R-:W-:Y:S01]  /*c7d30*/  STL [R1+0x4374], R136 ;  /* 0x0043748801007387 */ /* 0x000fe20000100800 */
[----:B------:R-:W-:-:S02]  /*c7d40*/  SEL R7, R7, RZ, !P0 ;  /* 0x000000ff07077207 */ /* 0x000fc40004000000 */
[----:B------:R-:W-:Y:S01]  /*c7d50*/  IADD3 R47, P4, R47, R2, RZ ;  /* 0x000000022f2f7210 */ /* 0x000fe20007f9e0ff */
[----:B------:R-:W-:Y:S01]  /*c7d60*/  STL [R1+0x4388], R129 ;  /* 0x0043888101007387 */ /* 0x000fe20000100800 */
[----:B------:R-:W-:Y:S01]  /*c7d70*/  SEL R6, R6, RZ, !P0 ;  /* 0x000000ff06067207 */ /* 0x000fe20004000000 */
[----:B------:R-:W-:Y:S02]  /*c7d80*/  IMAD.X R128, R128, 0x1, R0, P3 ;  /* 0x0000000180807824 */ /* 0x000fe400018e0600 */
[----:B------:R1:W-:Y:S01]  /*c7d90*/  STL [R1+0x437c], R102 ;  /* 0x00437c6601007387 */ /* 0x0003e20000100800 */
[----:B------:R-:W-:Y:S02]  /*c7da0*/  ISETP.NE.U32.AND P3, PT, R7, RZ, PT ;  /* 0x000000ff0700720c */ /* 0x000fe40003f65070 */
[----:B------:R-:W-:Y:S01]  /*c7db0*/  IADD3.X R119, R119, R0, RZ, P6, !PT ;  /* 0x0000000077777210 */ /* 0x000fe200037fe4ff */
[----:B------:R-:W-:Y:S01]  /*c7dc0*/  STL [R1+0x4384], R132 ;  /* 0x0043848401007387 */ /* 0x000fe20000100800 */
[----:B------:R-:W-:-:S03]  /*c7dd0*/  MOV R7, R140 ;  /* 0x0000008c00077202 */ /* 0x000fc60000000f00 */
[----:B------:R2:W-:Y:S01]  /*c7de0*/  STL [R1+0x4390], R42 ;  /* 0x0043902a01007387 */ /* 0x0005e20000100800 */
[----:B------:R-:W-:-:S03]  /*c7df0*/  IMAD.X R118, R118, 0x1, R0, P2 ;  /* 0x0000000176767824 */ /* 0x000fc600010e0600 */
[----:B------:R2:W-:Y:S01]  /*c7e00*/  STL [R1+0x4398], R100 ;  /* 0x0043986401007387 */ /* 0x0005e20000100800 */
[----:B------:R-:W-:Y:S01]  /*c7e10*/  ISETP.NE.U32.AND P2, PT, R6, RZ, PT ;  /* 0x000000ff0600720c */ /* 0x000fe20003f45070 */
[----:B------:R-:W-:Y:S01]  /*c7e20*/  IMAD.MOV.U32 R6, RZ, RZ, R101 ;  /* 0x000000ffff067224 */ /* 0x000fe200078e0065 */
[----:B------:R-:W-:Y:S01]  /*c7e30*/  IADD3.X R51, R51, R0, RZ, P4, !PT ;  /* 0x0000000033337210 */ /* 0x000fe200027fe4ff */
[----:B------:R-:W-:Y:S04]  /*c7e40*/  STL [R1+0x438c], R128 ;  /* 0x00438c8001007387 */ /* 0x000fe80000100800 */
[----:B------:R1:W-:Y:S01]  /*c7e50*/  STL [R1+0x43a0], R49 ;  /* 0x0043a03101007387 */ /* 0x0003e20000100800 */
[----:B------:R-:W-:-:S03]  /*c7e60*/  IADD3 R44, P4, R44, R2, RZ ;  /* 0x000000022c2c7210 */ /* 0x000fc60007f9e0ff */
        /* <DEDUP_REMOVED lines=9> */
[----:B---3--:R-:W3:Y:S01]  /*c7f00*/  LDL.LU R103, [R1+0x43cc] ;  /* 0x0043cc0001677983 */ /* 0x008ee20000300800 */
        /* <DEDUP_REMOVED lines=28> */
[----:B--2---:R-:W2:Y:S04]  /*c80d0*/  LDL.LU R42, [R1+0x4568] ;  /* 0x00456800012a7983 */ /* 0x004ea80000300800 */
[----:B------:R1:W-:Y:S01]  /*c80e0*/  LDGSTS.E [R5+0xcb00], [R6.64], P1 ;  /* 0x0cb0000006057fae */ /* 0x0003e20008921844 */
[----:B------:R-:W-:-:S03]  /*c80f0*/  IADD3 R41, P4, R41, R2, RZ ;  /* 0x0000000229297210 */ /* 0x000fc60007f9e0ff */
[----:B------:R-:W-:Y:S04]  /*c8100*/  STL [R1+0x43bc], R116 ;  /* 0x0043bc7401007387 */ /* 0x000fe80000100800 */
[----:B------:R-:W-:Y:S01]  /*c8110*/  STL [R1+0x43c8], R43 ;  /* 0x0043c82b01007387 */ /* 0x000fe20000100800 */
[----:B-1----:R-:W-:Y:S01]  /*c8120*/  IMAD.MOV.U32 R6, RZ, RZ, R49 ;  /* 0x000000ffff067224 */ /* 0x002fe200078e0031 */
[----:B------:R-:W-:Y:S02]  /*c8130*/  MOV R7, R118 ;  /* 0x0000007600077202 */ /* 0x000fe40000000f00 */
[----:B------:R-:W2:Y:S04]  /*c8140*/  LDL.LU R100, [R1+0x43dc] ;  /* 0x0043dc0001647983 */ /* 0x000ea80000300800 */
[----:B------:R1:W-:Y:S04]  /*c8150*/  LDGSTS.E [R5+0xcb80], [R6.64], P1 ;  /* 0x0cb8000006057fae */ /* 0x0003e80008921844 */
[----:B------:R-:W2:Y:S04]  /*c8160*/  LDL.LU R49, [R1+0x4570] ;  /* 0x0045700001317983 */ /* 0x000ea80000300800 */
[----:B------:R3:W-:Y:S01]  /*c8170*/  STL [R1+0x43c4], R46 ;  /* 0x0043c42e01007387 */ /* 0x0007e20000100800 */
[----:B-1----:R-:W-:Y:S01]  /*c8180*/  IMAD.MOV.U32 R6, RZ, RZ, R47 ;  /* 0x000000ffff067224 */ /* 0x002fe200078e002f */
[----:B------:R-:W-:-:S02]  /*c8190*/  MOV R7, R51 ;  /* 0x0000003300077202 */ /* 0x000fc40000000f00 */
[----:B------:R1:W-:Y:S04]  /*c81a0*/  STL [R1+0x43d0], R41 ;  /* 0x0043d02901007387 */ /* 0x0003e80000100800 */
[----:B------:R-:W2:Y:S04]  /*c81b0*/  LDL.LU R51, [R1+0x4564] ;  /* 0x0045640001337983 */ /* 0x000ea80000300800 */
[----:B------:R1:W-:Y:S04]  /*c81c0*/  LDGSTS.E [R5+0xcc00], [R6.64], P1 ;  /* 0x0cc0000006057fae */ /* 0x0003e80008921844 */
[----:B------:R-:W2:Y:S01]  /*c81d0*/  LDL.LU R47, [R1+0x4578] ;  /* 0x00457800012f7983 */ /* 0x000ea20000300800 */
[----:B-1----:R-:W-:Y:S01]  /*c81e0*/  MOV R6, R44 ;  /* 0x0000002c00067202 */ /* 0x002fe20000000f00 */
[----:B------:R-:W-:-:S02]  /*c81f0*/  IMAD.MOV.U32 R7, RZ, RZ, R50 ;  /* 0x000000ffff077224 */ /* 0x000fc400078e0032 */
[----:B------:R-:W2:Y:S04]  /*c8200*/  LDL.LU R50, [R1+0x456c] ;  /* 0x00456c0001327983 */ /* 0x000ea80000300800 */
        /* <DEDUP_REMOVED lines=8> */
[----:B---3--:R-:W-:Y:S01]  /*c8290*/  IMAD.X R103, R103, 0x1, R0, P4 ;  /* 0x0000000167677824 */ /* 0x008fe200020e0600 */
[----:B----4-:R-:W-:-:S04]  /*c82a0*/  IADD3 R101, P4, R101, R2, RZ ;  /* 0x0000000265657210 */ /* 0x010fc80007f9e0ff */
[----:B------:R-:W-:Y:S04]  /*c82b0*/  STL [R1+0x43cc], R103 ;  /* 0x0043cc6701007387 */ /* 0x000fe80000100800 */
[----:B------:R-:W3:Y:S04]  /*c82c0*/  LDL.LU R44, [R1+0x4580] ;  /* 0x00458000012c7983 */ /* 0x000ee80000300800 */
        /* <DEDUP_REMOVED lines=19> */
[----:B--2---:R-:W-:Y:S01]  /*c8400*/  IMAD.X R100, R100, 0x1, R0, P4 ;  /* 0x0000000164647824 */ /* 0x004fe200020e0600 */
[----:B------:R-:W-:-:S04]  /*c8410*/  IADD3 R42, P4, R42, R2, RZ ;  /* 0x000000022a2a7210 */ /* 0x000fc80007f9e0ff */
[----:B------:R-:W-:Y:S01]  /*c8420*/  MOV R7, R100 ;  /* 0x0000006400077202 */ /* 0x000fe20000000f00 */
[----:B------:R-:W-:Y:S04]  /*c8430*/  STL [R1+0x43dc], R100 ;  /* 0x0043dc6401007387 */ /* 0x000fe80000100800 */
[----:B------:R1:W-:Y:S04]  /*c8440*/  STL [R1+0x4568], R42 ;  /* 0x0045682a01007387 */ /* 0x0003e80000100800 */
[----:B------:R-:W2:Y:S04]  /*c8450*/  LDL.LU R117, [R1+0x4598] ;  /* 0x0045980001757983 */ /* 0x000ea80000300800 */
[----:B------:R-:W2:Y:S01]  /*c8460*/  LDL.LU R45, [R1+0x458c] ;  /* 0x00458c00012d7983 */ /* 0x000ea20000300800 */
[----:B------:R-:W-:-:S03]  /*c8470*/  IADD3.X R51, R51, R0, RZ, P4, !PT ;  /* 0x0000000033337210 */ /* 0x000fc600027fe4ff */
[----:B------:R1:W-:Y:S01]  /*c8480*/  LDGSTS.E [R5+0xcf80], [R6.64], P1 ;  /* 0x0cf8000006057fae */ /* 0x0003e20008921844 */
[----:B------:R-:W-:-:S03]  /*c8490*/  IADD3 R49, P4, R49, R2, RZ ;  /* 0x0000000231317210 */ /* 0x000fc60007f9e0ff */
[----:B------:R-:W-:Y:S01]  /*c84a0*/  STL [R1+0x4564], R51 ;  /* 0x0045643301007387 */ /* 0x000fe20000100800 */
[----:B------:R-:W-:-:S03]  /*c84b0*/  IADD3 R47, P1, R47, R2, RZ ;  /* 0x000000022f2f7210 */ /* 0x000fc60007f3e0ff */
[----:B------:R-:W-:Y:S01]  /*c84c0*/  STL [R1+0x4570], R49 ;  /* 0x0045703101007387 */ /* 0x000fe20000100800 */
[----:B-1----:R-:W-:-:S03]  /*c84d0*/  MOV R6, R42 ;  /* 0x0000002a00067202 */ /* 0x002fc60000000f00 */
[----:B------:R-:W2:Y:S01]  /*c84e0*/  LDL.LU R42, [R1+0x45a0] ;  /* 0x0045a000012a7983 */ /* 0x000ea20000300800 */
[----:B------:R-:W-:-:S03]  /*c84f0*/  IMAD.X R50, R50, 0x1, R0, P4 ;  /* 0x0000000132327824 */ /* 0x000fc600020e0600 */
[----:B------:R-:W-:Y:S04]  /*c8500*/  STL [R1+0x4578], R47 ;  /* 0x0045782f01007387 */ /* 0x000fe80000100800 */
[----:B------:R1:W-:Y:S04]  /*c8510*/  STL [R1+0x456c], R50 ;  /* 0x00456c3201007387 */ /* 0x0003e80000100800 */
[----:B------:R-:W2:Y:S01]  /*c8520*/  LDL.LU R118, [R1+0x4594] ;  /* 0x0045940001767983 */ /* 0x000ea20000300800 */
[----:B------:R-:W-:-:S05]  /*c8530*/  IMAD.MOV.U32 R7, RZ, RZ, R51 ;  /* 0x000000ffff077224 */ /* 0x000fca00078e0033 */
[----:B------:R1:W-:Y:S02]  /*c8540*/  LDGSTS.E [R5+0xe800], [R6.64], P5 ;  /* 0x0e80000006057fae */ /* 0x0003e4000a921844 */
[----:B-1----:R-:W-:Y:S02]  /*c8550*/  MOV R7, R50 ;  /* 0x0000003200077202 */ /* 0x002fe40000000f00 */
[----:B---3--:R-:W-:Y:S02]  /*c8560*/  IADD3 R44, P4, R44, R2, RZ ;  /* 0x000000022c2c7210 */ /* 0x008fe40007f9e0ff */
[----:B----4-:R-:W-:-:S03]  /*c8570*/  IADD3.X R48, R48, R0, RZ, P1, !PT ;  /* 0x0000000030307210 */ /* 0x010fc60000ffe4ff */
[----:B------:R-:W-:Y:S04]  /*c8580*/  STL [R1+0x4580], R44 ;  /* 0x0045802c01007387 */ /* 0x000fe80000100800 */
[----:B------:R1:W-:Y:S04]  /*c8590*/  STL [R1+0x4574], R48 ;  /* 0x0045743001007387 */ /* 0x0003e80000100800 */
[----:B------:R-:W3:Y:S04]  /*c85a0*/  LDL.LU R116, [R1+0x459c] ;  /* 0x00459c0001747983 */ /* 0x000ee80000300800 */
        /* <DEDUP_REMOVED lines=28> */
[----:B--2---:R-:W-:Y:S01]  /*c8770*/  IADD3 R117, P1, R117, R2, RZ ;  /* 0x0000000275757210 */ /* 0x004fe20007f3e0ff */
[----:B------:R-:W-:-:S04]  /*c8780*/  IMAD.X R45, R45, 0x1, R0, P4 ;  /* 0x000000012d2d7824 */ /* 0x000fc800020e0600 */
[----:B------:R-:W-:Y:S04]  /*c8790*/  STL [R1+0x4598], R117 ;  /* 0x0045987501007387 */ /* 0x000fe80000100800 */
[----:B------:R2:W-:Y:S01]  /*c87a0*/  STL [R1+0x458c], R45 ;  /* 0x00458c2d01007387 */ /* 0x0005e20000100800 */
[----:B-1----:R-:W-:Y:S01]  /*c87b0*/  IMAD.MOV.U32 R6, RZ, RZ, R43 ;  /* 0x000000ffff067224 */ /* 0x002fe200078e002b */
[----:B------:R-:W-:Y:S02]  /*c87c0*/  MOV R7, R45 ;  /* 0x0000002d00077202 */ /* 0x000fe40000000f00 */
[----:B------:R-:W4:Y:S04]  /*c87d0*/  LDL.LU R47, [R1+0x45c4] ;  /* 0x0045c400012f7983 */ /* 0x000f280000300800 */
[----:B------:R-:W4:Y:S04]  /*c87e0*/  LDL.LU R44, [R1+0x45d0] ;  /* 0x0045d000012c7983 */ /* 0x000f280000300800 */
[----:B------:R-:W4:Y:S01]  /*c87f0*/  LDL.LU R40, [R1+0x45d8] ;  /* 0x0045d80001287983 */ /* 0x000f220000300800 */
[----:B------:R-:W-:-:S03]  /*c8800*/  IADD3 R42, P4, R42, R2, RZ ;  /* 0x000000022a2a7210 */ /* 0x000fc60007f9e0ff */
[----:B------:R-:W4:Y:S04]  /*c8810*/  LDL.LU R41, [R1+0x45e0] ;  /* 0x0045e00001297983 */ /* 0x000f280000300800 */
[----:B--2---:R-:W2:Y:S01]  /*c8820*/  LDL.LU R45, [R1+0x45cc] ;  /* 0x0045cc00012d7983 */ /* 0x004ea20000300800 */
[----:B------:R-:W-:-:S03]  /*c8830*/  IADD3.X R118, R118, R0, RZ, P1, !PT ;  /* 0x0000000076767210 */ /* 0x000fc60000ffe4ff */
[----:B------:R1:W-:Y:S04]  /*c8840*/  STL [R1+0x45a0], R42 ;  /* 0x0045a02a01007387 */ /* 0x0003e80000100800 */
[----:B------:R1:W-:Y:S04]  /*c8850*/  LDGSTS.E [R5+0xea80], [R6.64], P5 ;  /* 0x0ea8000006057fae */ /* 0x0003e8000a921844 */
[----:B------:R-:W-:Y:S04]  /*c8860*/  STL [R1+0x4594], R118 ;  /* 0x0045947601007387 */ /* 0x000fe80000100800 */
[----:B------:R-:W2:Y:S01]  /*c8870*/  LDL.LU R43, [R1+0x45d4] ;  /* 0x0045d400012b7983 */ /* 0x000ea20000300800 */
[----:B-1----:R-:W-:Y:S01]  /*c8880*/  MOV R6, R117 ;  /* 0x0000007500067202 */ /* 0x002fe20000000f00 */
[----:B------:R-:W-:-:S05]  /*c8890*/  IMAD.MOV.U32 R7, RZ, RZ, R118 ;  /* 0x000000ffff077224 */ /* 0x000fca00078e0076 */
[----:B------:R1:W-:Y:S02]  /*c88a0*/  LDGSTS.E [R5+0xeb00], [R6.64], P5 ;  /* 0x0eb0000006057fae */ /* 0x0003e4000a921844 */
[----:B-1----:R-:W-:Y:S02]  /*c88b0*/  IMAD.MOV.U32 R6, RZ, RZ, R42 ;  /* 0x000000ffff067224 */ /* 0x002fe400078e002a */
[----:B---3--:R-:W-:Y:S01]  /*c88c0*/  IMAD.X R116, R116, 0x1, R0, P4 ;  /* 0x0000000174747824 */ /* 0x008fe200020e0600 */
[----:B----4-:R-:W-:-:S04]  /*c88d0*/  IADD3 R102, P1, R102, R2, RZ ;  /* 0x0000000266667210 */ /* 0x010fc80007f3e0ff */
[----:B------:R-:W-:Y:S01]  /*c88e0*/  MOV R7, R116 ;  /* 0x0000007400077202 */ /* 0x000fe20000000f00 */
[----:B------:R-:W-:Y:S04]  /*c88f0*/  STL [R1+0x45a8], R102 ;  /* 0x0045a86601007387 */ /* 0x000fe80000100800 */
[----:B------:R-:W-:Y:S01]  /*c8900*/  STL [R1+0x459c], R116 ;  /* 0x00459c7401007387 */ /* 0x000fe20000100800 */
[----:B------:R-:W-:-:S03]  /*c8910*/  IADD3.X R103, R103, R0, RZ, P1, !PT ;  /* 0x0000000067677210 */ /* 0x000fc60000ffe4ff */
[----:B------:R-:W3:Y:S01]  /*c8920*/  LDL.LU R42, [R1+0x45dc] ;  /* 0x0045dc00012a7983 */ /* 0x000ee20000300800 */
        /* <DEDUP_REMOVED lines=23> */
[----:B------:R-:W-:Y:S04]  /*c8aa0*/  STL [R1+0x45c8], R46 ;  /* 0x0045c82e01007387 */ /* 0x000fe80000100800 */
[----:B------:R1:W-:Y:S04]  /*c8ab0*/  STL [R1+0x45bc], R49 ;  /* 0x0045bc3101007387 */ /* 0x0003e80000100800 */
[----:B------:R1:W-:Y:S01]  /*c8ac0*/  LDGSTS.E [R5+0xed00], [R6.64], P5 ;  /* 0x0ed0000006057fae */ /* 0x0003e2000a921844 */
[----:B------:R-:W-:-:S02]  /*c8ad0*/  IADD3.X R47, R47, R0, RZ, P1, !PT ;  /* 0x000000002f2f7210 */ /* 0x000fc40000ffe4ff */
[-C--:B------:R-:W-:Y:S02]  /*c8ae0*/  IADD3 R44, P4, R44, R2.reuse, RZ ;  /* 0x000000022c2c7210 */ /* 0x080fe40007f9e0ff */
[----:B------:R-:W-:-:S03]  /*c8af0*/  IADD3 R40, P1, R40, R2, RZ ;  /* 0x0000000228287210 */ /* 0x000fc60007f3e0ff */
[----:B------:R-:W-:Y:S01]  /*c8b00*/  STL [R1+0x45d0], R44 ;  /* 0x0045d02c01007387 */ /* 0x000fe20000100800 */
[----:B-1----:R-:W-:Y:S01]  /*c8b10*/  IMAD.MOV.U32 R6, RZ, RZ, R48 ;  /* 0x000000ffff067224 */ /* 0x002fe200078e0030 */
[----:B------:R-:W-:Y:S02]  /*c8b20*/  MOV R7, R49 ;  /* 0x0000003100077202 */ /* 0x000fe40000000f00 */
[----:B------:R-:W-:Y:S01]  /*c8b30*/  STL [R1+0x45c4], R47 ;  /* 0x0045c42f01007387 */ /* 0x000fe20000100800 */
[----:B--2---:R-:W-:Y:S01]  /*c8b40*/  IMAD.X R45, R45, 0x1, R0, P4 ;  /* 0x000000012d2d7824 */ /* 0x004fe200020e0600 */
[----:B------:R-:W-:Y:S02]  /*c8b50*/  IADD3 R41, P4, R41, R2, RZ ;  /* 0x0000000229297210 */ /* 0x000fe40007f9e0ff */
[----:B------:R1:W-:Y:S04]  /*c8b60*/  STL [R1+0x45d8], R40 ;  /* 0x0045d82801007387 */ /* 0x0003e80000100800 */
[----:B------:R2:W-:Y:S04]  /*c8b70*/  STL [R1+0x45cc], R45 ;  /* 0x0045cc2d01007387 */ /* 0x0005e80000100800 */
[----:B------:R-:W4:Y:S04]  /*c8b80*/  LDL.LU R103, [R1+0x4770] ;  /* 0x0047700001677983 */ /* 0x000f280000300800 */
[----:B------:R1:W-:Y:S04]  /*c8b90*/  STL [R1+0x45e0], R41 ;  /* 0x0045e02901007387 */ /* 0x0003e80000100800 */
[----:B------:R1:W-:Y:S01]  /*c8ba0*/  LDGSTS.E [R5+0xed80], [R6.64], P5 ;  /* 0x0ed8000006057fae */ /* 0x0003e2000a921844 */
[----:B------:R-:W-:-:S05]  /*c8bb0*/  IADD3.X R43, R43, R0, RZ, P1, !PT ;  /* 0x000000002b2b7210 */ /* 0x000fca0000ffe4ff */
[----:B------:R-:W-:Y:S04]  /*c8bc0*/  STL [R1+0x45d4], R43 ;  /* 0x0045d42b01007387 */ /* 0x000fe80000100800 */
[----:B------:R-:W4:Y:S01]  /*c8bd0*/  LDL.LU R133, [R1+0x4778] ;  /* 0x0047780001857983 */ /* 0x000f220000300800 */
[----:B-1----:R-:W-:Y:S01]  /*c8be0*/  IMAD.MOV.U32 R6, RZ, RZ, R46 ;  /* 0x000000ffff067224 */ /* 0x002fe200078e002e */
[----:B------:R-:W-:Y:S02]  /*c8bf0*/  MOV R7, R47 ;  /* 0x0000002f00077202 */ /* 0x000fe40000000f00 */
        /* <DEDUP_REMOVED lines=9> */
[----:B------:R-:W-:-:S05]  /*c8c90*/  IMAD.MOV.U32 R7, RZ, RZ, R43 ;  /* 0x000000ffff077224 */ /* 0x000fca00078e002b */
[----:B------:R1:W-:Y:S02]  /*c8ca0*/  LDGSTS.E [R5+0xef00], [R6.64], P5 ;  /* 0x0ef0000006057fae */ /* 0x0003e4000a921844 */
[----:B-1----:R-:W-:Y:S01]  /*c8cb0*/  MOV R6, R41 ;  /* 0x0000002900067202 */ /* 0x002fe20000000f00 */
[----:B---3--:R-:W-:-:S05]  /*c8cc0*/  IMAD.X R42, R42, 0x1, R0, P4 ;  /* 0x000000012a2a7824 */ /* 0x008fca00020e0600 */
[----:B------:R1:W-:Y:S04]  /*c8cd0*/  STL [R1+0x45dc], R42 ;  /* 0x0045dc2a01007387 */ /* 0x0003e80000100800 */
[----:B------:R-:W3:Y:S04]  /*c8ce0*/  LDL.LU R46, [R1+0x4790] ;  /* 0x00479000012e7983 */ /* 0x000ee80000300800 */
[----:B------:R-:W3:Y:S04]  /*c8cf0*/  LDL.LU R136, [R1+0x4774] ;  /* 0x0047740001887983 */ /* 0x000ee80000300800 */
[----:B------:R-:W3:Y:S04]  /*c8d00*/  LDL.LU R102, [R1+0x477c] ;  /* 0x00477c0001667983 */ /* 0x000ee80000300800 */
[----:B------:R-:W3:Y:S04]  /*c8d10*/  LDL.LU R132, [R1+0x4784] ;  /* 0x0047840001847983 */ /* 0x000ee80000300800 */
[----:B------:R-:W3:Y:S04]  /*c8d20*/  LDL.LU R100, [R1+0x4798] ;  /* 0x0047980001647983 */ /* 0x000ee80000300800 */
[----:B------:R-:W3:Y:S04]  /*c8d30*/  LDL.LU R40, [R1+0x47a0] ;  /* 0x0047a00001287983 */ /* 0x000ee80000300800 */
[----:B--2---:R-:W2:Y:S04]  /*c8d40*/  LDL.LU R45, [R1+0x47a8] ;  /* 0x0047a800012d7983 */ /* 0x004ea80000300800 */
[----:B------:R-:W2:Y:S01]  /*c8d50*/  LDL.LU R128, [R1+0x478c] ;  /* 0x00478c0001807983 */ /* 0x000ea20000300800 */
[----:B----4-:R-:W-:-:S03]  /*c8d60*/  IADD3 R101, P4, R101, R2, RZ ;  /* 0x0000000265657210 */ /* 0x010fc60007f9e0ff */
        /* <DEDUP_REMOVED lines=10> */
[----:B------:R3:W-:Y:S04]  /*c8e10*/  LDGSTS.E [R5+0xef80], [R6.64], P5 ;  /* 0x0ef8000006057fae */ /* 0x0007e8000a921844 */
[----:B-1----:R-:W4:Y:S04]  /*c8e20*/  LDL.LU R42, [R1+0x47c0] ;  /* 0x0047c000012a7983 */ /* 0x002f280000300800 */
[----:B------:R-:W4:Y:S04]  /*c8e30*/  LDL.LU R48, [R1+0x47c4] ;  /* 0x0047c40001307983 */ /* 0x000f280000300800 */
[----:B------:R-:W4:Y:S04]  /*c8e40*/  LDL.LU R44, [R1+0x47c8] ;  /* 0x0047c800012c7983 */ /* 0x000f280000300800 */
[----:B------:R-:W4:Y:S01]  /*c8e50*/  LDL.LU R43, [R1+0x47d0] ;  /* 0x0047d000012b7983 */ /* 0x000f220000300800 */
[----:B------:R-:W-:-:S05]  /*c8e60*/  IADD3 R103, P5, R103, R2, RZ ;  /* 0x0000000267677210 */ /* 0x000fca0007fbe0ff */
[----:B------:R1:W-:Y:S01]  /*c8e70*/  STL [R1+0x4770], R103 ;  /* 0x0047706701007387 */ /* 0x0003e20000100800 */
[-C--:B------:R-:W-:Y:S02]  /*c8e80*/  IADD3 R133, P1, R133, R2.reuse, RZ ;  /* 0x0000000285857210 */ /* 0x080fe40007f3e0ff */
[----:B------:R-:W-:Y:S02]  /*c8e90*/  IADD3 R49, P6, R49, R2, RZ ;  /* 0x0000000231317210 */ /* 0x000fe40007fde0ff */
[----:B------:R-:W-:Y:S02]  /*c8ea0*/  IADD3.X R140, R140, R0, RZ, P4, !PT ;  /* 0x000000008c8c7210 */ /* 0x000fe400027fe4ff */
[-C--:B------:R-:W-:Y:S01]  /*c8eb0*/  IADD3 R129, P4, R129, R2.reuse, RZ ;  /* 0x0000000281817210 */ /* 0x080fe20007f9e0ff */
[----:B------:R-:W-:Y:S02]  /*c8ec0*/  IMAD.X R137, R137, 0x1, R0, P5 ;  /* 0x0000000189897824 */ /* 0x000fe400028e0600 */
[----:B------:R-:W-:Y:S04]  /*c8ed0*/  STL [R1+0x4764], R140 ;  /* 0x0047648c01007387 */ /* 0x000fe80000100800 */
[----:B------:R-:W-:Y:S04]  /*c8ee0*/  STL [R1+0x4778], R133 ;  /* 0x0047788501007387 */ /* 0x000fe80000100800 */
[----:B------:R-:W-:Y:S04]  /*c8ef0*/  STL [R1+0x476c], R137 ;  /* 0x00476c8901007387 */ /* 0x000fe80000100800 */
[----:B------:R-:W-:Y:S01]  /*c8f00*/  STL [R1+0x4780], R49 ;  /* 0x0047803101007387 */ /* 0x000fe20000100800 */
[----:B---3--:R-:W-:-:S02]  /*c8f10*/  IADD3 R46, P5, R46, R2, RZ ;  /* 0x000000022e2e7210 */ /* 0x008fc40007fbe0ff */
[-C--:B------:R-:W-:Y:S02]  /*c8f20*/  IADD3.X R136, R136, R0.reuse, RZ, P1, !PT ;  /* 0x0000000088887210 */ /* 0x080fe40000ffe4ff */
[----:B------:R-:W-:Y:S01]  /*c8f30*/  ISETP.GT.AND P1, PT, R4, 0x29, PT ;  /* 0x000000290400780c */ /* 0x000fe20003f24270 */
[----:B------:R-:W-:Y:S01]  /*c8f40*/  IMAD.X R102, R102, 0x1, R0, P6 ;  /* 0x0000000166667824 */ /* 0x000fe200030e0600 */
[----:B------:R-:W-:Y:S02]  /*c8f50*/  ISETP.GT.AND P6, PT, R4, 0x2d, PT ;  /* 0x0000002d0400780c */ /* 0x000fe40003fc4270 */
[----:B------:R-:W-:Y:S02]  /*c8f60*/  SEL R7, RZ, 0x4, !P1 ;  /* 0x00000004ff077807 */ /* 0x000fe40004800000 */
[----:B------:R-:W-:Y:S01]  /*c8f70*/  SEL R6, RZ, 0x4, !P6 ;  /* 0x00000004ff067807 */ /* 0x000fe20007000000 */
[----:B------:R-:W-:Y:S01]  /*c8f80*/  STL [R1+0x4774], R136 ;  /* 0x0047748801007387 */ /* 0x000fe20000100800 */
[----:B------:R-:W-:-:S02]  /*c8f90*/  IADD3.X R132, R132, R0, RZ, P4, !PT ;  /* 0x0000000084847210 */ /* 0x000fc400027fe4ff */
[-C--:B------:R-:W-:Y:S01]  /*c8fa0*/  IADD3 R100, P4, R100, R2.reuse, RZ ;  /* 0x0000000264647210 */ /* 0x080fe20007f9e0ff */
[----:B------:R-:W-:Y:S01]  /*c8fb0*/  STL [R1+0x4788], R129 ;  /* 0x0047888101007387 */ /* 0x000fe20000100800 */
[----:B------:R-:W-:-:S03]  /*c8fc0*/  IADD3 R40, P1, R40, R2, RZ ;  /* 0x0000000228287210 */ /* 0x000fc60007f3e0ff */
[----:B------:R3:W-:Y:S01]  /*c8fd0*/  STL [R1+0x477c], R102 ;  /* 0x00477c6601007387 */ /* 0x0007e20000100800 */
[----:B------:R-:W-:Y:S02]  /*c8fe0*/  SEL R7, R7, RZ, !P0 ;  /* 0x000000ff07077207 */ /* 0x000fe40004000000 */
[----:B------:R-:W-:Y:S01]  /*c8ff0*/  SEL R6, R6, RZ, !P0 ;  /* 0x000000ff06067207 */ /* 0x000fe20004000000 */
[----:B------:R1:W-:Y:S01]  /*c9000*/  STL [R1+0x4790], R46 ;  /* 0x0047902e01007387 */ /* 0x0003e20000100800 */
[----:B--2---:R-:W-:Y:S01]  /*c9010*/  IMAD.X R128, R128, 0x1, R0, P5 ;  /* 0x0000000180807824 */ /* 0x004fe200028e0600 */
[----:B------:R-:W-:Y:S02]  /*c9020*/  IADD3 R45, P5, R45, R2, RZ ;  /* 0x000000022d2d7210 */ /* 0x000fe40007fbe0ff */
[----:B------:R-:W-:Y:S01]  /*c9030*/  STL [R1+0x4784], R132 ;  /* 0x0047848401007387 */ /* 0x000fe20000100800 */
[----:B----4-:R-:W-:-:S03]  /*c9040*/  IADD3.X R119, R119, R0, RZ, P4, !PT ;  /* 0x0000000077777210 */ /* 0x010fc600027fe4ff */
[----:B------:R2:W-:Y:S01]  /*c9050*/  STL [R1+0x4798], R100 ;  /* 0x0047986401007387 */ /* 0x0005e20000100800 */
[----:B------:R-:W-:Y:S02]  /*c9060*/  ISETP.NE.U32.AND P4, PT, R7, RZ, PT ;  /* 0x000000ff0700720c */ /* 0x000fe40003f85070 */
[----:B------:R-:W-:Y:S01]  /*c9070*/  MOV R7, R140 ;  /* 0x0000008c00077202 */ /* 0x000fe20000000f00 */
[----:B------:R2:W-:Y:S01]  /*c9080*/  STL [R1+0x47a0], R40 ;  /* 0x0047a02801007387 */ /* 0x0005e20000100800 */
[----:B------:R-:W-:Y:S01]  /*c9090*/  IMAD.X R118, R118, 0x1, R0, P1 ;  /* 0x0000000176767824 */ /* 0x000fe200008e0600 */
[----:B------:R-:W-:Y:S02]  /*c90a0*/  ISETP.NE.U32.AND P1, PT, R6, RZ, PT ;  /* 0x000000ff0600720c */ /* 0x000fe40003f25070 */
[----:B------:R-:W-:Y:S01]  /*c90b0*/  STL [R1+0x478c], R128 ;  /* 0x00478c8001007387 */ /* 0x000fe20000100800 */
[----:B------:R-:W-:Y:S01]  /*c90c0*/  IMAD.MOV.U32 R6, RZ, RZ, R101 ;  /* 0x000000ffff067224 */ /* 0x000fe200078e0065 */
[----:B------:R-:W-:-:S02]  /*c90d0*/  IADD3.X R51, R51, R0, RZ, P5, !PT ;  /* 0x0000000033337210 */ /* 0x000fc40002ffe4ff */
[----:B------:R-:W-:Y:S04]  /*c90e0*/  STL [R1+0x47a8], R45 ;  /* 0x0047a82d01007387 */ /* 0x000fe80000100800 */
[----:B------:R-:W-:Y:S01]  /*c90f0*/  STL [R1+0x4794], R119 ;  /* 0x0047947701007387 */ /* 0x000fe20000100800 */
[----:B------:R-:W-:-:S03]  /*c9100*/  IADD3 R41, P5, R41, R2, RZ ;  /* 0x0000000229297210 */ /* 0x000fc60007fbe0ff */
[----:B------:R-:W-:Y:S04]  /*c9110*/  STL [R1+0x479c], R118 ;  /* 0x00479c7601007387 */ /* 0x000fe80000100800 */
[----:B------:R1:W-:Y:S04]  /*c9120*/  STL [R1+0x47a4], R51 ;  /* 0x0047a43301007387 */ /* 0x0003e80000100800 */
[----:B------:R-:W4:Y:S04]  /*c9130*/  LDL.LU R101, [R1+0x47d8] ;  /* 0x0047d80001657983 */ /* 0x000f280000300800 */
[----:B------:R1:W-:Y:S04]  /*c9140*/  LDGSTS.E [R5+0x10800], [R6.64], P3 ;  /* 0x1080000006057fae */ /* 0x0003e80009921844 */
[----:B------:R-:W-:Y:S01]  /*c9150*/  STL [R1+0x47b0], R41 ;  /* 0x0047b02901007387 */ /* 0x000fe20000100800 */
[----:B------:R-:W-:Y:S01]  /*c9160*/  IMAD.X R50, R50, 0x1, R0, P5 ;  /* 0x0000000132327824 */ /* 0x000fe200028e0600 */
[----:B-1----:R-:W-:Y:S01]  /*c9170*/  MOV R6, R103 ;  /* 0x0000006700067202 */ /* 0x002fe20000000f00 */
[----:B------:R-:W-:Y:S01]  /*c9180*/  IMAD.MOV.U32 R7, RZ, RZ, R137 ;  /* 0x000000ffff077224 */ /* 0x000fe200078e0089 */
[----:B------:R-:W4:Y:S01]  /*c9190*/  LDL.LU R103, [R1+0x47cc] ;  /* 0x0047cc0001677983 */ /* 0x000f220000300800 */
[----:B------:R-:W-:-:S03]  /*c91a0*/  IADD3 R47, P5, R47, R2, RZ ;  /* 0x000000022f2f7210 */ /* 0x000fc60007fbe0ff */
        /* <DEDUP_REMOVED lines=9> */
[----:B---3--:R-:W3:Y:S04]  /*c9240*/  LDL.LU R102, [R1+0x47d4] ;  /* 0x0047d40001667983 */ /* 0x008ee80000300800 */
[----:B------:R-:W-:Y:S04]  /*c9250*/  STL [R1+0x47b4], R117 ;  /* 0x0047b47501007387 */ /* 0x000fe80000100800 */
[----:B------:R-:W3:Y:S04]  /*c9260*/  LDL.LU R49, [R1+0x47e0] ;  /* 0x0047e00001317983 */ /* 0x000ee80000300800 */
        /* <DEDUP_REMOVED lines=14> */
[----:B------:R-:W3:Y:S01]  /*c9350*/  LDL.LU R46, [R1+0x4968] ;  /* 0x00496800012e7983 */ /* 0x000ee20000300800 */
[----:B------:R-:W-:-:S03]  /*c9360*/  IADD3 R43, P5, R43, R2, RZ ;  /* 0x000000022b2b7210 */ /* 0x000fc60007fbe0ff */
[----:B------:R1:W-:Y:S04]  /*c9370*/  LDGSTS.E [R5+0x10b00], [R6.64], P3 ;  /* 0x10b0000006057fae */ /* 0x0003e80009921844 */
[----:B------:R-:W-:Y:S04]  /*c9380*/  STL [R1+0x47bc], R116 ;  /* 0x0047bc7401007387 */ /* 0x000fe80000100800 */
[----:B------:R3:W-:Y:S01]  /*c9390*/  STL [R1+0x47c8], R44 ;  /* 0x0047c82c01007387 */ /* 0x0007e20000100800 */
[----:B-1----:R-:W-:Y:S01]  /*c93a0*/  IMAD.MOV.U32 R6, RZ, RZ, R40 ;  /* 0x000000ffff067224 */ /* 0x002fe200078e0028 */
[----:B------:R-:W-:-:S02]  /*c93b0*/  MOV R7, R118 ;  /* 0x0000007600077202 */ /* 0x000fc40000000f00 */
[----:B--2---:R-:W2:Y:S04]  /*c93c0*/  LDL.LU R100, [R1+0x47dc] ;  /* 0x0047dc0001647983 */ /* 0x004ea80000300800 */
[----:B------:R-:W2:Y:S04]  /*c93d0*/  LDL.LU R40, [R1+0x4970] ;  /* 0x0049700001287983 */ /* 0x000ea80000300800 */
[----:B------:R1:W-:Y:S04]  /*c93e0*/  LDGSTS.E [R5+0x10b80], [R6.64], P3 ;  /* 0x10b8000006057fae */ /* 0x0003e80009921844 */
[----:B------:R3:W-:Y:S04]  /*c93f0*/  STL [R1+0x47c4], R48 ;  /* 0x0047c43001007387 */ /* 0x0007e80000100800 */
[----:B------:R3:W-:Y:S01]  /*c9400*/  STL [R1+0x47d0], R43 ;  /* 0x0047d02b01007387 */ /* 0x0007e20000100800 */
[----:B-1----:R-:W-:Y:S01]  /*c9410*/  IMAD.MOV.U32 R6, RZ, RZ, R45 ;  /* 0x000000ffff067224 */ /* 0x002fe200078e002d */
[----:B------:R-:W-:-:S02]  /*c9420*/  MOV R7, R51 ;  /* 0x0000003300077202 */ /* 0x000fc40000000f00 */
        /* <DEDUP_REMOVED lines=14> */
[----:B----4-:R-:W-:Y:S01]  /*c9510*/  IMAD.X R103, R103, 0x1, R0, P5 ;  /* 0x0000000167677824 */ /* 0x010fe200028e0600 */
[----:B------:R-:W-:-:S04]  /*c9520*/  IADD3 R101, P5, R101, R2, RZ ;  /* 0x0000000265657210 */ /* 0x000fc80007fbe0ff */
[----:B------:R-:W-:Y:S04]  /*c9530*/  STL [R1+0x47cc], R103 ;  /* 0x0047cc6701007387 */ /* 0x000fe80000100800 */
[----:B------:R-:W4:Y:S04]  /*c9540*/  LDL.LU R41, [R1+0x4980] ;  /* 0x0049800001297983 */ /* 0x000f280000300800 */
[----:B------:R-:W-:Y:S04]  /*c9550*/  STL [R1+0x47d8], R101 ;  /* 0x0047d86501007387 */ /* 0x000fe80000100800 */
[----:B------:R-:W4:Y:S04]  /*c9560*/  LDL.LU R47, [R1+0x4974] ;  /* 0x00497400012f7983 */ /* 0x000f280000300800 */
[----:B------:R-:W4:Y:S01]  /*c9570*/  LDL.LU R42, [R1+0x4988] ;  /* 0x00498800012a7983 */ /* 0x000f220000300800 */
[----:B---3--:R-:W-:-:S02]  /*c9580*/  IADD3.X R102, R102, R0, RZ, P5, !PT ;  /* 0x0000000066667210 */ /* 0x008fc40002ffe4ff */
[----:B------:R-:W-:-:S03]  /*c9590*/  IADD3 R49, P5, R49, R2, RZ ;  /* 0x0000000231317210 */ /* 0x000fc60007fbe0ff */
[----:B------:R-:W-:Y:S04]  /*c95a0*/  STL [R1+0x47d4], R102 ;  /* 0x0047d46601007387 */ /* 0x000fe80000100800 */
[----:B------:R1:W-:Y:S04]  /*c95b0*/  STL [R1+0x47e0], R49 ;  /* 0x0047e03101007387 */ /* 0x0003e80000100800 */
[----:B------:R-:W3:Y:S01]  /*c95c0*/  LDL.LU R44, [R1+0x497c] ;  /* 0x00497c00012c7983 */ /* 0x000ee20000300800 */
[----:B------:R-:W-:-:S03]  /*c95d0*/  MOV R7, R48 ;  /* 0x0000003000077202 */ /* 0x000fc60000000f00 */
[----:B------:R-:W3:Y:S04]  /*c95e0*/  LDL.LU R48, [R1+0x4990] ;  /* 0x0049900001307983 */ /* 0x000ee80000300800 */
[----:B------:R1:W-:Y:S02]  /*c95f0*/  LDGSTS.E [R5+0x10e00], [R6.64], P3 ;  /* 0x10e0000006057fae */ /* 0x0003e40009921844 */
[----:B-1----:R-:W-:Y:S01]  /*c9600*/  MOV R6, R43 ;  /* 0x0000002b00067202 */ /* 0x002fe20000000f00 */
[----:B------:R-:W-:Y:S01]  /*c9610*/  IMAD.MOV.U32 R7, RZ, RZ, R103 ;  /* 0x000000ffff077224 */ /* 0x000fe200078e0067 */
[----:B------:R-:W3:Y:S04]  /*c9620*/  LDL.LU R43, [R1+0x4984] ;  /* 0x00498400012b7983 */ /* 0x000ee80000300800 */
        /* <DEDUP_REMOVED lines=11> */
[----:B------:R-:W2:Y:S04]  /*c96e0*/  LDL.LU R49, [R1+0x498c] ;  /* 0x00498c0001317983 */ /* 0x000ea80000300800 */
[----:B------:R1:W-:Y:S01]  /*c96f0*/  LDGSTS.E [R5+0x10f80], [R6.64], P3 ;  /* 0x10f8000006057fae */ /* 0x0003e20009921844 */
[----:B------:R-:W-:-:S02]  /*c9700*/  IADD3.X R51, R51, R0, RZ, P5, !PT ;  /* 0x0000000033337210 */ /* 0x000fc40002ffe4ff */
[----:B------:R-:W-:-:S03]  /*c9710*/  IADD3 R40, P5, R40, R2, RZ ;  /* 0x0000000228287210 */ /* 0x000fc60007fbe0ff */
[----:B------:R-:W-:Y:S01]  /*c9720*/  STL [R1+0x4964], R51 ;  /* 0x0049643301007387 */ /* 0x000fe20000100800 */
[----:B------:R-:W-:-:S03]  /*c9730*/  IADD3 R45, P3, R45, R2, RZ ;  /* 0x000000022d2d7210 */ /* 0x000fc60007f7e0ff */
[----:B------:R4:W-:Y:S01]  /*c9740*/  STL [R1+0x4970], R40 ;  /* 0x0049702801007387 */ /* 0x0009e20000100800 */
[----:B-1----:R-:W-:-:S03]  /*c9750*/  MOV R6, R46 ;  /* 0x0000002e00067202 */ /* 0x002fc60000000f00 */
[----:B------:R-:W2:Y:S01]  /*c9760*/  LDL.LU R46, [R1+0x49a0] ;  /* 0x0049a000012e7983 */ /* 0x000ea20000300800 */
[----:B------:R-:W-:-:S03]  /*c9770*/  IMAD.X R50, R50, 0x1, R0, P5 ;  /* 0x0000000132327824 */ /* 0x000fc600028e0600 */
[----:B------:R-:W-:Y:S04]  /*c9780*/  STL [R1+0x4978], R45 ;  /* 0x0049782d01007387 */ /* 0x000fe80000100800 */
[----:B------:R-:W-:Y:S04]  /*c9790*/  STL [R1+0x496c], R50 ;  /* 0x00496c3201007387 */ /* 0x000fe80000100800 */
[----:B------:R-:W2:Y:S01]  /*c97a0*/  LDL.LU R118, [R1+0x4994] ;  /* 0x0049940001767983 */ /* 0x000ea20000300800 */
[----:B------:R-:W-:-:S05]  /*c97b0*/  IMAD.MOV.U32 R7, RZ, RZ, R51 ;  /* 0x000000ffff077224 */ /* 0x000fca00078e0033 */
[----:B------:R1:W-:Y:S02]  /*c97c0*/  LDGSTS.E [R5+0x12800], [R6.64], P2 ;  /* 0x1280000006057fae */ /* 0x0003e40009121844 */
[----:B-1----:R-:W-:Y:S01]  /*c97d0*/  IMAD.MOV.U32 R6, RZ, RZ, R40 ;  /* 0x000000ffff067224 */ /* 0x002fe200078e0028 */
[----:B----4-:R-:W-:Y:S02]  /*c97e0*/  IADD3 R41, P5, R41, R2, RZ ;  /* 0x0000000229297210 */ /* 0x010fe40007fbe0ff */
[----:B------:R-:W-:-:S03]  /*c97f0*/  IADD3.X R47, R47, R0, RZ, P3, !PT ;  /* 0x000000002f2f7210 */ /* 0x000fc60001ffe4ff */
[----:B------:R-:W-:Y:S04]  /*c9800*/  STL [R1+0x4980], R41 ;  /* 0x0049802901007387 */ /* 0x000fe80000100800 */
[----:B------:R-:W-:Y:S04]  /*c9810*/  STL [R1+0x4974], R47 ;  /* 0x0049742f01007387 */ /* 0x000fe80000100800 */
[----:B------:R-:W4:Y:S04]  /*c9820*/  LDL.LU R116, [R1+0x499c] ;  /* 0x00499c0001747983 */ /* 0x000f280000300800 */
[----:B------:R-:W4:Y:S01]  /*c9830*/  LDL.LU R102, [R1+0x49a8] ;  /* 0x0049a80001667983 */ /* 0x000f220000300800 */
[----:B------:R-:W-:-:S03]  /*c9840*/  IADD3 R42, P3, R42, R2, RZ ;  /* 0x000000022a2a7210 */ /* 0x000fc60007f7e0ff */
[----:B------:R-:W4:Y:S04]  /*c9850*/  LDL.LU R40, [R1+0x49b0] ;  /* 0x0049b00001287983 */ /* 0x000f280000300800 */
[----:B------:R-:W4:Y:S04]  /*c9860*/  LDL.LU R103, [R1+0x49a4] ;  /* 0x0049a40001677983 */ /* 0x000f280000300800 */
[----:B------:R-:W-:Y:S01]  /*c9870*/  STL [R1+0x4988], R42 ;  /* 0x0049882a01007387 */ /* 0x000fe20000100800 */
[----:B---3--:R-:W-:-:S05]  /*c9880*/  IMAD.X R44, R44, 0x1, R0, P5 ;  /* 0x000000012c2c7824 */ /* 0x008fca00028e0600 */
[----:B------:R1:W-:Y:S04]  /*c9890*/  STL [R1+0x497c], R44 ;  /* 0x00497c2c01007387 */ /* 0x0003e80000100800 */
[----:B------:R-:W3:Y:S04]  /*c98a0*/  LDL.LU R51, [R1+0x49b8] ;  /* 0x0049b80001337983 */ /* 0x000ee80000300800 */
[----:B------:R-:W3:Y:S01]  /*c98b0*/  LDL.LU R101, [R1+0x49ac] ;  /* 0x0049ac0001657983 */ /* 0x000ee20000300800 */
[----:B------:R-:W-:Y:S02]  /*c98c0*/  MOV R7, R50 ;  /* 0x0000003200077202 */ /* 0x000fe40000000f00 */
[----:B------:R-:W-:-:S03]  /*c98d0*/  IADD3 R48, P5, R48, R2, RZ ;  /* 0x0000000230307210 */ /* 0x000fc60007fbe0ff */
[----:B------:R1:W-:Y:S01]  /*c98e0*/  LDGSTS.E [R5+0x12880], [R6.64], P2 ;  /* 0x1288000006057fae */ /* 0x0003e20009121844 */
[----:B------:R-:W-:-:S03]  /*c98f0*/  IADD3.X R43, R43, R0, RZ, P3, !PT ;  /* 0x000000002b2b7210 */ /* 0x000fc60001ffe4ff */
[----:B------:R-:W-:Y:S01]  /*c9900*/  STL [R1+0x4990], R48 ;  /* 0x0049903001007387 */ /* 0x000fe20000100800 */
[----:B-1----:R-:W-:Y:S01]  /*c9910*/  MOV R6, R45 ;  /* 0x0000002d00067202 */ /* 0x002fe20000000f00 */
[----:B------:R-:W-:Y:S02]  /*c9920*/  IMAD.MOV.U32 R7, RZ, RZ, R47 ;  /* 0x000000ffff077224 */ /* 0x000fe400078e002f */
[----:B------:R1:W-:Y:S04]  /*c9930*/  STL [R1+0x4984], R43 ;  /* 0x0049842b01007387 */ /* 0x0003e80000100800 */
[----:B------:R1:W-:Y:S04]  /*c9940*/  LDGSTS.E [R5+0x12900], [R6.64], P2 ;  /* 0x1290000006057fae */ /* 0x0003e80009121844 */
[----:B------:R-:W3:Y:S01]  /*c9950*/  LDL.LU R100, [R1+0x49b4] ;  /* 0x0049b40001647983 */ /* 0x000ee20000300800 */
[----:B-1----:R-:W-:Y:S01]  /*c9960*/  IMAD.MOV.U32 R6, RZ, RZ, R41 ;  /* 0x000000ffff067224 */ /* 0x002fe200078e0029 */
[----:B------:R-:W-:-:S02]  /*c9970*/  MOV R7, R44 ;  /* 0x0000002c00077202 */ /* 0x000fc40000000f00 */
[----:B------:R-:W3:Y:S04]  /*c9980*/  LDL.LU R44, [R1+0x49c0] ;  /* 0x0049c000012c7983 */ /* 0x000ee80000300800 */
[----:B------:R-:W3:Y:S04]  /*c9990*/  LDL.LU R41, [R1+0x49c8] ;  /* 0x0049c80001297983 */ /* 0x000ee80000300800 */
[----:B------:R1:W-:Y:S04]  /*c99a0*/  LDGSTS.E [R5+0x12980], [R6.64], P2 ;  /* 0x1298000006057fae */ /* 0x0003e80009121844 */
[----:B------:R-:W3:Y:S01]  /*c99b0*/  LDL.LU R50, [R1+0x49bc] ;  /* 0x0049bc0001327983 */ /* 0x000ee20000300800 */
[----:B-1----:R-:W-:Y:S01]  /*c99c0*/  MOV R6, R42 ;  /* 0x0000002a00067202 */ /* 0x002fe20000000f00 */
[----:B------:R-:W-:Y:S01]  /*c99d0*/  IMAD.MOV.U32 R7, RZ, RZ, R43 ;  /* 0x000000ffff077224 */ /* 0x000fe200078e002b */
[----:B--2---:R-:W-:-:S04]  /*c99e0*/  IADD3 R117, P3, R117, R2, RZ ;  /* 0x0000000275757210 */ /* 0x004fc80007f7e0ff */
[----:B------:R1:W-:Y:S01]  /*c99f0*/  LDGSTS.E [R5+0x12a00], [R6.64], P2 ;  /* 0x12a0000006057fae */ /* 0x0003e20009121844 */
[----:B------:R-:W-:-:S03]  /*c9a00*/  IMAD.X R49, R49, 0x1, R0, P5 ;  /* 0x0000000131317824 */ /* 0x000fc600028e0600 */
[----:B------:R-:W-:Y:S04]  /*c9a10*/  STL [R1+0x4998], R117 ;  /* 0x0049987501007387 */ /* 0x000fe80000100800 */
[----:B------:R2:W-:Y:S04]  /*c9a20*/  STL [R1+0x498c], R49 ;  /* 0x00498c3101007387 */ /* 0x0005e80000100800 */
[----:B------:R-:W3:Y:S01]  /*c9a30*/  LDL.LU R42, [R1+0x49c4] ;  /* 0x0049c400012a7983 */ /* 0x000ee20000300800 */
[----:B-1----:R-:W-:Y:S01]  /*c9a40*/  IMAD.MOV.U32 R6, RZ, RZ, R48 ;  /* 0x000000ffff067224 */ /* 0x002fe200078e0030 */
[----:B------:R-:W-:-:S02]  /*c9a50*/  MOV R7, R49 ;  /* 0x0000003100077202 */ /* 0x000fc40000000f00 */
[----:B------:R-:W3:Y:S04]  /*c9a60*/  LDL.LU R43, [R1+0x49d0] ;  /* 0x0049d000012b7983 */ /* 0x000ee80000300800 */
[----:B------:R-:W3:Y:S01]  /*c9a70*/  LDL.LU R47, [R1+0x49d8] ;  /* 0x0049d800012f7983 */ /* 0x000ee20000300800 */
[----:B------:R-:W-:-:S03]  /*c9a80*/  IADD3 R46, P5, R46, R2, RZ ;  /* 0x000000022e2e7210 */ /* 0x000fc60007fbe0ff */
[----:B------:R-:W3:Y:S04]  /*c9a90*/  LDL.LU R45, [R1+0x49e0] ;  /* 0x0049e000012d7983 */ /* 0x000ee80000300800 */
[----:B--2---:R-:W2:Y:S04]  /*c9aa0*/  LDL.LU R49, [R1+0x49cc] ;  /* 0x0049cc0001317983 */ /* 0x004ea80000300800 */
[----:B------:R1:W-:Y:S01]  /*c9ab0*/  STL [R1+0x49a0], R46 ;  /* 0x0049a02e01007387 */ /* 0x0003e20000100800 */
[----:B------:R-:W-:-:S03]  /*c9ac0*/  IADD3.X R118, R118, R0, RZ, P3, !PT ;  /* 0x0000000076767210 */ /* 0x000fc60001ffe4ff */
[----:B------:R1:W-:Y:S04]  /*c9ad0*/  LDGSTS.E [R5+0x12a80], [R6.64], P2 ;  /* 0x12a8000006057fae */ /* 0x0003e80009121844 */
[----:B------:R-:W-:Y:S04]  /*c9ae0*/  STL [R1+0x4994], R118 ;  /* 0x0049947601007387 */ /* 0x000fe80000100800 */
[----:B------:R-:W2:Y:S01]  /*c9af0*/  LDL.LU R48, [R1+0x49d4] ;  /* 0x0049d40001307983 */ /* 0x000ea20000300800 */
[----:B-1----:R-:W-:Y:S01]  /*c9b00*/  MOV R6, R117 ;  /* 0x0000007500067202 */ /* 0x002fe20000000f00 */
[----:B------:R-:W-:-:S05]  /*c9b10*/  IMAD.MOV.U32 R7, RZ, RZ, R118 ;  /* 0x000000ffff077224 */ /* 0x000fca00078e0076 */
[----:B------:R1:W-:Y:S02]  /*c9b20*/  LDGSTS.E [R5+0x12b00], [R6.64], P2 ;  /* 0x12b0000006057fae */ /* 0x0003e40009121844 */
[----:B-1----:R-:W-:Y:S02]  /*c9b30*/  IMAD.MOV.U32 R6, RZ, RZ, R46 ;  /* 0x000000ffff067224 */ /* 0x002fe400078e002e */
[----:B----4-:R-:W-:Y:S01]  /*c9b40*/  IMAD.X R116, R116, 0x1, R0, P5 ;  /* 0x0000000174747824 */ /* 0x010fe200028e0600 */
[----:B------:R-:W-:-:S04]  /*c9b50*/  IADD3 R102, P3, R102, R2, RZ ;  /* 0x0000000266667210 */ /* 0x000fc80007f7e0ff */
[----:B------:R-:W-:Y:S01]  /*c9b60*/  MOV R7, R116 ;  /* 0x0000007400077202 */ /* 0x000fe20000000f00 */
[----:B------:R-:W-:Y:S01]  /*c9b70*/  STL [R1+0x49a8], R102 ;  /* 0x0049a86601007387 */ /* 0x000fe20000100800 */
[----:B------:R-:W-:-:S03]  /*c9b80*/  IADD3 R40, P5, R40, R2, RZ ;  /* 0x0000000228287210 */ /* 0x000fc60007fbe0ff */
[----:B------:R-:W-:Y:S01]  /*c9b90*/  STL [R1+0x499c], R116 ;  /* 0x00499c7401007387 */ /* 0x000fe20000100800 */
[----:B------:R-:W-:-:S03]  /*c9ba0*/  IADD3.X R103, R103, R0, RZ, P3, !PT ;  /* 0x0000000067677210 */ /* 0x000fc60001ffe4ff */
[----:B------:R-:W4:Y:S04]  /*c9bb0*/  LDL.LU R46, [R1+0x49dc] ;  /* 0x0049dc00012e7983 */ /* 0x000f280000300800 */
[----:B------:R1:W-:Y:S04]  /*c9bc0*/  LDGSTS.E [R5+0x12b80], [R6.64], P2 ;  /* 0x12b8000006057fae */ /* 0x0003e80009121844 */
[----:B------:R3:W-:Y:S04]  /*c9bd0*/  STL [R1+0x49b0], R40 ;  /* 0x0049b02801007387 */ /* 0x0007e80000100800 */
[----:B------:R-:W-:Y:S01]  /*c9be0*/  STL [R1+0x49a4], R103 ;  /* 0x0049a46701007387 */ /* 0x000fe20000100800 */
[----:B-1----:R-:W-:Y:S01]  /*c9bf0*/  MOV R6, R102 ;  /* 0x0000006600067202 */ /* 0x002fe20000000f00 */
[----:B------:R-:W-:Y:S01]  /*c9c00*/  IMAD.MOV.U32 R7, RZ, RZ, R103 ;  /* 0x000000ffff077224 */ /* 0x000fe200078e0067 */
[----:B---3--:R-:W-:-:S04]  /*c9c10*/  IADD3 R51, P3, R51, R2, RZ ;  /* 0x0000000233337210 */ /* 0x008fc80007f7e0ff */
[----:B------:R1:W-:Y:S01]  /*c9c20*/  LDGSTS.E [R5+0x12c00], [R6.64], P2 ;  /* 0x12c0000006057fae */ /* 0x0003e20009121844 */
[----:B------:R-:W-:-:S03]  /*c9c30*/  IMAD.X R101, R101, 0x1, R0, P5 ;  /* 0x0000000165657824 */ /* 0x000fc600028e0600 */
[----:B------:R-:W-:Y:S04]  /*c9c40*/  STL [R1+0x49b8], R51 ;  /* 0x0049b83301007387 */ /* 0x000fe80000100800 */
[----:B------:R-:W-:Y:S01]  /*c9c50*/  STL [R1+0x49ac], R101 ;  /* 0x0049ac6501007387 */ /* 0x000fe20000100800 */
[----:B-1----:R-:W-:-:S03]  /*c9c60*/  IMAD.MOV.U32 R6, RZ, RZ, R40 ;  /* 0x000000ffff067224 */ /* 0x002fc600078e0028 */
[----:B------:R-:W3:Y:S01]  /*c9c70*/  LDL.LU R40, [R1+0x4b68] ;  /* 0x004b680001287983 */ /* 0x000ee20000300800 */
[----:B------:R-:W-:-:S05]  /*c9c80*/  MOV R7, R101 ;  /* 0x0000006500077202 */ /* 0x000fca0000000f00 */
[----:B------:R1:W-:Y:S01]  /*c9c90*/  LDGSTS.E [R5+0x12c80], [R6.64], P2 ;  /* 0x12c8000006057fae */ /* 0x0003e20009121844 */
[----:B------:R-:W-:Y:S02]  /*c9ca0*/  IADD3.X R100, R100, R0, RZ, P3, !PT ;  /* 0x0000000064647210 */ /* 0x000fe40001ffe4ff */
[----:B-1----:R-:W-:-:S03]  /*c9cb0*/  MOV R6, R51 ;  /* 0x0000003300067202 */ /* 0x002fc60000000f00 */
[----:B------:R-:W-:-:S05]  /*c9cc0*/  IMAD.MOV.U32 R7, RZ, RZ, R100 ;  /* 0x000000ffff077224 */ /* 0x000fca00078e0064 */
[----:B------:R1:W-:Y:S01]  /*c9cd0*/  LDGSTS.E [R5+0x12d00], [R6.64], P2 ;  /* 0x12d0000006057fae */ /* 0x0003e20009121844 */
[-C--:B------:R-:W-:Y:S02]  /*c9ce0*/  IADD3 R44, P5, R44, R2.reuse, RZ ;  /* 0x000000022c2c7210 */ /* 0x080fe40007fbe0ff */
[----:B------:R-:W-:-:S03]  /*c9cf0*/  IADD3 R41, P3, R41, R2, RZ ;  /* 0x0000000229297210 */ /* 0x000fc60007f7e0ff */
[----:B------:R2:W-:Y:S01]  /*c9d00*/  STL [R1+0x49c0], R44 ;  /* 0x0049c02c01007387 */ /* 0x0005e20000100800 */
[----:B------:R-:W-:-:S03]  /*c9d10*/  IMAD.X R50, R50, 0x1, R0, P5 ;  /* 0x0000000132327824 */ /* 0x000fc600028e0600 */
[----:B------:R-:W-:Y:S01]  /*c9d20*/  STL [R1+0x49b4], R100 ;  /* 0x0049b46401007387 */ /* 0x000fe20000100800 */
[----:B-1----:R-:W-:-:S03]  /*c9d30*/  IMAD.MOV.U32 R6, RZ, RZ, R44 ;  /* 0x000000ffff067224 */ /* 0x002fc600078e002c */
[----:B------:R1:W-:Y:S01]  /*c9d40*/  STL [R1+0x49c8], R41 ;  /* 0x0049c82901007387 */ /* 0x0003e20000100800 */
[----:B------:R-:W-:-:S03]  /*c9d50*/  MOV R7, R50 ;  /* 0x0000003200077202 */ /* 0x000fc60000000f00 */
[----:B------:R-:W-:Y:S04]  /*c9d60*/  STL [R1+0x49bc], R50 ;  /* 0x0049bc3201007387 */ /* 0x000fe80000100800 */
[----:B------:R1:W-:Y:S01]  /*c9d70*/  LDGSTS.E [R5+0x12d80], [R6.64], P2 ;  /* 0x12d8000006057fae */ /* 0x0003e20009121844 */
[----:B------:R-:W-:Y:S02]  /*c9d80*/  IADD3.X R42, R42, R0, RZ, P3, !PT ;  /* 0x000000002a2a7210 */ /* 0x000fe40001ffe4ff */
[-C--:B------:R-:W-:Y:S02]  /*c9d90*/  IADD3 R43, P5, R43, R2.reuse, RZ ;  /* 0x000000022b2b7210 */ /* 0x080fe40007fbe0ff */
[----:B------:R-:W-:-:S03]  /*c9da0*/  IADD3 R47, P3, R47, R2, RZ ;  /* 0x000000022f2f7210 */ /* 0x000fc60007f7e0ff */
[----:B------:R-:W-:Y:S01]  /*c9db0*/  STL [R1+0x49d0], R43 ;  /* 0x0049d02b01007387 */ /* 0x000fe20000100800 */
[----:B-1----:R-:W-:-:S03]  /*c9dc0*/  IMAD.MOV.U32 R6, RZ, RZ, R41 ;  /* 0x000000ffff067224 */ /* 0x002fc600078e0029 */
[----:B------:R1:W-:Y:S01]  /*c9dd0*/  STL [R1+0x49c4], R42 ;  /* 0x0049c42a01007387 */ /* 0x0003e20000100800 */
[----:B--2---:R-:W-:Y:S01]  /*c9de0*/  IMAD.X R49, R49, 0x1, R0, P5 ;  /* 0x0000000131317824 */ /* 0x004fe200028e0600 */
[----:B------:R-:W-:Y:S02]  /*c9df0*/  IADD3 R45, P5, R45, R2, RZ ;  /* 0x000000022d2d7210 */ /* 0x000fe40007fbe0ff */
[----:B------:R-:W-:Y:S01]  /*c9e00*/  STL [R1+0x49d8], R47 ;  /* 0x0049d82f01007387 */ /* 0x000fe20000100800 */
[----:B------:R-:W-:-:S03]  /*c9e10*/  MOV R7, R42 ;  /* 0x0000002a00077202 */ /* 0x000fc60000000f00 */
[----:B------:R2:W-:Y:S04]  /*c9e20*/  STL [R1+0x49cc], R49 ;  /* 0x0049cc3101007387 */ /* 0x0005e80000100800 */
[----:B------:R-:W2:Y:S01]  /*c9e30*/  LDL.LU R44, [R1+0x4b70] ;  /* 0x004b7000012c7983 */ /* 0x000ea20000300800 */
[----:B------:R-:W-:-:S03]  /*c9e40*/  IADD3.X R48, R48, R0, RZ, P3, !PT ;  /* 0x0000000030307210 */ /* 0x000fc60001ffe4ff */
[----:B------:R-:W-:Y:S04]  /*c9e50*/  STL [R1+0x49e0], R45 ;  /* 0x0049e02d01007387 */ /* 0x000fe80000100800 */
[----:B------:R1:W-:Y:S04]  /*c9e60*/  STL [R1+0x49d4], R48 ;  /* 0x0049d43001007387 */ /* 0x0003e80000100800 */
[----:B------:R-:W2:Y:S01]  /*c9e70*/  LDL.LU R41, [R1+0x4b78] ;  /* 0x004b780001297983 */ /* 0x000ea20000300800 */
[----:B------:R-:W-:Y:S03]  /*c9e80*/  HMMA.1688.F32.TF32 R72, R80, R138, R72 ;  /* 0x0000008a5048723c */ /* 0x000fe60000081048 */
[----:B------:R-:W2:Y:S04]  /*c9e90*/  LDL.LU R136, [R1+0x4b80] ;  /* 0x004b800001887983 */ /* 0x000ea80000300800 */
[----:B-1----:R-:W2:Y:S04]  /*c9ea0*/  LDL.LU R42, [R1+0x4b88] ;  /* 0x004b8800012a7983 */ /* 0x002ea80000300800 */
[----:B------:R1:W-:Y:S04]  /*c9eb0*/  LDGSTS.E [R5+0x12e00], [R6.64], P2 ;  /* 0x12e0000006057fae */ /* 0x0003e80009121844 */
[----:B------:R-:W2:Y:S01]  /*c9ec0*/  LDL.LU R129, [R1+0x4b90] ;  /* 0x004b900001817983 */ /* 0x000ea20000300800 */
[----:B-1----:R-:W-:-:S03]  /*c9ed0*/  MOV R6, R43 ;  /* 0x0000002b00067202 */ /* 0x002fc60000000f00 */
[----:B------:R-:W2:Y:S04]  /*c9ee0*/  LDL.LU R43, [R1+0x4b64] ;  /* 0x004b6400012b7983 */ /* 0x000ea80000300800 */
[----:B------:R-:W2:Y:S01]  /*c9ef0*/  LDL.LU R139, [R1+0x4b6c] ;  /* 0x004b6c00018b7983 */ /* 0x000ea20000300800 */
[----:B------:R-:W-:-:S05]  /*c9f00*/  IMAD.MOV.U32 R7, RZ, RZ, R49 ;  /* 0x000000ffff077224 */ /* 0x000fca00078e0031 */
[----:B------:R1:W-:Y:S01]  /*c9f10*/  LDGSTS.E [R5+0x12e80], [R6.64], P2 ;  /* 0x12e8000006057fae */ /* 0x0003e20009121844 */
[----:B----4-:R-:W-:-:S05]  /*c9f20*/  IMAD.X R46, R46, 0x1, R0, P5 ;  /* 0x000000012e2e7824 */ /* 0x010fca00028e0600 */
[----:B------:R4:W-:Y:S04]  /*c9f30*/  STL [R1+0x49dc], R46 ;  /* 0x0049dc2e01007387 */ /* 0x0009e80000100800 */
[----:B------:R-:W4:Y:S04]  /*c9f40*/  LDL.LU R138, [R1+0x4b74] ;  /* 0x004b7400018a7983 */ /* 0x000f280000300800 */
[----:B------:R-:W4:Y:S04]  /*c9f50*/  LDL.LU R137, [R1+0x4b7c] ;  /* 0x004b7c0001897983 */ /* 0x000f280000300800 */
[----:B------:R-:W4:Y:S04]  /*c9f60*/  LDL.LU R133, [R1+0x4b84] ;  /* 0x004b840001857983 */ /* 0x000f280000300800 */
[----:B------:R-:W4:Y:S04]  /*c9f70*/  LDL.LU R119, [R1+0x4b98] ;  /* 0x004b980001777983 */ /* 0x000f280000300800 */
[----:B------:R-:W4:Y:S04]  /*c9f80*/  LDL.LU R117, [R1+0x4ba0] ;  /* 0x004ba00001757983 */ /* 0x000f280000300800 */
[----:B------:R-:W4:Y:S04]  /*c9f90*/  LDL.LU R103, [R1+0x4ba8] ;  /* 0x004ba80001677983 */ /* 0x000f280000300800 */
[----:B------:R-:W4:Y:S01]  /*c9fa0*/  LDL.LU R132, [R1+0x4b8c] ;  /* 0x004b8c0001847983 */ /* 0x000f220000300800 */
[----:B---3--:R-:W-:-:S03]  /*c9fb0*/  IADD3 R40, P5, R40, R2, RZ ;  /* 0x0000000228287210 */ /* 0x008fc60007fbe0ff */
[----:B------:R-:W3:Y:S04]  /*c9fc0*/  LDL.LU R128, [R1+0x4b94] ;  /* 0x004b940001807983 */ /* 0x000ee80000300800 */
        /* <DEDUP_REMOVED lines=8> */
[----:B--2---:R-:W2:Y:S01]  /*ca050*/  LDL.LU R49, [R1+0x4bc0] ;  /* 0x004bc00001317983 */ /* 0x004ea20000300800 */
[----:B-1----:R-:W-:Y:S01]  /*ca060*/  MOV R6, R47 ;  /* 0x0000002f00067202 */ /* 0x002fe20000000f00 */
[----:B------:R-:W-:-:S02]  /*ca070*/  IMAD.MOV.U32 R7, RZ, RZ, R48 ;  /* 0x000000ffff077224 */ /* 0x000fc400078e0030 */
[----:B------:R-:W2:Y:S04]  /*ca080*/  LDL.LU R48, [R1+0x4bc4] ;  /* 0x004bc40001307983 */ /* 0x000ea80000300800 */
[----:B------:R1:W-:Y:S04]  /*ca090*/  LDGSTS.E [R5+0x12f00], [R6.64], P2 ;  /* 0x12f0000006057fae */ /* 0x0003e80009121844 */
[----:B------:R-:W2:Y:S01]  /*ca0a0*/  LDL.LU R47, [R1+0x4bc8] ;  /* 0x004bc800012f7983 */ /* 0x000ea20000300800 */
[----:B-1----:R-:W-:Y:S01]  /*ca0b0*/  MOV R6, R45 ;  /* 0x0000002d00067202 */ /* 0x002fe20000000f00 */
[----:B------:R-:W-:-:S02]  /*ca0c0*/  IMAD.MOV.U32 R7, RZ, RZ, R46 ;  /* 0x000000ffff077224 */ /* 0x000fc400078e002e */
[----:B------:R-:W2:Y:S04]  /*ca0d0*/  LDL.LU R45, [R1+0x4bd0] ;  /* 0x004bd000012d7983 */ /* 0x000ea80000300800 */
[----:B------:R1:W-:Y:S01]  /*ca0e0*/  LDGSTS.E [R5+0x12f80], [R6.64], P2 ;  /* 0x12f8000006057fae */ /* 0x0003e20009121844 */
[----:B------:R-:W-:-:S05]  /*ca0f0*/  IADD3 R44, P2, R44, R2, RZ ;  /* 0x000000022c2c7210 */ /* 0x000fca0007f5e0ff */
[----:B------:R-:W-:Y:S01]  /*ca100*/  STL [R1+0x4b70], R44 ;  /* 0x004b702c01007387 */ /* 0x000fe20000100800 */
[-C--:B------:R-:W-:Y:S02]  /*ca110*/  IADD3 R41, P3, R41, R2.reuse, RZ ;  /* 0x0000000229297210 */ /* 0x080fe40007f7e0ff */
[----:B------:R-:W-:Y:S02]  /*ca120*/  IADD3 R136, P6, R136, R2, RZ ;  /* 0x0000000288887210 */ /* 0x000fe40007fde0ff */
[----:B------:R-:W-:Y:S01]  /*ca130*/  IADD3.X R43, R43, R0, RZ, P5, !PT ;  /* 0x000000002b2b7210 */ /* 0x000fe20002ffe4ff */
[----:B------:R-:W-:Y:S01]  /*ca140*/  IMAD.X R139, R139, 0x1, R0, P2 ;  /* 0x000000018b8b7824 */ /* 0x000fe200010e0600 */
[----:B------:R-:W-:-:S03]  /*ca150*/  IADD3 R42, P2, R42, R2, RZ ;  /* 0x000000022a2a7210 */ /* 0x000fc60007f5e0ff */
[----:B------:R1:W-:Y:S01]  /*ca160*/  STL [R1+0x4b64], R43 ;  /* 0x004b642b01007387 */ /* 0x0003e20000100800 */
[----:B------:R-:W-:-:S03]  /*ca170*/  IADD3 R129, P5, R129, R2, RZ ;  /* 0x0000000281817210 */ /* 0x000fc60007fbe0ff */
[----:B------:R1:W-:Y:S04]  /*ca180*/  STL [R1+0x4b78], R41 ;  /* 0x004b782901007387 */ /* 0x0003e80000100800 */
[----:B------:R-:W-:Y:S04]  /*ca190*/  STL [R1+0x4b6c], R139 ;  /* 0x004b6c8b01007387 */ /* 0x000fe80000100800 */
[----:B------:R-:W-:Y:S01]  /*ca1a0*/  STL [R1+0x4b80], R136 ;  /* 0x004b808801007387 */ /* 0x000fe20000100800 */
[----:B----4-:R-:W-:Y:S02]  /*ca1b0*/  IADD3.X R138, R138, R0, RZ, P3, !PT ;  /* 0x000000008a8a7210 */ /* 0x010fe40001ffe4ff */
[C---:B------:R-:W-:Y:S01]  /*ca1c0*/  ISETP.GT.AND P3, PT, R4.reuse, 0x31, PT ;  /* 0x000000310400780c */ /* 0x040fe20003f64270 */
[----:B------:R-:W-:Y:S01]  /*ca1d0*/  IMAD.X R137, R137, 0x1, R0, P6 ;  /* 0x0000000189897824 */ /* 0x000fe200030e0600 */
[----:B------:R-:W-:-:S02]  /*ca1e0*/  ISETP.GT.AND P6, PT, R4, 0x35, PT ;  /* 0x000000350400780c */ /* 0x000fc40003fc4270 */
[----:B-1----:R-:W-:Y:S02]  /*ca1f0*/  SEL R7, RZ, 0x4, !P3 ;  /* 0x00000004ff077807 */ /* 0x002fe40005800000 */
[----:B------:R-:W-:Y:S02]  /*ca200*/  SEL R6, RZ, 0x4, !P6 ;  /* 0x00000004ff067807 */ /* 0x000fe40007000000 */
[----:B------:R-:W-:Y:S02]  /*ca210*/  IADD3.X R133, R133, R0, RZ, P2, !PT ;  /* 0x0000000085857210 */ /* 0x000fe400017fe4ff */
[-C--:B------:R-:W-:Y:S02]  /*ca220*/  IADD3 R119, P2, R119, R2.reuse, RZ ;  /* 0x0000000277777210 */ /* 0x080fe40007f5e0ff */
[----:B------:R-:W-:Y:S02]  /*ca230*/  IADD3 R117, P3, R117, R2, RZ ;  /* 0x0000000275757210 */ /* 0x000fe40007f7e0ff */
[----:B------:R-:W-:-:S02]  /*ca240*/  SEL R7, R7, RZ, !P0 ;  /* 0x000000ff07077207 */ /* 0x000fc40004000000 */
[----:B------:R-:W-:Y:S01]  /*ca250*/  SEL R6, R6, RZ, !P0 ;  /* 0x000000ff06067207 */ /* 0x000fe20004000000 */
[----:B------:R-:W-:Y:S01]  /*ca260*/  STL [R1+0x4b74], R138 ;  /* 0x004b748a01007387 */ /* 0x000fe20000100800 */
[----:B------:R-:W-:-:S03]  /*ca270*/  IMAD.X R132, R132, 0x1, R0, P5 ;  /* 0x0000000184847824 */ /* 0x000fc600028e0600 */
[----:B------:R1:W-:Y:S01]  /*ca280*/  STL [R1+0x4b88], R42 ;  /* 0x004b882a01007387 */ /* 0x0003e20000100800 */
[----:B------:R-:W-:Y:S02]  /*ca290*/  IADD3 R103, P5, R103, R2, RZ ;  /* 0x0000000267677210 */ /* 0x000fe40007fbe0ff */
[-C--:B---3--:R-:W-:Y:S01]  /*ca2a0*/  IADD3.X R128, R128, R0.reuse, RZ, P2, !PT ;  /* 0x0000000080807210 */ /* 0x088fe200017fe4ff */
[----:B------:R-:W-:Y:S01]  /*ca2b0*/  STL [R1+0x4b7c], R137 ;  /* 0x004b7c8901007387 */ /* 0x000fe20000100800 */
[----:B------:R-:W-:Y:S02]  /*ca2c0*/  ISETP.NE.U32.AND P2, PT, R7, RZ, PT ;  /* 0x000000ff0700720c */ /* 0x000fe40003f45070 */
[----:B------:R-:W-:Y:S01]  /*ca2d0*/  MOV R7, R43 ;  /* 0x0000002b00077202 */ /* 0x000fe20000000f00 */
[----:B------:R-:W-:Y:S01]  /*ca2e0*/  STL [R1+0x4b90], R129 ;  /* 0x004b908101007387 */ /* 0x000fe20000100800 */
[----:B------:R-:W-:Y:S01]  /*ca2f0*/  IMAD.X R118, R118, 0x1, R0, P3 ;  /* 0x0000000176767824 */ /* 0x000fe200018e0600 */
[----:B------:R-:W-:Y:S01]  /*ca300*/  ISETP.NE.U32.AND P3, PT, R6, RZ, PT ;  /* 0x000000ff0600720c */ /* 0x000fe20003f65070 */
[----:B------:R-:W-:Y:S01]  /*ca310*/  IMAD.MOV.U32 R6, RZ, RZ, R40 ;  /* 0x000000ffff067224 */ /* 0x000fe200078e0028 */
[----:B------:R3:W-:Y:S01]  /*ca320*/  STL [R1+0x4b84], R133 ;  /* 0x004b848501007387 */ /* 0x0007e20000100800 */
[----:B------:R-:W-:-:S03]  /*ca330*/  IADD3.X R116, R116, R0, RZ, P5, !PT ;  /* 0x0000000074747210 */ /* 0x000fc60002ffe4ff */
[----:B------:R-:W-:Y:S04]  /*ca340*/  STL [R1+0x4b98], R119 ;  /* 0x004b987701007387 */ /* 0x000fe80000100800 */
[----:B------:R-:W-:Y:S01]  /*ca350*/  STL [R1+0x4ba0], R117 ;  /* 0x004ba07501007387 */ /* 0x000fe20000100800 */
[----:B------:R-:W-:-:S03]  /*ca360*/  IADD3 R101, P5, R101, R2, RZ ;  /* 0x0000000265657210 */ /* 0x000fc60007fbe0ff */
[----:B------:R4:W-:Y:S04]  /*ca370*/  STL [R1+0x4b8c], R132 ;  /* 0x004b8c8401007387 */ /* 0x0009e80000100800 */
[----:B------:R1:W-:Y:S04]  /*ca380*/  LDGSTS.E [R5+0x14800], [R6.64], P4 ;  /* 0x1480000006057fae */ /* 0x0003e8000a121844 */
[----:B------:R-:W-:Y:S04]  /*ca390*/  STL [R1+0x4ba8], R103 ;  /* 0x004ba86701007387 */ /* 0x000fe80000100800 */
[----:B------:R2:W-:Y:S01]  /*ca3a0*/  STL [R1+0x4b94], R128 ;  /* 0x004b948001007387 */ /* 0x0005e20000100800 */
[----:B-1----:R-:W-:Y:S01]  /*ca3b0*/  MOV R6, R44 ;  /* 0x0000002c00067202 */ /* 0x002fe20000000f00 */
[----:B------:R-:W-:-:S02]  /*ca3c0*/  IMAD.MOV.U32 R7, RZ, RZ, R139 ;  /* 0x000000ffff077224 */ /* 0x000fc400078e008b */
[----:B------:R1:W-:Y:S04]  /*ca3d0*/  STL [R1+0x4b9c], R118 ;  /* 0x004b9c7601007387 */ /* 0x0003e80000100800 */
[----:B------:R1:W-:Y:S01]  /*ca3e0*/  STL [R1+0x4ba4], R116 ;  /* 0x004ba47401007387 */ /* 0x0003e20000100800 */
[----:B------:R-:W-:-:S03]  /*ca3f0*/  IMAD.X R102, R102, 0x1, R0, P5 ;  /* 0x0000000166667824 */ /* 0x000fc600028e0600 */
[----:B------:R-:W3:Y:S01]  /*ca400*/  LDL.LU R46, [R1+0x4bcc] ;  /* 0x004bcc00012e7983 */ /* 0x000ee20000300800 */
[----:B------:R-:W-:-:S03]  /*ca410*/  IADD3 R51, P5, R51, R2, RZ ;  /* 0x0000000233337210 */ /* 0x000fc60007fbe0ff */
[----:B------:R-:W-:Y:S04]  /*ca420*/  STL [R1+0x4bb0], R101 ;  /* 0x004bb06501007387 */ /* 0x000fe80000100800 */
[----:B------:R1:W-:Y:S04]  /*ca430*/  LDGSTS.E [R5+0x14880], [R6.64], P4 ;  /* 0x1488000006057fae */ /* 0x0003e8000a121844 */
[----:B------:R-:W4:Y:S01]  /*ca440*/  LDL.LU R43, [R1+0x4bd8] ;  /* 0x004bd800012b7983 */ /* 0x000f220000300800 */
[----:B------:R-:W-:-:S03]  /*ca450*/  IADD3.X R100, R100, R0, RZ, P5, !PT ;  /* 0x0000000064647210 */ /* 0x000fc60002ffe4ff */
[----:B------:R-:W4:Y:S01]  /*ca460*/  LDL.LU R40, [R1+0x4be0] ;  /* 0x004be00001287983 */ /* 0x000f220000300800 */
[----:B-1----:R-:W-:Y:S01]  /*ca470*/  MOV R6, R41 ;  /* 0x0000002900067202 */ /* 0x002fe20000000f00 */
[----:B------:R-:W-:Y:S02]  /*ca480*/  IMAD.MOV.U32 R7, RZ, RZ, R138 ;  /* 0x000000ffff077224 */ /* 0x000fe400078e008a */
[----:B------:R-:W4:Y:S01]  /*ca490*/  LDL.LU R44, [R1+0x4bd4] ;  /* 0x004bd400012c7983 */ /* 0x000f220000300800 */
[----:B--2---:R-:W-:-:S03]  /*ca4a0*/  IADD3 R49, P5, R49, R2, RZ ;  /* 0x0000000231317210 */ /* 0x004fc60007fbe0ff */
[----:B------:R1:W-:Y:S04]  /*ca4b0*/  LDGSTS.E [R5+0x14900], [R6.64], P4 ;  /* 0x1490000006057fae */ /* 0x0003e8000a121844 */
[----:B------:R2:W-:Y:S04]  /*ca4c0*/  STL [R1+0x4bac], R102 ;  /* 0x004bac6601007387 */ /* 0x0005e80000100800 */
[----:B------:R-:W-:Y:S01]  /*ca4d0*/  STL [R1+0x4bb8], R51 ;  /* 0x004bb83301007387 */ /* 0x000fe20000100800 */
[----:B-1----:R-:W-:Y:S01]  /*ca4e0*/  IMAD.MOV.U32 R6, RZ, RZ, R136 ;  /* 0x000000ffff067224 */ /* 0x002fe200078e0088 */
[----:B------:R-:W-:-:S02]  /*ca4f0*/  MOV R7, R137 ;  /* 0x0000008900077202 */ /* 0x000fc40000000f00 */
[----:B------:R-:W2:Y:S04]  /*ca500*/  LDL.LU R41, [R1+0x4bdc] ;  /* 0x004bdc0001297983 */ /* 0x000ea80000300800 */
[----:B------:R1:W-:Y:S04]  /*ca510*/  LDGSTS.E [R5+0x14980], [R6.64], P4 ;  /* 0x1498000006057fae */ /* 0x0003e8000a121844 */
[----:B------:R2:W-:Y:S04]  /*ca520*/  STL [R1+0x4bb4], R100 ;  /* 0x004bb46401007387 */ /* 0x0005e80000100800 */
[----:B------:R-:W-:Y:S01]  /*ca530*/  STL [R1+0x4bc0], R49 ;  /* 0x004bc03101007387 */ /* 0x000fe20000100800 */
[----:B-1----:R-:W-:-:S03]  /*ca540*/  IMAD.MOV.U32 R6, RZ, RZ, R42 ;  /* 0x000000ffff067224 */ /* 0x002fc600078e002a */
[----:B------:R-:W2:Y:S01]  /*ca550*/  LDL.LU R42, [R1+0x55f8] ;  /* 0x0055f800012a7983 */ /* 0x000ea20000300800 */
[----:B------:R-:W-:-:S05]  /*ca560*/  MOV R7, R133 ;  /* 0x0000008500077202 */ /* 0x000fca0000000f00 */
[----:B------:R1:W-:Y:S01]  /*ca570*/  LDGSTS.E [R5+0x14a00], [R6.64], P4 ;  /* 0x14a0000006057fae */ /* 0x0003e2000a121844 */
[----:B------:R-:W-:Y:S01]  /*ca580*/  IMAD.X R50, R50, 0x1, R0, P5 ;  /* 0x0000000132327824 */ /* 0x000fe200028e0600 */
[----:B------:R-:W-:Y:S02]  /*ca590*/  IADD3 R47, P5, R47, R2, RZ ;  /* 0x000000022f2f7210 */ /* 0x000fe40007fbe0ff */
[----:B-1----:R-:W-:Y:S01]  /*ca5a0*/  MOV R6, R129 ;  /* 0x0000008100067202 */ /* 0x002fe20000000f00 */
[----:B------:R-:W-:Y:S01]  /*ca5b0*/  IMAD.MOV.U32 R7, RZ, RZ, R132 ;  /* 0x000000ffff077224 */ /* 0x000fe200078e0084 */
[----:B------:R-:W-:-:S04]  /*ca5c0*/  IADD3.X R48, R48, R0, RZ, P5, !PT ;  /* 0x0000000030307210 */ /* 0x000fc80002ffe4ff */
[----:B------:R1:W-:Y:S01]  /*ca5d0*/  LDGSTS.E [R5+0x14a80], [R6.64], P4 ;  /* 0x14a8000006057fae */ /* 0x0003e2000a121844 */
[----:B------:R-:W-:Y:S02]  /*ca5e0*/  IADD3 R45, P5, R45, R2, RZ ;  /* 0x000000022d2d7210 */ /* 0x000fe40007fbe0ff */
[----:B-1----:R-:W-:Y:S01]  /*ca5f0*/  MOV R6, R119 ;  /* 0x0000007700067202 */ /* 0x002fe20000000f00 */
[----:B------:R-:W-:-:S05]  /*ca600*/  IMAD.MOV.U32 R7, RZ, RZ, R128 ;  /* 0x000000ffff077224 */ /* 0x000fca00078e0080 */
[----:B------:R1:W-:Y:S02]  /*ca610*/  LDGSTS.E [R5+0x14b00], [R6.64], P4 ;  /* 0x14b0000006057fae */ /* 0x0003e4000a121844 */
[----:B-1----:R-:W-:Y:S01]  /*ca620*/  IMAD.MOV.U32 R6, RZ, RZ, R117 ;  /* 0x000000ffff067224 */ /* 0x002fe200078e0075 */
[----:B------:R-:W-:-:S05]  /*ca630*/  MOV R7, R118 ;  /* 0x0000007600077202 */ /* 0x000fca0000000f00 */
[----:B------:R1:W-:Y:S04]  /*ca640*/  LDGSTS.E [R5+0x14b80], [R6.64], P4 ;  /* 0x14b8000006057fae */ /* 0x0003e8000a121844 */
[----:B------:R2:W-:Y:S01]  /*ca650*/  STL [R1+0x4bbc], R50 ;  /* 0x004bbc3201007387 */ /* 0x0005e20000100800 */
[----:B-1----:R-:W-:Y:S01]  /*ca660*/  IMAD.MOV.U32 R6, RZ, RZ, R103 ;  /* 0x000000ffff067224 */ /* 0x002fe200078e0067 */
[----:B------:R-:W-:Y:S02]  /*ca670*/  MOV R7, R116 ;  /* 0x0000007400077202 */ /* 0x000fe40000000f00 */
[----:B------:R-:W-:Y:S04]  /*ca680*/  STL [R1+0x4bc8], R47 ;  /* 0x004bc82f01007387 */ /* 0x000fe80000100800 */
[----:B------:R1:W-:Y:S04]  /*ca690*/  LDGSTS.E [R5+0x14c00], [R6.64], P4 ;  /* 0x14c0000006057fae */ /* 0x0003e8000a121844 */
[----:B------:R2:W-:Y:S04]  /*ca6a0*/  STL [R1+0x4bc4], R48 ;  /* 0x004bc43001007387 */ /* 0x0005e80000100800 */
[----:B------:R-:W-:Y:S01]  /*ca6b0*/  STL [R1+0x4bd0], R45 ;  /* 0x004bd02d01007387 */ /* 0x000fe20000100800 */
[----:B-1----:R-:W-:Y:S01]  /*ca6c0*/  MOV R6, R101 ;  /* 0x0000006500067202 */ /* 0x002fe20000000f00 */
[----:B------:R-:W-:-:S05]  /*ca6d0*/  IMAD.MOV.U32 R7, RZ, RZ, R102 ;  /* 0x000000ffff077224 */ /* 0x000fca00078e0066 */
[----:B------:R1:W-:Y:S02]  /*ca6e0*/  LDGSTS.E [R5+0x14c80], [R6.64], P4 ;  /* 0x14c8000006057fae */ /* 0x0003e4000a121844 */
[----:B-1----:R-:W-:Y:S01]  /*ca6f0*/  MOV R6, R51 ;  /* 0x0000003300067202 */ /* 0x002fe20000000f00 */
[----:B------:R-:W-:-:S05]  /*ca700*/  IMAD.MOV.U32 R7, RZ, RZ, R100 ;  /* 0x000000ffff077224 */ /* 0x000fca00078e0064 */
[----:B------:R1:W-:Y:S02]  /*ca710*/  LDGSTS.E [R5+0x14d00], [R6.64], P4 ;  /* 0x14d0000006057fae */ /* 0x0003e4000a121844 */
[----:B-1----:R-:W-:Y:S01]  /*ca720*/  IMAD.MOV.U32 R6, RZ, RZ, R49 ;  /* 0x000000ffff067224 */ /* 0x002fe200078e0031 */
[----:B------:R-:W-:-:S05]  /*ca730*/  MOV R7, R50 ;  /* 0x0000003200077202 */ /* 0x000fca0000000f00 */
[----:B------:R1:W-:Y:S02]  /*ca740*/  LDGSTS.E [R5+0x14d80], [R6.64], P4 ;  /* 0x14d8000006057fae */ /* 0x0003e4000a121844 */
[----:B-1----:R-:W-:Y:S01]  /*ca750*/  IMAD.MOV.U32 R6, RZ, RZ, R47 ;  /* 0x000000ffff067224 */ /* 0x002fe200078e002f */
[----:B------:R-:W-:-:S05]  /*ca760*/  MOV R7, R48 ;  /* 0x0000003000077202 */ /* 0x000fca0000000f00 */
[----:B------:R1:W-:Y:S02]  /*ca770*/  LDGSTS.E [R5+0x14e00], [R6.64], P4 ;  /* 0x14e0000006057fae */ /* 0x0003e4000a121844 */
[----:B-1----:R-:W-:Y:S01]  /*ca780*/  MOV R6, R45 ;  /* 0x0000002d00067202 */ /* 0x002fe20000000f00 */
[----:B---3--:R-:W-:Y:S01]  /*ca790*/  IMAD.X R46, R46, 0x1, R0, P5 ;  /* 0x000000012e2e7824 */ /* 0x008fe200028e0600 */
[----:B----4-:R-:W-:-:S04]  /*ca7a0*/  IADD3 R43, P5, R43, R2, RZ ;  /* 0x000000022b2b7210 */ /* 0x010fc80007fbe0ff */
[----:B------:R1:W-:Y:S01]  /*ca7b0*/  STL [R1+0x4bcc], R46 ;  /* 0x004bcc2e01007387 */ /* 0x0003e20000100800 */
[----:B------:R-:W-:Y:S02]  /*ca7c0*/  IADD3.X R44, R44, R0, RZ, P5, !PT ;  /* 0x000000002c2c7210 */ /* 0x000fe40002ffe4ff */
[----:B------:R-:W-:Y:S01]  /*ca7d0*/  IADD3 R40, P5, R40, R2, RZ ;  /* 0x0000000228287210 */ /* 0x000fe20007fbe0ff */
[----:B------:R-:W-:Y:S04]  /*ca7e0*/  STL [R1+0x4bd8], R43 ;  /* 0x004bd82b01007387 */ /* 0x000fe80000100800 */
[----:B------:R3:W-:Y:S04]  /*ca7f0*/  STL [R1+0x4bd4], R44 ;  /* 0x004bd42c01007387 */ /* 0x0007e80000100800 */
[----:B------:R-:W-:Y:S01]  /*ca800*/  STL [R1+0x4be0], R40 ;  /* 0x004be02801007387 */ /* 0x000fe20000100800 */
[----:B--2---:R-:W-:-:S05]  /*ca810*/  IMAD.X R41, R41, 0x1, R0, P5 ;  /* 0x0000000129297824 */ /* 0x004fca00028e0600 */
[----:B------:R-:W-:Y:S04]  /*ca820*/  STL [R1+0x4bdc], R41 ;  /* 0x004bdc2901007387 */ /* 0x000fe80000100800 */
[----:B------:R-:W2:Y:S04]  /*ca830*/  LDL.LU R133, [R1+0x5578] ;  /* 0x0055780001857983 */ /* 0x000ea80000300800 */
[----:B------:R-:W4:Y:S01]  /*ca840*/  LDL.LU R132, [R1+0x5570] ;  /* 0x0055700001847983 */ /* 0x000f220000300800 */
[----:B------:R-:W-:-:S05]  /*ca850*/  IADD3 R42, P6, R42, R2, RZ ;  /* 0x000000022a2a7210 */ /* 0x000fca0007fde0ff */
[----:B------:R1:W-:Y:S04]  /*ca860*/  STL [R1+0x55f8], R42 ;  /* 0x0055f82a01007387 */ /* 0x0003e80000100800 */
        /* <DEDUP_REMOVED lines=12> */
[----:B------:R-:W4:Y:S04]  /*ca930*/  LDL.LU R50, [R1+0x5540] ;  /* 0x0055400001327983 */ /* 0x000f280000300800 */
[----:B------:R-:W4:Y:S04]  /*ca940*/  LDL.LU R49, [R1+0x5544] ;  /* 0x0055440001317983 */ /* 0x000f280000300800 */
[----:B------:R-:W4:Y:S04]  /*ca950*/  LDL.LU R48, [R1+0x5538] ;  /* 0x0055380001307983 */ /* 0x000f280000300800 */
[----:B------:R-:W4:Y:S04]  /*ca960*/  LDL.LU R47, [R1+0x553c] ;  /* 0x00553c00012f7983 */ /* 0x000f280000300800 */
[----:B-1----:R-:W4:Y:S04]  /*ca970*/  LDL.LU R46, [R1+0x5530] ;  /* 0x00553000012e7983 */ /* 0x002f280000300800 */
[----:B------:R-:W4:Y:S04]  /*ca980*/  LDL.LU R45, [R1+0x5534] ;  /* 0x00553400012d7983 */ /* 0x000f280000300800 */
[----:B------:R1:W-:Y:S02]  /*ca990*/  LDGSTS.E [R5+0x14e80], [R6.64], P4 ;  /* 0x14e8000006057fae */ /* 0x0003e4000a121844 */
[----:B-1----:R-:W-:Y:S01]  /*ca9a0*/  IMAD.MOV.U32 R7, RZ, RZ, R44 ;  /* 0x000000ffff077224 */ /* 0x002fe200078e002c */
[----:B------:R-:W-:Y:S01]  /*ca9b0*/  MOV R6, R43 ;  /* 0x0000002b00067202 */ /* 0x000fe20000000f00 */
[----:B---3--:R-:W3:Y:S04]  /*ca9c0*/  LDL.LU R44, [R1+0x5528] ;  /* 0x00552800012c7983 */ /* 0x008ee80000300800 */
[----:B------:R-:W3:Y:S04]  /*ca9d0*/  LDL.LU R43, [R1+0x552c] ;  /* 0x00552c00012b7983 */ /* 0x000ee80000300800 */
[----:B------:R1:W-:Y:S04]  /*ca9e0*/  LDGSTS.E [R5+0x14f00], [R6.64], P4 ;  /* 0x14f0000006057fae */ /* 0x0003e8000a121844 */
[----:B------:R-:W3:Y:S01]  /*ca9f0*/  LDL.LU R42, [R1+0x5520] ;  /* 0x00552000012a7983 */ /* 0x000ee20000300800 */
[----:B-1----:R-:W-:Y:S01]  /*caa00*/  IMAD.MOV.U32 R7, RZ, RZ, R41 ;  /* 0x000000ffff077224 */ /* 0x002fe200078e0029 */
[----:B------:R-:W-:-:S02]  /*caa10*/  MOV R6, R40 ;  /* 0x0000002800067202 */ /* 0x000fc40000000f00 */
        /* <DEDUP_REMOVED lines=42> */
[----:B------:R1:W-:Y:S04]  /*cacc0*/  LDGSTS.E [R5+0x14f80], [R6.64], P4 ;  /* 0x14f8000006057fae */ /* 0x0003e8000a121844 */
[----:B------:R-:W3:Y:S04]  /*cacd0*/  LDL.LU R195, [R1+0x4c9c] ;  /* 0x004c9c0001c37983 */ /* 0x000ee80000300800 */
[----:B------:R-:W3:Y:S01]  /*cace0*/  LDL.LU R194, [R1+0x4ca0] ;  /* 0x004ca00001c27983 */ /* 0x000ee20000300800 */
[----:B--2---:R-:W-:-:S03]  /*cacf0*/  IADD3 R133, P5, R133, R2, RZ ;  /* 0x0000000285857210 */ /* 0x004fc60007fbe0ff */
[----:B------:R-:W2:Y:S01]  /*cad00*/  LDL.LU R192, [R1+0x4ca8] ;  /* 0x004ca80001c07983 */ /* 0x000ea20000300800 */
[----:B----4-:R-:W-:-:S03]  /*cad10*/  IADD3 R132, P4, R132, R2, RZ ;  /* 0x0000000284847210 */ /* 0x010fc60007f9e0ff */
[----:B------:R-:W4:Y:S04]  /*cad20*/  LDL.LU R189, [R1+0x4cb0] ;  /* 0x004cb00001bd7983 */ /* 0x000f280000300800 */
[----:B------:R1:W-:Y:S04]  /*cad30*/  STL [R1+0x5578], R133 ;  /* 0x0055788501007387 */ /* 0x0003e80000100800 */
[----:B------:R1:W-:Y:S01]  /*cad40*/  STL [R1+0x5570], R132 ;  /* 0x0055708401007387 */ /* 0x0003e20000100800 */
[----:B------:R-:W-:Y:S02]  /*cad50*/  IADD3.X R129, R129, R0, RZ, P6, !PT ;  /* 0x0000000081817210 */ /* 0x000fe400037fe4ff */
[----:B------:R-:W-:-:S03]  /*cad60*/  IADD3 R128, P6, R128, R2, RZ ;  /* 0x0000000280807210 */ /* 0x000fc60007fde0ff */
[----:B------:R1:W-:Y:S01]  /*cad70*/  STL [R1+0x5574], R129 ;  /* 0x0055748101007387 */ /* 0x0003e20000100800 */
[----:B------:R-:W-:-:S03]  /*cad80*/  IMAD.X R119, R119, 0x1, R0, P5 ;  /* 0x0000000177777824 */ /* 0x000fc600028e0600 */
[----:B------:R1:W-:Y:S01]  /*cad90*/  STL [R1+0x5568], R128 ;  /* 0x0055688001007387 */ /* 0x0003e20000100800 */
[----:B------:R-:W-:-:S03]  /*cada0*/  IADD3 R118, P5, R118, R2, RZ ;  /* 0x0000000276767210 */ /* 0x000fc60007fbe0ff */
[----:B------:R1:W-:Y:S01]  /*cadb0*/  STL [R1+0x556c], R119 ;  /* 0x00556c7701007387 */ /* 0x0003e20000100800 */
[----:B------:R-:W-:-:S03]  /*cadc0*/  IADD3.X R117, R117, R0, RZ, P4, !PT ;  /* 0x0000000075757210 */ /* 0x000fc600027fe4ff */
[----:B------:R1:W-:Y:S01]  /*cadd0*/  STL [R1+0x5560], R118 ;  /* 0x0055607601007387 */ /* 0x0003e20000100800 */
        /* <DEDUP_REMOVED lines=23> */
[----:B------:R3:W-:Y:S04]  /*caf50*/  STL [R1+0x5530], R46 ;  /* 0x0055302e01007387 */ /* 0x0007e80000100800 */
[----:B------:R3:W-:Y:S04]  /*caf60*/  STL [R1+0x5534], R45 ;  /* 0x0055342d01007387 */ /* 0x0007e80000100800 */
[----:B-1----:R-:W2:Y:S01]  /*caf70*/  LDL.LU R7, [R1+0x551c] ;  /* 0x00551c0001077983 */ /* 0x002ea20000300800 */
[----:B---3--:R-:W-:Y:S01]  /*caf80*/  IADD3 R44, P4, R44, R2, RZ ;  /* 0x000000022c2c7210 */ /* 0x008fe20007f9e0ff */
[----:B------:R-:W-:-:S04]  /*caf90*/  IMAD.X R43, R43, 0x1, R0, P6 ;  /* 0x000000012b2b7824 */ /* 0x000fc800030e0600 */
[----:B------:R1:W-:Y:S04]  /*cafa0*/  STL [R1+0x5528], R44 ;  /* 0x0055282c01007387 */ /* 0x0003e80000100800 */
[----:B------:R3:W-:Y:S04]  /*cafb0*/  STL [R1+0x552c], R43 ;  /* 0x00552c2b01007387 */ /* 0x0007e80000100800 */
[----:B------:R-:W4:Y:S01]  /*cafc0*/  LDL.LU R6, [R1+0x5510] ;  /* 0x0055100001067983 */ /* 0x000f220000300800 */
[----:B------:R-:W-:Y:S01]  /*cafd0*/  IADD3 R42, P6, R42, R2, RZ ;  /* 0x000000022a2a7210 */ /* 0x000fe20007fde0ff */
[----:B------:R-:W-:Y:S04]  /*cafe0*/  HMMA.1688.F32.TF32 R76, R80, R134, R76 ;  /* 0x00000086504c723c */ /* 0x000fe8000008104c */
[----:B------:R1:W-:Y:S01]  /*caff0*/  STL [R1+0x5520], R42 ;  /* 0x0055202a01007387 */ /* 0x0003e20000100800 */
[----:B------:R-:W-:-:S03]  /*cb000*/  IADD3.X R41, R41, R0, RZ, P5, !PT ;  /* 0x0000000029297210 */ /* 0x000fc60002ffe4ff */
[----:B------:R-:W4:Y:S01]  /*cb010*/  LDL.LU R136, [R1+0x5514] ;  /* 0x0055140001887983 */ /* 0x000f220000300800 */
[----:B------:R-:W-:-:S03]  /*cb020*/  IADD3 R40, P5, R40, R2, RZ ;  /* 0x0000000228287210 */ /* 0x000fc60007fbe0ff */
[----:B------:R1:W-:Y:S04]  /*cb030*/  STL [R1+0x5524], R41 ;  /* 0x0055242901007387 */ /* 0x0003e80000100800 */
        /* <DEDUP_REMOVED lines=23> */
[----:B---3--:R-:W3:Y:S04]  /*cb1b0*/  LDL.LU R43, [R1+0x54b0] ;  /* 0x0054b000012b7983 */ /* 0x008ee80000300800 */
[----:B------:R-:W3:Y:S04]  /*cb1c0*/  LDL.LU R42, [R1+0x54b4] ;  /* 0x0054b400012a7983 */ /* 0x000ee80000300800 */
[----:B------:R-:W3:Y:S04]  /*cb1d0*/  LDL.LU R41, [R1+0x54a8] ;  /* 0x0054a80001297983 */ /* 0x000ee80000300800 */
[----:B------:R-:W3:Y:S01]  /*cb1e0*/  LDL.LU R40, [R1+0x54ac] ;  /* 0x0054ac0001287983 */ /* 0x000ee20000300800 */
[----:B--2---:R-:W-:-:S05]  /*cb1f0*/  IMAD.X R7, R7, 0x1, R0, P4 ;  /* 0x0000000107077824 */ /* 0x004fca00020e0600 */
[----:B------:R1:W-:Y:S04]  /*cb200*/  STL [R1+0x551c], R7 ;  /* 0x00551c0701007387 */ /* 0x0003e80000100800 */
[----:B-1----:R-:W2:Y:S01]  /*cb210*/  LDL.LU R7, [R1+0x54a0] ;  /* 0x0054a00001077983 */ /* 0x002ea20000300800 */
[----:B----4-:R-:W-:-:S05]  /*cb220*/  IADD3 R6, P4, R6, R2, RZ ;  /* 0x0000000206067210 */ /* 0x010fca0007f9e0ff */
[----:B------:R1:W-:Y:S04]  /*cb230*/  STL [R1+0x5510], R6 ;  /* 0x0055100601007387 */ /* 0x0003e80000100800 */
[----:B-1----:R-:W4:Y:S01]  /*cb240*/  LDL.LU R6, [R1+0x54a4] ;  /* 0x0054a40001067983 */ /* 0x002f220000300800 */
[----:B------:R-:W-:Y:S02]  /*cb250*/  IADD3.X R136, R136, R0, RZ, P6, !PT ;  /* 0x0000000088887210 */ /* 0x000fe400037fe4ff */
[-C--:B------:R-:W-:Y:S01]  /*cb260*/  IADD3 R135, P6, R135, R2.reuse, RZ ;  /* 0x0000000287877210 */ /* 0x080fe20007fde0ff */
[----:B------:R-:W-:Y:S02]  /*cb270*/  IMAD.X R134, R134, 0x1, R0, P5 ;  /* 0x0000000186867824 */ /* 0x000fe400028e0600 */
[----:B------:R-:W-:Y:S04]  /*cb280*/  STL [R1+0x5514], R136 ;  /* 0x0055148801007387 */ /* 0x000fe80000100800 */
[----:B------:R-:W-:Y:S01]  /*cb290*/  STL [R1+0x5508], R135 ;  /* 0x0055088701007387 */ /* 0x000fe20000100800 */
[----:B------:R-:W-:-:S03]  /*cb2a0*/  IADD3 R133, P5, R133, R2, RZ ;  /* 0x0000000285857210 */ /* 0x000fc60007fbe0ff */
[----:B------:R-:W-:Y:S01]  /*cb2b0*/  STL [R1+0x550c], R134 ;  /* 0x00550c8601007387 */ /* 0x000fe20000100800 */
[----:B------:R-:W-:-:S03]  /*cb2c0*/  IADD3.X R132, R132, R0, RZ, P4, !PT ;  /* 0x0000000084847210 */ /* 0x000fc600027fe4ff */
[----:B------:R-:W-:Y:S01]  /*cb2d0*/  STL [R1+0x5500], R133 ;  /* 0x0055008501007387 */ /* 0x000fe20000100800 */
[----:B------:R-:W-:-:S03]  /*cb2e0*/  IADD3 R129, P4, R129, R2, RZ ;  /* 0x0000000281817210 */ /* 0x000fc60007f9e0ff */
[----:B------:R-:W-:Y:S01]  /*cb2f0*/  STL [R1+0x5504], R132 ;  /* 0x0055048401007387 */ /* 0x000fe20000100800 */
[----:B------:R-:W-:-:S03]  /*cb300*/  IMAD.X R128, R128, 0x1, R0, P6 ;  /* 0x0000000180807824 */ /* 0x000fc600030e0600 */
[----:B------:R-:W-:Y:S01]  /*cb310*/  STL [R1+0x54f8], R129 ;  /* 0x0054f88101007387 */ /* 0x000fe20000100800 */
[----:B------:R-:W-:Y:S02]  /*cb320*/  IADD3 R119, P6, R119, R2, RZ ;  /* 0x0000000277777210 */ /* 0x000fe40007fde0ff */
[----:B------:R-:W-:Y:S01]  /*cb330*/  IADD3.X R118, R118, R0, RZ, P5, !PT ;  /* 0x0000000076767210 */ /* 0x000fe20002ffe4ff */
[----:B------:R-:W-:Y:S01]  /*cb340*/  STL [R1+0x54fc], R128 ;  /* 0x0054fc8001007387 */ /* 0x000fe20000100800 */
[----:B------:R-:W-:-:S03]  /*cb350*/  IADD3 R117, P5, R117, R2, RZ ;  /* 0x0000000275757210 */ /* 0x000fc60007fbe0ff */
[----:B------:R-:W-:Y:S01]  /*cb360*/  STL [R1+0x54f0], R119 ;  /* 0x0054f07701007387 */ /* 0x000fe20000100800 */
[----:B------:R-:W-:-:S03]  /*cb370*/  IMAD.X R116, R116, 0x1, R0, P4 ;  /* 0x0000000174747824 */ /* 0x000fc600020e0600 */
        /* <DEDUP_REMOVED lines=24> */
[----:B---3--:R-:W-:-:S03]  /*cb500*/  IADD3 R43, P4, R43, R2, RZ ;  /* 0x000000022b2b7210 */ /* 0x008fc60007f9e0ff */
[----:B------:R-:W-:Y:S01]  /*cb510*/  STL [R1+0x54c4], R46 ;  /* 0x0054c42e01007387 */ /* 0x000fe20000100800 */
[----:B------:R-:W-:-:S03]  /*cb520*/  IADD3.X R42, R42, R0, RZ, P6, !PT ;  /* 0x000000002a2a7210 */ /* 0x000fc600037fe4ff */
[----:B------:R-:W-:Y:S04]  /*cb530*/  STL [R1+0x54b8], R45 ;  /* 0x0054b82d01007387 */ /* 0x000fe80000100800 */
[----:B------:R-:W-:Y:S01]  /*cb540*/  STL [R1+0x54bc], R44 ;  /* 0x0054bc2c01007387 */ /* 0x000fe20000100800 */
[----:B------:R-:W-:-:S03]  /*cb550*/  IMAD.X R40, R40, 0x1, R0, P5 ;  /* 0x0000000128287824 */ /* 0x000fc600028e0600 */
[----:B------:R-:W-:Y:S01]  /*cb560*/  STL [R1+0x54b0], R43 ;  /* 0x0054b02b01007387 */ /* 0x000fe20000100800 */
[----:B------:R-:W-:-:S03]  /*cb570*/  IADD3 R41, P6, R41, R2, RZ ;  /* 0x0000000229297210 */ /* 0x000fc60007fde0ff */
[----:B------:R1:W-:Y:S04]  /*cb580*/  STL [R1+0x54ac], R40 ;  /* 0x0054ac2801007387 */ /* 0x0003e80000100800 */
[----:B------:R-:W-:Y:S04]  /*cb590*/  STL [R1+0x54b4], R42 ;  /* 0x0054b42a01007387 */ /* 0x000fe80000100800 */
[----:B-1----:R-:W3:Y:S04]  /*cb5a0*/  LDL.LU R40, [R1+0x5498] ;  /* 0x0054980001287983 */ /* 0x002ee80000300800 */
[----:B------:R-:W-:Y:S01]  /*cb5b0*/  STL [R1+0x54a8], R41 ;  /* 0x0054a82901007387 */ /* 0x000fe20000100800 */
[----:B--2---:R-:W-:-:S05]  /*cb5c0*/  IADD3 R7, P5, R7, R2, RZ ;  /* 0x0000000207077210 */ /* 0x004fca0007fbe0ff */
[----:B------:R1:W-:Y:S04]  /*cb5d0*/  STL [R1+0x54a0], R7 ;  /* 0x0054a00701007387 */ /* 0x0003e80000100800 */
[----:B-1----:R-:W2:Y:S04]  /*cb5e0*/  LDL.LU R7, [R1+0x549c] ;  /* 0x00549c0001077983 */ /* 0x002ea80000300800 */
[----:B------:R-:W2:Y:S01]  /*cb5f0*/  LDL.LU R136, [R1+0x5490] ;  /* 0x0054900001887983 */ /* 0x000ea20000300800 */
[----:B----4-:R-:W-:-:S03]  /*cb600*/  IADD3.X R6, R6, R0, RZ, P4, !PT ;  /* 0x0000000006067210 */ /* 0x010fc600027fe4ff */
        /* <DEDUP_REMOVED lines=26> */
[----:B-1----:R-:W4:Y:S01]  /*cb7b0*/  LDL.LU R6, [R1+0x5328] ;  /* 0x0053280001067983 */ /* 0x002f220000300800 */
[----:B---3--:R-:W-:-:S05]  /*cb7c0*/  IADD3 R40, P4, R40, R2, RZ ;  /* 0x0000000228287210 */ /* 0x008fca0007f9e0ff */
[----:B------:R1:W-:Y:S04]  /*cb7d0*/  STL [R1+0x5498], R40 ;  /* 0x0054982801007387 */ /* 0x0003e80000100800 */
[----:B-1----:R-:W3:Y:S01]  /*cb7e0*/  LDL.LU R40, [R1+0x532c] ;  /* 0x00532c0001287983 */ /* 0x002ee20000300800 */
[----:B--2---:R-:W-:Y:S01]  /*cb7f0*/  IMAD.X R7, R7, 0x1, R0, P6 ;  /* 0x0000000107077824 */ /* 0x004fe200030e0600 */
[----:B------:R-:W-:-:S04]  /*cb800*/  IADD3 R136, P6, R136, R2, RZ ;  /* 0x0000000288887210 */ /* 0x000fc80007fde0ff */
[----:B------:R1:W-:Y:S01]  /*cb810*/  STL [R1+0x549c], R7 ;  /* 0x00549c0701007387 */ /* 0x0003e20000100800 */
[----:B----4-:R-:W-:Y:S02]  /*cb820*/  IADD3.X R135, R135, R0, RZ, P5, !PT ;  /* 0x0000000087877210 */ /* 0x010fe40002ffe4ff */
[----:B------:R-:W-:Y:S01]  /*cb830*/  IADD3 R134, P5, R134, R2, RZ ;  /* 0x0000000286867210 */ /* 0x000fe20007fbe0ff */
[----:B-1----:R-:W2:Y:S01]  /*cb840*/  LDL.LU R7, [R1+0x5320] ;  /* 0x0053200001077983 */ /* 0x002ea20000300800 */
        /* <DEDUP_REMOVED lines=47> */
[----:B------:R-:W-:Y:S04]  /*cbb40*/  STL [R1+0x533c], R43 ;  /* 0x00533c2b01007387 */ /* 0x000fe80000100800 */
[----:B------:R1:W-:Y:S04]  /*cbb50*/  STL [R1+0x5328], R6 ;  /* 0x0053280601007387 */ /* 0x0003e80000100800 */
[----:B------:R-:W-:Y:S04]  /*cbb60*/  STL [R1+0x5330], R42 ;  /* 0x0053302a01007387 */ /* 0x000fe80000100800 */
[----:B-1----:R-:W4:Y:S04]  /*cbb70*/  LDL.LU R6, [R1+0x5324] ;  /* 0x0053240001067983 */ /* 0x002f280000300800 */
[----:B------:R-:W-:Y:S01]  /*cbb80*/  STL [R1+0x5334], R41 ;  /* 0x0053342901007387 */ /* 0x000fe20000100800 */
[----:B---3--:R-:W-:-:S05]  /*cbb90*/  IMAD.X R40, R40, 0x1, R0, P4 ;  /* 0x0000000128287824 */ /* 0x008fca00020e0600 */
[----:B------:R1:W-:Y:S04]  /*cbba0*/  STL [R1+0x532c], R40 ;  /* 0x00532c2801007387 */ /* 0x0003e80000100800 */
[----:B-1----:R-:W3:Y:S04]  /*cbbb0*/  LDL.LU R40, [R1+0x5318] ;  /* 0x0053180001287983 */ /* 0x002ee80000300800 */
[----:B------:R-:W3:Y:S04]  /*cbbc0*/  LDL.LU R136, [R1+0x531c] ;  /* 0x00531c0001887983 */ /* 0x000ee80000300800 */
[----:B------:R-:W3:Y:S04]  /*cbbd0*/  LDL.LU R135, [R1+0x5310] ;  /* 0x0053100001877983 */ /* 0x000ee80000300800 */
[----:B------:R-:W3:Y:S01]  /*cbbe0*/  LDL.LU R134, [R1+0x5314] ;  /* 0x0053140001867983 */ /* 0x000ee20000300800 */
[----:B--2---:R-:W-:-:S05]  /*cbbf0*/  IADD3 R7, P4, R7, R2, RZ ;  /* 0x0000000207077210 */ /* 0x004fca0007f9e0ff */
        /* <DEDUP_REMOVED lines=24> */
[----:B-1----:R-:W2:Y:S01]  /*cbd80*/  LDL.LU R7, [R1+0x52b4] ;  /* 0x0052b40001077983 */ /* 0x002ea20000300800 */
[----:B----4-:R-:W-:-:S05]  /*cbd90*/  IADD3.X R6, R6, R0, RZ, P6, !PT ;  /* 0x0000000006067210 */ /* 0x010fca00037fe4ff */
[----:B------:R1:W-:Y:S04]  /*cbda0*/  STL [R1+0x5324], R6 ;  /* 0x0053240601007387 */ /* 0x0003e80000100800 */
[----:B-1----:R-:W4:Y:S01]  /*cbdb0*/  LDL.LU R6, [R1+0x52a8] ;  /* 0x0052a80001067983 */ /* 0x002f220000300800 */
[----:B---3--:R-:W-:Y:S01]  /*cbdc0*/  IADD3 R40, P6, R40, R2, RZ ;  /* 0x0000000228287210 */ /* 0x008fe20007fde0ff */
[----:B------:R-:W-:-:S04]  /*cbdd0*/  IMAD.X R136, R136, 0x1, R0, P5 ;  /* 0x0000000188887824 */ /* 0x000fc800028e0600 */
[----:B------:R1:W-:Y:S01]  /*cbde0*/  STL [R1+0x5318], R40 ;  /* 0x0053182801007387 */ /* 0x0003e20000100800 */
[----:B------:R-:W-:Y:S02]  /*cbdf0*/  IADD3 R135, P5, R135, R2, RZ ;  /* 0x0000000287877210 */ /* 0x000fe40007fbe0ff */
[----:B------:R-:W-:Y:S01]  /*cbe00*/  IADD3.X R134, R134, R0, RZ, P4, !PT ;  /* 0x0000000086867210 */ /* 0x000fe200027fe4ff */
[----:B-1----:R-:W3:Y:S04]  /*cbe10*/  LDL.LU R40, [R1+0x52ac] ;  /* 0x0052ac0001287983 */ /* 0x002ee80000300800 */
[----:B------:R-:W-:Y:S04]  /*cbe20*/  STL [R1+0x531c], R136 ;  /* 0x00531c8801007387 */ /* 0x000fe80000100800 */
[----:B------:R-:W-:Y:S04]  /*cbe30*/  STL [R1+0x5310], R135 ;  /* 0x0053108701007387 */ /* 0x000fe80000100800 */
[----:B------:R-:W-:Y:S01]  /*cbe40*/  STL [R1+0x5314], R134 ;  /* 0x0053148601007387 */ /* 0x000fe20000100800 */
[----:B--2---:R-:W-:Y:S01]  /*cbe50*/  IADD3 R133, P4, R133, R2, RZ ;  /* 0x0000000285857210 */ /* 0x004fe20007f9e0ff */
[----:B------:R-:W-:-:S04]  /*cbe60*/  IMAD.X R132, R132, 0x1, R0, P6 ;  /* 0x0000000184847824 */ /* 0x000fc800030e0600 */
        /* <DEDUP_REMOVED lines=40> */
[----:B------:R-:W-:-:S03]  /*cc0f0*/  IADD3.X R7, R7, R0, RZ, P4, !PT ;  /* 0x0000000007077210 */ /* 0x000fc600027fe4ff */
[----:B------:R-:W-:Y:S01]  /*cc100*/  STL [R1+0x52b8], R43 ;  /* 0x0052b82b01007387 */ /* 0x000fe20000100800 */
[----:B------:R-:W-:-:S03]  /*cc110*/  IADD3 R41, P5, R41, R2, RZ ;  /* 0x0000000229297210 */ /* 0x000fc60007fbe0ff */
[----:B------:R1:W-:Y:S04]  /*cc120*/  STL [R1+0x52b4], R7 ;  /* 0x0052b40701007387 */ /* 0x0003e80000100800 */
[----:B------:R-:W-:Y:S04]  /*cc130*/  STL [R1+0x52bc], R42 ;  /* 0x0052bc2a01007387 */ /* 0x000fe80000100800 */
[----:B-1----:R-:W2:Y:S04]  /*cc140*/  LDL.LU R7, [R1+0x52a0] ;  /* 0x0052a00001077983 */ /* 0x002ea80000300800 */
[----:B------:R-:W-:Y:S01]  /*cc150*/  STL [R1+0x52b0], R41 ;  /* 0x0052b02901007387 */ /* 0x000fe20000100800 */
[----:B----4-:R-:W-:-:S05]  /*cc160*/  IADD3 R6, P4, R6, R2, RZ ;  /* 0x0000000206067210 */ /* 0x010fca0007f9e0ff */
[----:B------:R1:W-:Y:S04]  /*cc170*/  STL [R1+0x52a8], R6 ;  /* 0x0052a80601007387 */ /* 0x0003e80000100800 */
[----:B-1----:R-:W4:Y:S04]  /*cc180*/  LDL.LU R6, [R1+0x52a4] ;  /* 0x0052a40001067983 */ /* 0x002f280000300800 */
[----:B------:R-:W4:Y:S04]  /*cc190*/  LDL.LU R136, [R1+0x5298] ;  /* 0x0052980001887983 */ /* 0x000f280000300800 */
[----:B------:R-:W4:Y:S04]  /*cc1a0*/  LDL.LU R135, [R1+0x529c] ;  /* 0x00529c0001877983 */ /* 0x000f280000300800 */
[----:B------:R-:W4:Y:S01]  /*cc1b0*/  LDL.LU R134, [R1+0x5290] ;  /* 0x0052900001867983 */ /* 0x000f220000300800 */
        /* <DEDUP_REMOVED lines=25> */
[----:B-1----:R-:W3:Y:S01]  /*cc350*/  LDL.LU R40, [R1+0x514c] ;  /* 0x00514c0001287983 */ /* 0x002ee20000300800 */
[----:B--2---:R-:W-:-:S05]  /*cc360*/  IADD3 R7, P6, R7, R2, RZ ;  /* 0x0000000207077210 */ /* 0x004fca0007fde0ff */
[----:B------:R1:W-:Y:S04]  /*cc370*/  STL [R1+0x52a0], R7 ;  /* 0x0052a00701007387 */ /* 0x0003e80000100800 */
[----:B-1----:R-:W2:Y:S01]  /*cc380*/  LDL.LU R7, [R1+0x5138] ;  /* 0x0051380001077983 */ /* 0x002ea20000300800 */
[----:B----4-:R-:W-:-:S05]  /*cc390*/  IADD3.X R6, R6, R0, RZ, P5, !PT ;  /* 0x0000000006067210 */ /* 0x010fca0002ffe4ff */
[----:B------:R1:W-:Y:S04]  /*cc3a0*/  STL [R1+0x52a4], R6 ;  /* 0x0052a40601007387 */ /* 0x0003e80000100800 */
[----:B-1----:R-:W4:Y:S01]  /*cc3b0*/  LDL.LU R6, [R1+0x5154] ;  /* 0x0051540001067983 */ /* 0x002f220000300800 */
[-C--:B------:R-:W-:Y:S01]  /*cc3c0*/  IADD3 R136, P5, R136, R2.reuse, RZ ;  /* 0x0000000288887210 */ /* 0x080fe20007fbe0ff */
[----:B------:R-:W-:Y:S01]  /*cc3d0*/  IMAD.X R135, R135, 0x1, R0, P4 ;  /* 0x0000000187877824 */ /* 0x000fe200020e0600 */
[----:B------:R-:W-:-:S03]  /*cc3e0*/  IADD3 R134, P4, R134, R2, RZ ;  /* 0x0000000286867210 */ /* 0x000fc60007f9e0ff */
[----:B------:R-:W-:Y:S01]  /*cc3f0*/  STL [R1+0x5298], R136 ;  /* 0x0052988801007387 */ /* 0x000fe20000100800 */
[----:B---3--:R-:W-:-:S03]  /*cc400*/  IADD3.X R133, R133, R0, RZ, P6, !PT ;  /* 0x0000000085857210 */ /* 0x008fc600037fe4ff */
        /* <DEDUP_REMOVED lines=45> */
[----:B------:R-:W-:Y:S04]  /*cc6e0*/  STL [R1+0x5128], R43 ;  /* 0x0051282b01007387 */ /* 0x000fe80000100800 */
[----:B------:R1:W-:Y:S04]  /*cc6f0*/  STL [R1+0x514c], R40 ;  /* 0x00514c2801007387 */ /* 0x0003e80000100800 */
[----:B------:R-:W-:Y:S04]  /*cc700*/  STL [R1+0x5144], R42 ;  /* 0x0051442a01007387 */ /* 0x000fe80000100800 */
[----:B-1----:R-:W3:Y:S04]  /*cc710*/  LDL.LU R40, [R1+0x5140] ;  /* 0x0051400001287983 */ /* 0x002ee80000300800 */
[----:B------:R-:W-:Y:S01]  /*cc720*/  STL [R1+0x5130], R41 ;  /* 0x0051302901007387 */ /* 0x000fe20000100800 */
[----:B--2---:R-:W-:-:S05]  /*cc730*/  IADD3.X R7, R7, R0, RZ, P6, !PT ;  /* 0x0000000007077210 */ /* 0x004fca00037fe4ff */
[----:B------:R1:W-:Y:S04]  /*cc740*/  STL [R1+0x5138], R7 ;  /* 0x0051380701007387 */ /* 0x0003e80000100800 */
[----:B-1----:R-:W2:Y:S04]  /*cc750*/  LDL.LU R7, [R1+0x515c] ;  /* 0x00515c0001077983 */ /* 0x002ea80000300800 */
[----:B------:R-:W2:Y:S04]  /*cc760*/  LDL.LU R136, [R1+0x5148] ;  /* 0x0051480001887983 */ /* 0x000ea80000300800 */
        /* <DEDUP_REMOVED lines=28> */
[----:B---3--:R-:W-:-:S05]  /*cc930*/  IMAD.X R40, R40, 0x1, R0, P5 ;  /* 0x0000000128287824 */ /* 0x008fca00028e0600 */
[----:B------:R1:W-:Y:S04]  /*cc940*/  STL [R1+0x5140], R40 ;  /* 0x0051402801007387 */ /* 0x0003e80000100800 */
[----:B-1----:R-:W3:Y:S01]  /*cc950*/  LDL.LU R40, [R1+0x50b0] ;  /* 0x0050b00001287983 */ /* 0x002ee20000300800 */
[----:B--2---:R-:W-:Y:S02]  /*cc960*/  IADD3 R7, P5, R7, R2, RZ ;  /* 0x0000000207077210 */ /* 0x004fe40007fbe0ff */
[----:B------:R-:W-:-:S03]  /*cc970*/  IADD3.X R136, R136, R0, RZ, P4, !PT ;  /* 0x0000000088887210 */ /* 0x000fc600027fe4ff */
[----:B------:R1:W-:Y:S01]  /*cc980*/  STL [R1+0x515c], R7 ;  /* 0x00515c0701007387 */ /* 0x0003e20000100800 */
[-C--:B------:R-:W-:Y:S01]  /*cc990*/  IADD3 R135, P4, R135, R2.reuse, RZ ;  /* 0x0000000287877210 */ /* 0x080fe20007f9e0ff */
[----:B----4-:R-:W-:Y:S02]  /*cc9a0*/  IMAD.X R134, R134, 0x1, R0, P6 ;  /* 0x0000000186867824 */ /* 0x010fe400030e0600 */
[----:B-1----:R-:W2:Y:S01]  /*cc9b0*/  LDL.LU R7, [R1+0x50b4] ;  /* 0x0050b40001077983 */ /* 0x002ea20000300800 */
        /* <DEDUP_REMOVED lines=43> */
[----:B------:R-:W-:Y:S04]  /*ccc70*/  STL [R1+0x50c8], R45 ;  /* 0x0050c82d01007387 */ /* 0x000fe80000100800 */
[----:B------:R-:W-:Y:S01]  /*ccc80*/  STL [R1+0x50cc], R44 ;  /* 0x0050cc2c01007387 */ /* 0x000fe20000100800 */
[----:B------:R-:W-:-:S03]  /*ccc90*/  IMAD.X R6, R6, 0x1, R0, P6 ;  /* 0x0000000106067824 */ /* 0x000fc600030e0600 */
[----:B------:R-:W-:Y:S04]  /*ccca0*/  STL [R1+0x50c0], R43 ;  /* 0x0050c02b01007387 */ /* 0x000fe80000100800 */
[----:B------:R1:W-:Y:S04]  /*cccb0*/  STL [R1+0x50bc], R6 ;  /* 0x0050bc0601007387 */ /* 0x0003e80000100800 */
[----:B------:R-:W-:Y:S04]  /*cccc0*/  STL [R1+0x50c4], R42 ;  /* 0x0050c42a01007387 */ /* 0x000fe80000100800 */
[----:B-1----:R-:W4:Y:S01]  /*cccd0*/  LDL.LU R6, [R1+0x50a8] ;  /* 0x0050a80001067983 */ /* 0x002f220000300800 */
[----:B------:R-:W-:-:S05]  /*ccce0*/  IADD3 R41, P4, R41, R2, RZ ;  /* 0x0000000229297210 */ /* 0x000fca0007f9e0ff */
[----:B------:R-:W-:Y:S01]  /*cccf0*/  STL [R1+0x50b8], R41 ;  /* 0x0050b82901007387 */ /* 0x000fe20000100800 */
[----:B---3--:R-:W-:-:S05]  /*ccd00*/  IADD3 R40, P6, R40, R2, RZ ;  /* 0x0000000228287210 */ /* 0x008fca0007fde0ff */
[----:B------:R1:W-:Y:S04]  /*ccd10*/  STL [R1+0x50b0], R40 ;  /* 0x0050b02801007387 */ /* 0x0003e80000100800 */
[----:B-1----:R-:W3:Y:S04]  /*ccd20*/  LDL.LU R40, [R1+0x50ac] ;  /* 0x0050ac0001287983 */ /* 0x002ee80000300800 */
[----:B------:R-:W3:Y:S04]  /*ccd30*/  LDL.LU R136, [R1+0x50a0] ;  /* 0x0050a00001887983 */ /* 0x000ee80000300800 */
[----:B------:R-:W3:Y:S04]  /*ccd40*/  LDL.LU R135, [R1+0x50a4] ;  /* 0x0050a40001877983 */ /* 0x000ee80000300800 */
[----:B------:R-:W3:Y:S01]  /*ccd50*/  LDL.LU R134, [R1+0x5098] ;  /* 0x0050980001867983 */ /* 0x000ee20000300800 */
[----:B--2---:R-:W-:-:S05]  /*ccd60*/  IADD3.X R7, R7, R0, RZ, P5, !PT ;  /* 0x0000000007077210 */ /* 0x004fca0002ffe4ff */
        /* <DEDUP_REMOVED lines=25> */
[----:B----4-:R-:W-:-:S05]  /*ccf00*/  IADD3 R6, P5, R6, R2, RZ ;  /* 0x0000000206067210 */ /* 0x010fca0007fbe0ff */
[----:B------:R1:W-:Y:S04]  /*ccf10*/  STL [R1+0x50a8], R6 ;  /* 0x0050a80601007387 */ /* 0x0003e80000100800 */
[----:B-1----:R-:W4:Y:S01]  /*ccf20*/  LDL.LU R6, [R1+0x5038] ;  /* 0x0050380001067983 */ /* 0x002f220000300800 */
[----:B---3--:R-:W-:Y:S01]  /*ccf30*/  IMAD.X R40, R40, 0x1, R0, P4 ;  /* 0x0000000128287824 */ /* 0x008fe200020e0600 */
[----:B------:R-:W-:-:S04]  /*ccf40*/  IADD3 R136, P4, R136, R2, RZ ;  /* 0x0000000288887210 */ /* 0x000fc80007f9e0ff */
[----:B------:R1:W-:Y:S01]  /*ccf50*/  STL [R1+0x50ac], R40 ;  /* 0x0050ac2801007387 */ /* 0x0003e20000100800 */
[----:B------:R-:W-:Y:S02]  /*ccf60*/  IADD3.X R135, R135, R0, RZ, P6, !PT ;  /* 0x0000000087877210 */ /* 0x000fe400037fe4ff */
[-C--:B------:R-:W-:Y:S01]  /*ccf70*/  IADD3 R134, P6, R134, R2.reuse, RZ ;  /* 0x0000000286867210 */ /* 0x080fe20007fde0ff */
[----:B-1----:R-:W3:Y:S04]  /*ccf80*/  LDL.LU R40, [R1+0x5054] ;  /* 0x0050540001287983 */ /* 0x002ee80000300800 */
[----:B------:R-:W-:Y:S04]  /*ccf90*/  STL [R1+0x50a0], R136 ;  /* 0x0050a08801007387 */ /* 0x000fe80000100800 */
[----:B------:R-:W-:Y:S04]  /*ccfa0*/  STL [R1+0x50a4], R135 ;  /* 0x0050a48701007387 */ /* 0x000fe80000100800 */
[----:B------:R-:W-:Y:S01]  /*ccfb0*/  STL [R1+0x5098], R134 ;  /* 0x0050988601007387 */ /* 0x000fe20000100800 */
[----:B--2---:R-:W-:Y:S01]  /*ccfc0*/  IMAD.X R133, R133, 0x1, R0, P5 ;  /* 0x0000000185857824 */ /* 0x004fe200028e0600 */
[----:B------:R-:W-:-:S04]  /*ccfd0*/  IADD3 R132, P5, R132, R2, RZ ;  /* 0x0000000284847210 */ /* 0x000fc80007fbe0ff */
        /* <DEDUP_REMOVED lines=42> */
[----:B------:R-:W-:Y:S04]  /*cd280*/  STL [R1+0x5028], R43 ;  /* 0x0050282b01007387 */ /* 0x000fe80000100800 */
[----:B------:R1:W-:Y:S04]  /*cd290*/  STL [R1+0x504c], R7 ;  /* 0x00504c0701007387 */ /* 0x0003e80000100800 */
[----:B------:R-:W-:Y:S04]  /*cd2a0*/  STL [R1+0x5044], R42 ;  /* 0x0050442a01007387 */ /* 0x000fe80000100800 */
[----:B-1----:R-:W2:Y:S04]  /*cd2b0*/  LDL.LU R7, [R1+0x5040] ;  /* 0x0050400001077983 */ /* 0x002ea80000300800 */
[----:B------:R-:W-:Y:S01]  /*cd2c0*/  STL [R1+0x5030], R41 ;  /* 0x0050302901007387 */ /* 0x000fe20000100800 */
[----:B----4-:R-:W-:-:S05]  /*cd2d0*/  IMAD.X R6, R6, 0x1, R0, P5 ;  /* 0x0000000106067824 */ /* 0x010fca00028e0600 */
[----:B------:R1:W-:Y:S04]  /*cd2e0*/  STL [R1+0x5038], R6 ;  /* 0x0050380601007387 */ /* 0x0003e80000100800 */
[----:B-1----:R-:W4:Y:S04]  /*cd2f0*/  LDL.LU R6, [R1+0x505c] ;  /* 0x00505c0001067983 */ /* 0x002f280000300800 */
[----:B------:R-:W4:Y:S04]  /*cd300*/  LDL.LU R136, [R1+0x5048] ;  /* 0x0050480001887983 */ /* 0x000f280000300800 */
[----:B------:R-:W4:Y:S04]  /*cd310*/  LDL.LU R135, [R1+0x5064] ;  /* 0x0050640001877983 */ /* 0x000f280000300800 */
[----:B------:R-:W4:Y:S01]  /*cd320*/  LDL.LU R134, [R1+0x5050] ;  /* 0x0050500001867983 */ /* 0x000f220000300800 */
[----:B---3--:R-:W-:-:S05]  /*cd330*/  IADD3 R40, P5, R40, R2, RZ ;  /* 0x0000000228287210 */ /* 0x008fca0007fbe0ff */
        /* <DEDUP_REMOVED lines=25> */
[----:B--2---:R-:W-:-:S05]  /*cd4d0*/  IADD3.X R7, R7, R0, RZ, P4, !PT ;  /* 0x0000000007077210 */ /* 0x004fca00027fe4ff */
[----:B------:R1:W-:Y:S04]  /*cd4e0*/  STL [R1+0x5040], R7 ;  /* 0x0050400701007387 */ /* 0x0003e80000100800 */
[----:B-1----:R-:W2:Y:S01]  /*cd4f0*/  LDL.LU R7, [R1+0x4eb8] ;  /* 0x004eb80001077983 */ /* 0x002ea20000300800 */
[----:B----4-:R-:W-:-:S05]  /*cd500*/  IADD3 R6, P4, R6, R2, RZ ;  /* 0x0000000206067210 */ /* 0x010fca0007f9e0ff */
[----:B------:R1:W-:Y:S04]  /*cd510*/  STL [R1+0x505c], R6 ;  /* 0x00505c0601007387 */ /* 0x0003e80000100800 */
[----:B-1----:R-:W4:Y:S01]  /*cd520*/  LDL.LU R6, [R1+0x4ebc] ;  /* 0x004ebc0001067983 */ /* 0x002f220000300800 */
[----:B------:R-:W-:Y:S01]  /*cd530*/  IMAD.X R136, R136, 0x1, R0, P6 ;  /* 0x0000000188887824 */ /* 0x000fe200030e0600 */
[----:B------:R-:W-:Y:S02]  /*cd540*/  IADD3 R135, P6, R135, R2, RZ ;  /* 0x0000000287877210 */ /* 0x000fe40007fde0ff */
[----:B------:R-:W-:Y:S02]  /*cd550*/  IADD3.X R134, R134, R0, RZ, P5, !PT ;  /* 0x0000000086867210 */ /* 0x000fe40002ffe4ff */
[----:B------:R-:W-:Y:S01]  /*cd560*/  STL [R1+0x5048], R136 ;  /* 0x0050488801007387 */ /* 0x000fe20000100800 */
[----:B---3--:R-:W-:-:S03]  /*cd570*/  IADD3 R133, P5, R133, R2, RZ ;  /* 0x0000000285857210 */ /* 0x008fc60007fbe0ff */
        /* <DEDUP_REMOVED lines=53> */
[----:B------:R-:W2:Y:S04]  /*cd8d0*/  LDL.LU R136, [R1+0x4ea8] ;  /* 0x004ea80001887983 */ /* 0x000ea80000300800 */
[----:B------:R-:W2:Y:S01]  /*cd8e0*/  LDL.LU R135, [R1+0x4eac] ;  /* 0x004eac0001877983 */ /* 0x000ea20000300800 */
[----:B----4-:R-:W-:-:S03]  /*cd8f0*/  IMAD.X R6, R6, 0x1, R0, P4 ;  /* 0x0000000106067824 */ /* 0x010fc600020e0600 */
        /* <DEDUP_REMOVED lines=29> */
[----:B--2---:R-:W-:Y:S02]  /*cdad0*/  IADD3.X R7, R7, R0, RZ, P6, !PT ;  /* 0x0000000007077210 */ /* 0x004fe400037fe4ff */
[----:B------:R-:W-:-:S03]  /*cdae0*/  IADD3 R136, P6, R136, R2, RZ ;  /* 0x0000000288887210 */ /* 0x000fc60007fde0ff */
[----:B------:R1:W-:Y:S01]  /*cdaf0*/  STL [R1+0x4eb4], R7 ;  /* 0x004eb40701007387 */ /* 0x0003e20000100800 */
[----:B------:R-:W-:Y:S01]  /*cdb00*/  IMAD.X R135, R135, 0x1, R0, P5 ;  /* 0x0000000187877824 */ /* 0x000fe200028e0600 */
[----:B----4-:R-:W-:Y:S02]  /*cdb10*/  IADD3 R134, P5, R134, R2, RZ ;  /* 0x0000000286867210 */ /* 0x010fe40007fbe0ff */
[----:B-1----:R-:W2:Y:S01]  /*cdb20*/  LDL.LU R7, [R1+0x4e4c] ;  /* 0x004e4c0001077983 */ /* 0x002ea20000300800 */
        /* <DEDUP_REMOVED lines=50> */
[----:B-1----:R-:W4:Y:S04]  /*cde50*/  LDL.LU R6, [R1+0x4e38] ;  /* 0x004e380001067983 */ /* 0x002f280000300800 */
[----:B------:R-:W-:Y:S01]  /*cde60*/  STL [R1+0x4e28], R41 ;  /* 0x004e282901007387 */ /* 0x000fe20000100800 */
[----:B---3--:R-:W-:-:S05]  /*cde70*/  IADD3.X R40, R40, R0, RZ, P4, !PT ;  /* 0x0000000028287210 */ /* 0x008fca00027fe4ff */
        /* <DEDUP_REMOVED lines=31> */
[----:B----4-:R-:W-:-:S05]  /*ce070*/  IMAD.X R6, R6, 0x1, R0, P6 ;  /* 0x0000000106067824 */ /* 0x010fca00030e0600 */
[----:B------:R1:W-:Y:S04]  /*ce080*/  STL [R1+0x4e38], R6 ;  /* 0x004e380601007387 */ /* 0x0003e80000100800 */
[----:B-1----:R-:W4:Y:S01]  /*ce090*/  LDL.LU R6, [R1+0x40a8] ;  /* 0x0040a80001067983 */ /* 0x002f220000300800 */
[----:B---3--:R-:W-:Y:S02]  /*ce0a0*/  IADD3 R40, P6, R40, R2, RZ ;  /* 0x0000000228287210 */ /* 0x008fe40007fde0ff */
[----:B------:R-:W-:-:S03]  /*ce0b0*/  IADD3.X R136, R136, R0, RZ, P5, !PT ;  /* 0x0000000088887210 */ /* 0x000fc60002ffe4ff */
[----:B------:R1:W-:Y:S01]  /*ce0c0*/  STL [R1+0x4e54], R40 ;  /* 0x004e542801007387 */ /* 0x0003e20000100800 */
[-C--:B------:R-:W-:Y:S01]  /*ce0d0*/  IADD3 R135, P5, R135, R2.reuse, RZ ;  /* 0x0000000287877210 */ /* 0x080fe20007fbe0ff */
[----:B------:R-:W-:Y:S02]  /*ce0e0*/  IMAD.X R134, R134, 0x1, R0, P4 ;  /* 0x0000000186867824 */ /* 0x000fe400020e0600 */
[----:B-1----:R-:W3:Y:S04]  /*ce0f0*/  LDL.LU R40, [R1+0x4094] ;  /* 0x0040940001287983 */ /* 0x002ee80000300800 */
[----:B------:R-:W-:Y:S04]  /*ce100*/  STL [R1+0x4e40], R136 ;  /* 0x004e408801007387 */ /* 0x000fe80000100800 */
[----:B------:R-:W-:Y:S04]  /*ce110*/  STL [R1+0x4e5c], R135 ;  /* 0x004e5c8701007387 */ /* 0x000fe80000100800 */
[----:B------:R-:W-:Y:S01]  /*ce120*/  STL [R1+0x4e48], R134 ;  /* 0x004e488601007387 */ /* 0x000fe20000100800 */
[----:B--2---:R-:W-:-:S02]  /*ce130*/  IADD3 R133, P4, R133, R2, RZ ;  /* 0x0000000285857210 */ /* 0x004fc40007f9e0ff */
        /* <DEDUP_REMOVED lines=54> */
[----:B---3--:R-:W-:-:S05]  /*ce4a0*/  IADD3.X R40, R40, R0, RZ, P6, !PT ;  /* 0x0000000028287210 */ /* 0x008fca00037fe4ff */
        /* <DEDUP_REMOVED lines=28> */
[----:B----4-:R-:W-:-:S05]  /*ce670*/  IMAD.X R6, R6, 0x1, R0, P5 ;  /* 0x0000000106067824 */ /* 0x010fca00028e0600 */
[----:B------:R1:W-:Y:S04]  /*ce680*/  STL [R1+0x409c], R6 ;  /* 0x00409c0601007387 */ /* 0x0003e80000100800 */
[----:B-1----:R-:W4:Y:S01]  /*ce690*/  LDL.LU R6, [R1+0x4228] ;  /* 0x0042280001067983 */ /* 0x002f220000300800 */
[----:B------:R-:W-:Y:S02]  /*ce6a0*/  IADD3 R136, P5, R136, R2, RZ ;  /* 0x0000000288887210 */ /* 0x000fe40007fbe0ff */
[----:B------:R-:W-:Y:S02]  /*ce6b0*/  IADD3.X R135, R135, R0, RZ, P4, !PT ;  /* 0x0000000087877210 */ /* 0x000fe400027fe4ff */
[----:B------:R-:W-:Y:S01]  /*ce6c0*/  IADD3 R134, P4, R134, R2, RZ ;  /* 0x0000000286867210 */ /* 0x000fe20007f9e0ff */
[----:B------:R-:W-:Y:S01]  /*ce6d0*/  STL [R1+0x40b8], R136 ;  /* 0x0040b88801007387 */ /* 0x000fe20000100800 */
[----:B---3--:R-:W-:-:S03]  /*ce6e0*/  IMAD.X R133, R133, 0x1, R0, P6 ;  /* 0x0000000185857824 */ /* 0x008fc600030e0600 */
        /* <DEDUP_REMOVED lines=48> */
[----:B-1----:R-:W3:Y:S04]  /*ce9f0*/  LDL.LU R40, [R1+0x4214] ;  /* 0x0042140001287983 */ /* 0x002ee80000300800 */
[----:B------:R-:W-:Y:S01]  /*cea00*/  STL [R1+0x4204], R41 ;  /* 0x0042042901007387 */ /* 0x000fe20000100800 */
[----:B--2---:R-:W-:-:S05]  /*cea10*/  IMAD.X R7, R7, 0x1, R0, P6 ;  /* 0x0000000107077824 */ /* 0x004fca00030e0600 */
        /* <DEDUP_REMOVED lines=31> */
[----:B---3--:R-:W-:-:S05]  /*cec10*/  IADD3.X R40, R40, R0, RZ, P5, !PT ;  /* 0x0000000028287210 */ /* 0x008fca0002ffe4ff */
[----:B------:R1:W-:Y:S04]  /*cec20*/  STL [R1+0x4214], R40 ;  /* 0x0042142801007387 */ /* 0x0003e80000100800 */
[----:B-1----:R-:W3:Y:S01]  /*cec30*/  LDL.LU R40, [R1+0x42a0] ;  /* 0x0042a00001287983 */ /* 0x002ee20000300800 */
[----:B--2---:R-:W-:Y:S01]  /*cec40*/  IADD3 R7, P5, R7, R2, RZ ;  /* 0x0000000207077210 */ /* 0x004fe20007fbe0ff */
[----:B------:R-:W-:-:S04]  /*cec50*/  IMAD.X R136, R136, 0x1, R0, P4 ;  /* 0x0000000188887824 */ /* 0x000fc800020e0600 */
[----:B------:R1:W-:Y:S01]  /*cec60*/  STL [R1+0x4230], R7 ;  /* 0x0042300701007387 */ /* 0x0003e20000100800 */
[----:B------:R-:W-:Y:S02]  /*cec70*/  IADD3 R135, P4, R135, R2, RZ ;  /* 0x0000000287877210 */ /* 0x000fe40007f9e0ff */
[----:B----4-:R-:W-:Y:S01]  /*cec80*/  IADD3.X R134, R134, R0, RZ, P6, !PT ;  /* 0x0000000086867210 */ /* 0x010fe200037fe4ff */
[----:B-1----:R-:W2:Y:S01]  /*cec90*/  LDL.LU R7, [R1+0x428c] ;  /* 0x00428c0001077983 */ /* 0x002ea20000300800 */
        /* <DEDUP_REMOVED lines=43> */
[----:B------:R-:W-:Y:S04]  /*cef50*/  STL [R1+0x4288], R45 ;  /* 0x0042882d01007387 */ /* 0x000fe80000100800 */
[----:B------:R-:W-:Y:S01]  /*cef60*/  STL [R1+0x4274], R44 ;  /* 0x0042742c01007387 */ /* 0x000fe20000100800 */
[----:B------:R-:W-:-:S03]  /*cef70*/  IADD3.X R6, R6, R0, RZ, P6, !PT ;  /* 0x0000000006067210 */ /* 0x000fc600037fe4ff */
        /* <DEDUP_REMOVED lines=12> */
[----:B--2---:R-:W-:-:S05]  /*cf040*/  IMAD.X R7, R7, 0x1, R0, P5 ;  /* 0x0000000107077824 */ /* 0x004fca00028e0600 */
        /* <DEDUP_REMOVED lines=28> */
[----:B---3--:R-:W-:Y:S02]  /*cf210*/  IADD3.X R40, R40, R0, RZ, P4, !PT ;  /* 0x0000000028287210 */ /* 0x008fe400027fe4ff */
[----:B------:R-:W-:-:S03]  /*cf220*/  IADD3 R136, P4, R136, R2, RZ ;  /* 0x0000000288887210 */ /* 0x000fc60007f9e0ff */
[----:B------:R1:W-:Y:S01]  /*cf230*/  STL [R1+0x4294], R40 ;  /* 0x0042942801007387 */ /* 0x0003e20000100800 */
[----:B------:R-:W-:Y:S01]  /*cf240*/  IMAD.X R135, R135, 0x1, R0, P6 ;  /* 0x0000000187877824 */ /* 0x000fe200030e0600 */
[----:B------:R-:W-:Y:S02]  /*cf250*/  IADD3 R134, P6, R134, R2, RZ ;  /* 0x0000000286867210 */ /* 0x000fe40007fde0ff */
[----:B-1----:R-:W3:Y:S04]  /*cf260*/  LDL.LU R40, [R1+0x4420] ;  /* 0x0044200001287983 */ /* 0x002ee80000300800 */
[----:B------:R-:W-:Y:S04]  /*cf270*/  STL [R1+0x42b0], R136 ;  /* 0x0042b08801007387 */ /* 0x000fe80000100800 */
[----:B------:R-:W-:Y:S04]  /*cf280*/  STL [R1+0x429c], R135 ;  /* 0x00429c8701007387 */ /* 0x000fe80000100800 */
[----:B------:R-:W-:Y:S01]  /*cf290*/  STL [R1+0x42b8], R134 ;  /* 0x0042b88601007387 */ /* 0x000fe20000100800 */
[----:B--2---:R-:W-:-:S02]  /*cf2a0*/  IADD3.X R133, R133, R0, RZ, P5, !PT ;  /* 0x0000000085857210 */ /* 0x004fc40002ffe4ff */
        /* <DEDUP_REMOVED lines=46> */
[----:B-1----:R-:W2:Y:S04]  /*cf590*/  LDL.LU R7, [R1+0x440c] ;  /* 0x00440c0001077983 */ /* 0x002ea80000300800 */
[----:B------:R-:W-:Y:S01]  /*cf5a0*/  STL [R1+0x43fc], R41 ;  /* 0x0043fc2901007387 */ /* 0x000fe20000100800 */
[----:B----4-:R-:W-:-:S05]  /*cf5b0*/  IADD3.X R6, R6, R0, RZ, P5, !PT ;  /* 0x0000000006067210 */ /* 0x010fca0002ffe4ff */
        /* <DEDUP_REMOVED lines=31> */
[----:B--2---:R-:W-:-:S05]  /*cf7b0*/  IMAD.X R7, R7, 0x1, R0, P4 ;  /* 0x0000000107077824 */ /* 0x004fca00020e0600 */
[----:B------:R1:W-:Y:S04]  /*cf7c0*/  STL [R1+0x440c], R7 ;  /* 0x00440c0701007387 */ /* 0x0003e80000100800 */
[----:B-1----:R-:W2:Y:S01]  /*cf7d0*/  LDL.LU R7, [R1+0x4498] ;  /* 0x0044980001077983 */ /* 0x002ea20000300800 */
[----:B----4-:R-:W-:-:S05]  /*cf7e0*/  IADD3 R6, P4, R6, R2, RZ ;  /* 0x0000000206067210 */ /* 0x010fca0007f9e0ff */
[----:B------:R1:W-:Y:S04]  /*cf7f0*/  STL [R1+0x4428], R6 ;  /* 0x0044280601007387 */ /* 0x0003e80000100800 */
[----:B-1----:R-:W4:Y:S01]  /*cf800*/  LDL.LU R6, [R1+0x4484] ;  /* 0x0044840001067983 */ /* 0x002f220000300800 */
[----:B------:R-:W-:Y:S01]  /*cf810*/  IADD3.X R136, R136, R0, RZ, P6, !PT ;  /* 0x0000000088887210 */ /* 0x000fe200037fe4ff */
[----:B------:R-:W-:Y:S01]  /*cf820*/  IMAD.X R134, R134, 0x1, R0, P5 ;  /* 0x0000000186867824 */ /* 0x000fe200028e0600 */
[----:B------:R-:W-:-:S03]  /*cf830*/  IADD3 R135, P6, R135, R2, RZ ;  /* 0x0000000287877210 */ /* 0x000fc60007fde0ff */
[----:B------:R-:W-:Y:S01]  /*cf840*/  STL [R1+0x4414], R136 ;  /* 0x0044148801007387 */ /* 0x000fe20000100800 */
[----:B---3--:R-:W-:-:S03]  /*cf850*/  IADD3 R133, P5, R133, R2, RZ ;  /* 0x0000000285857210 */ /* 0x008fc60007fbe0ff */
        /* <DEDUP_REMOVED lines=55> */
[----:B----4-:R-:W-:-:S03]  /*cfbd0*/  IADD3.X R6, R6, R0, RZ, P4, !PT ;  /* 0x0000000006067210 */ /* 0x010fc600027fe4ff */
        /* <DEDUP_REMOVED lines=32> */
[----:B------:R-:W-:Y:S02]  /*cfde0*/  IADD3.X R135, R135, R0, RZ, P5, !PT ;  /* 0x0000000087877210 */ /* 0x000fe40002ffe4ff */
[----:B----4-:R-:W-:Y:S01]  /*cfdf0*/  IADD3 R134, P5, R134, R2, RZ ;  /* 0x0000000286867210 */ /* 0x010fe20007fbe0ff */
        /* <DEDUP_REMOVED lines=462> */
[----:B-1----:R-:W3:Y:S01]  /*d1ae0*/  LDL.LU R6, [R1+0x4a74] ;  /* 0x004a740001067983 */ /* 0x002ee20000300800 */
        /* <DEDUP_REMOVED lines=53> */
[----:B------:R2:W-:Y:S04]  /*d1e40*/  STL [R1+0x4a64], R40 ;  /* 0x004a642801007387 */ /* 0x0005e80000100800 */
[----:B-1----:R-:W4:Y:S01]  /*d1e50*/  LDL.LU R102, [R1+0x4be8] ;  /* 0x004be80001667983 */ /* 0x002f220000300800 */
[----:B--2---:R-:W-:-:S05]  /*d1e60*/  IMAD.X R7, R7, 0x1, R0, P4 ;  /* 0x0000000107077824 */ /* 0x004fca00020e0600 */
[----:B------:R1:W-:Y:S04]  /*d1e70*/  STL [R1+0x4a6c], R7 ;  /* 0x004a6c0701007387 */ /* 0x0003e80000100800 */
[----:B---3--:R-:W2:Y:S04]  /*d1e80*/  LDL.LU R101, [R1+0x4bf0] ;  /* 0x004bf00001657983 */ /* 0x008ea80000300800 */
[----:B------:R-:W3:Y:S01]  /*d1e90*/  LDL.LU R100, [R1+0x4bf8] ;  /* 0x004bf80001647983 */ /* 0x000ee20000300800 */
[----:B------:R-:W-:-:S05]  /*d1ea0*/  IADD3.X R6, R6, R0, RZ, P6, !PT ;  /* 0x0000000006067210 */ /* 0x000fca00037fe4ff */
        /* <DEDUP_REMOVED lines=17> */
[----:B------:R-:W3:Y:S01]  /*d1fc0*/  LDL.LU R166, [R1+0x4c30] ;  /* 0x004c300001a67983 */ /* 0x000ee20000300800 */
[----:B------:R-:W-:Y:S03]  /*d1fd0*/  HMMA.1688.F32.TF32 R88, R80, R158, R88 ;  /* 0x0000009e5058723c */ /* 0x000fe60000081058 */
[----:B------:R-:W3:Y:S01]  /*d1fe0*/  LDL.LU R165, [R1+0x4c34] ;  /* 0x004c340001a57983 */ /* 0x000ee20000300800 */
[----:B------:R-:W-:-:S03]  /*d1ff0*/  IADD3 R234, P5, R234, R2, RZ ;  /* 0x00000002eaea7210 */ /* 0x000fc60007fbe0ff */
[----:B------:R-:W3:Y:S01]  /*d2000*/  LDL.LU R164, [R1+0x4c38] ;  /* 0x004c380001a47983 */ /* 0x000ee20000300800 */
[C---:B------:R-:W-:Y:S03]  /*d2010*/  HMMA.1688.F32.TF32 R56, R80.reuse, R154, R56 ;  /* 0x0000009a5038723c */ /* 0x040fe60000081038 */
[----:B------:R-:W3:Y:S04]  /*d2020*/  LDL.LU R163, [R1+0x4c3c] ;  /* 0x004c3c0001a37983 */ /* 0x000ee80000300800 */
[----:B------:R-:W3:Y:S01]  /*d2030*/  LDL.LU R162, [R1+0x4c40] ;  /* 0x004c400001a27983 */ /* 0x000ee20000300800 */
[----:B------:R-:W-:Y:S03]  /*d2040*/  HMMA.1688.F32.TF32 R60, R80, R150, R60 ;  /* 0x00000096503c723c */ /* 0x000fe6000008103c */
[----:B------:R-:W3:Y:S01]  /*d2050*/  LDL.LU R159, [R1+0x4c44] ;  /* 0x004c4400019f7983 */ /* 0x000ee20000300800 */
[----:B------:R-:W-:-:S03]  /*d2060*/  IADD3 R232, P4, R232, R2, RZ ;  /* 0x00000002e8e87210 */ /* 0x000fc60007f9e0ff */
[----:B------:R-:W3:Y:S01]  /*d2070*/  LDL.LU R158, [R1+0x4c48] ;  /* 0x004c4800019e7983 */ /* 0x000ee20000300800 */
[----:B------:R-:W-:-:S03]  /*d2080*/  IADD3 R230, P6, R230, R2, RZ ;  /* 0x00000002e6e67210 */ /* 0x000fc60007fde0ff */
[----:B------:R-:W3:Y:S01]  /*d2090*/  LDL.LU R155, [R1+0x4c4c] ;  /* 0x004c4c00019b7983 */ /* 0x000ee20000300800 */
[----:B------:R-:W-:Y:S01]  /*d20a0*/  HMMA.1688.F32.TF32 R64, R80, R146, R64 ;  /* 0x000000925040723c */ /* 0x000fe20000081040 */
[----:B------:R-:W-:Y:S02]  /*d20b0*/  IMAD.X R235, R235, 0x1, R0, P5 ;  /* 0x00000001ebeb7824 */ /* 0x000fe400028e0600 */
[----:B------:R-:W3:Y:S01]  /*d20c0*/  LDL.LU R154, [R1+0x4c50] ;  /* 0x004c5000019a7983 */ /* 0x000ee20000300800 */
[----:B------:R-:W-:-:S03]  /*d20d0*/  IADD3 R228, P5, R228, R2, RZ ;  /* 0x00000002e4e47210 */ /* 0x000fc60007fbe0ff */
[----:B------:R-:W3:Y:S01]  /*d20e0*/  LDL.LU R151, [R1+0x4c54] ;  /* 0x004c540001977983 */ /* 0x000ee20000300800 */
[----:B------:R-:W-:-:S03]  /*d20f0*/  IADD3.X R233, R233, R0, RZ, P4, !PT ;  /* 0x00000000e9e97210 */ /* 0x000fc600027fe4ff */
[----:B------:R-:W3:Y:S01]  /*d2100*/  LDL.LU R150, [R1+0x4c58] ;  /* 0x004c580001967983 */ /* 0x000ee20000300800 */
[----:B------:R-:W-:-:S03]  /*d2110*/  IADD3 R226, P4, R226, R2, RZ ;  /* 0x00000002e2e27210 */ /* 0x000fc60007f9e0ff */
[----:B------:R-:W3:Y:S01]  /*d2120*/  LDL.LU R147, [R1+0x4c5c] ;  /* 0x004c5c0001937983 */ /* 0x000ee20000300800 */
[----:B------:R-:W-:-:S03]  /*d2130*/  IMAD.X R231, R231, 0x1, R0, P6 ;  /* 0x00000001e7e77824 */ /* 0x000fc600030e0600 */
[----:B------:R-:W3:Y:S01]  /*d2140*/  LDL.LU R146, [R1+0x4c60] ;  /* 0x004c600001927983 */ /* 0x000ee20000300800 */
        /* <DEDUP_REMOVED lines=27> */
[----:B------:R-:W-:Y:S01]  /*d2300*/  STL [R1+0x4ab8], R220 ;  /* 0x004ab8dc01007387 */ /* 0x000fe20000100800 */
[----:B------:R-:W-:-:S03]  /*d2310*/  IADD3 R210, P5, R210, R2, RZ ;  /* 0x00000002d2d27210 */ /* 0x000fc60007fbe0ff */
[----:B------:R-:W-:Y:S01]  /*d2320*/  STL [R1+0x4aac], R223 ;  /* 0x004aacdf01007387 */ /* 0x000fe20000100800 */
[----:B------:R-:W-:-:S03]  /*d2330*/  IMAD.X R215, R215, 0x1, R0, P4 ;  /* 0x00000001d7d77824 */ /* 0x000fc600020e0600 */
[----:B------:R-:W-:Y:S01]  /*d2340*/  STL [R1+0x4ac0], R218 ;  /* 0x004ac0da01007387 */ /* 0x000fe20000100800 */
[----:B----4-:R-:W-:-:S03]  /*d2350*/  IADD3 R102, P4, R102, R2, RZ ;  /* 0x0000000266667210 */ /* 0x010fc60007f9e0ff */
[----:B------:R-:W-:Y:S01]  /*d2360*/  STL [R1+0x4ab4], R221 ;  /* 0x004ab4dd01007387 */ /* 0x000fe20000100800 */
[----:B------:R-:W-:-:S03]  /*d2370*/  IADD3.X R213, R213, R0, RZ, P6, !PT ;  /* 0x00000000d5d57210 */ /* 0x000fc600037fe4ff */
[----:B------:R-:W-:Y:S04]  /*d2380*/  STL [R1+0x4ac8], R216 ;  /* 0x004ac8d801007387 */ /* 0x000fe80000100800 */
[----:B------:R-:W-:Y:S01]  /*d2390*/  STL [R1+0x4abc], R219 ;  /* 0x004abcdb01007387 */ /* 0x000fe20000100800 */
[----:B------:R-:W-:-:S03]  /*d23a0*/  IMAD.X R211, R211, 0x1, R0, P5 ;  /* 0x00000001d3d37824 */ /* 0x000fc600028e0600 */
[----:B------:R-:W-:Y:S04]  /*d23b0*/  STL [R1+0x4ad0], R214 ;  /* 0x004ad0d601007387 */ /* 0x000fe80000100800 */
[----:B------:R-:W-:Y:S04]  /*d23c0*/  STL [R1+0x4ac4], R217 ;  /* 0x004ac4d901007387 */ /* 0x000fe80000100800 */
[----:B------:R-:W-:Y:S04]  /*d23d0*/  STL [R1+0x4ad8], R212 ;  /* 0x004ad8d401007387 */ /* 0x000fe80000100800 */
[----:B------:R-:W-:Y:S04]  /*d23e0*/  STL [R1+0x4acc], R215 ;  /* 0x004accd701007387 */ /* 0x000fe80000100800 */
[----:B------:R-:W-:Y:S04]  /*d23f0*/  STL [R1+0x4ae0], R210 ;  /* 0x004ae0d201007387 */ /* 0x000fe80000100800 */
[----:B------:R-:W-:Y:S04]  /*d2400*/  STL [R1+0x4be8], R102 ;  /* 0x004be86601007387 */ /* 0x000fe80000100800 */
[----:B------:R-:W-:Y:S01]  /*d2410*/  STL [R1+0x4ad4], R213 ;  /* 0x004ad4d501007387 */ /* 0x000fe20000100800 */
[----:B--2---:R-:W-:-:S02]  /*d2420*/  IADD3 R101, P6, R101, R2, RZ ;  /* 0x0000000265657210 */ /* 0x004fc40007fde0ff */
[----:B---3--:R-:W-:-:S03]  /*d2430*/  IADD3 R100, P5, R100, R2, RZ ;  /* 0x0000000264647210 */ /* 0x008fc60007fbe0ff */
[----:B------:R-:W-:Y:S04]  /*d2440*/  STL [R1+0x4bf0], R101 ;  /* 0x004bf06501007387 */ /* 0x000fe80000100800 */
[----:B------:R-:W-:Y:S04]  /*d2450*/  STL [R1+0x4adc], R211 ;  /* 0x004adcd301007387 */ /* 0x000fe80000100800 */
[----:B------:R-:W-:Y:S01]  /*d2460*/  STL [R1+0x4bf8], R100 ;  /* 0x004bf86401007387 */ /* 0x000fe20000100800 */
[----:B------:R-:W-:Y:S02]  /*d2470*/  IADD3.X R51, R51, R0, RZ, P4, !PT ;  /* 0x0000000033337210 */ /* 0x000fe400027fe4ff */
[----:B------:R-:W-:-:S03]  /*d2480*/  IADD3 R50, P4, R50, R2, RZ ;  /* 0x0000000232327210 */ /* 0x000fc60007f9e0ff */
[----:B------:R-:W-:Y:S01]  /*d2490*/  STL [R1+0x4be4], R51 ;  /* 0x004be43301007387 */ /* 0x000fe20000100800 */
[----:B------:R-:W-:-:S03]  /*d24a0*/  IMAD.X R49, R49, 0x1, R0, P6 ;  /* 0x0000000131317824 */ /* 0x000fc600030e0600 */
[----:B------:R-:W-:Y:S01]  /*d24b0*/  STL [R1+0x4c00], R50 ;  /* 0x004c003201007387 */ /* 0x000fe20000100800 */
[----:B------:R-:W-:-:S03]  /*d24c0*/  IADD3 R48, P6, R48, R2, RZ ;  /* 0x0000000230307210 */ /* 0x000fc60007fde0ff */
[----:B------:R1:W-:Y:S01]  /*d24d0*/  STL [R1+0x4bec], R49 ;  /* 0x004bec3101007387 */ /* 0x0003e20000100800 */
[----:B------:R-:W-:-:S03]  /*d24e0*/  IADD3.X R47, R47, R0, RZ, P5, !PT ;  /* 0x000000002f2f7210 */ /* 0x000fc60002ffe4ff */
[----:B------:R2:W-:Y:S01]  /*d24f0*/  STL [R1+0x4c08], R48 ;  /* 0x004c083001007387 */ /* 0x0005e20000100800 */
[----:B------:R-:W-:-:S03]  /*d2500*/  IADD3 R46, P5, R46, R2, RZ ;  /* 0x000000022e2e7210 */ /* 0x000fc60007fbe0ff */
[----:B------:R-:W-:Y:S01]  /*d2510*/  STL [R1+0x4bf4], R47 ;  /* 0x004bf42f01007387 */ /* 0x000fe20000100800 */
[----:B------:R-:W-:-:S03]  /*d2520*/  IMAD.X R45, R45, 0x1, R0, P4 ;  /* 0x000000012d2d7824 */ /* 0x000fc600020e0600 */
[----:B------:R2:W-:Y:S01]  /*d2530*/  STL [R1+0x4c10], R46 ;  /* 0x004c102e01007387 */ /* 0x0005e20000100800 */
[----:B------:R-:W-:Y:S02]  /*d2540*/  IADD3 R44, P4, R44, R2, RZ ;  /* 0x000000022c2c7210 */ /* 0x000fe40007f9e0ff */
[----:B------:R-:W-:Y:S01]  /*d2550*/  IADD3.X R43, R43, R0, RZ, P6, !PT ;  /* 0x000000002b2b7210 */ /* 0x000fe200037fe4ff */
[----:B------:R-:W-:Y:S01]  /*d2560*/  STL [R1+0x4bfc], R45 ;  /* 0x004bfc2d01007387 */ /* 0x000fe20000100800 */
[----:B------:R-:W-:-:S03]  /*d2570*/  IADD3 R42, P6, R42, R2, RZ ;  /* 0x000000022a2a7210 */ /* 0x000fc60007fde0ff */
[----:B------:R-:W-:Y:S01]  /*d2580*/  STL [R1+0x4c18], R44 ;  /* 0x004c182c01007387 */ /* 0x000fe20000100800 */
[----:B------:R-:W-:-:S03]  /*d2590*/  IMAD.X R41, R41, 0x1, R0, P5 ;  /* 0x0000000129297824 */ /* 0x000fc600028e0600 */
[----:B------:R-:W-:Y:S01]  /*d25a0*/  STL [R1+0x4c04], R43 ;  /* 0x004c042b01007387 */ /* 0x000fe20000100800 */
[----:B------:R-:W-:-:S03]  /*d25b0*/  IADD3.X R40, R40, R0, RZ, P4, !PT ;  /* 0x0000000028287210 */ /* 0x000fc600027fe4ff */
[----:B------:R4:W-:Y:S01]  /*d25c0*/  STL [R1+0x4c20], R42 ;  /* 0x004c202a01007387 */ /* 0x0009e20000100800 */
[----:B------:R-:W-:-:S03]  /*d25d0*/  IMAD.X R7, R7, 0x1, R0, P6 ;  /* 0x0000000107077824 */ /* 0x000fc600030e0600 */
[----:B------:R-:W-:Y:S01]  /*d25e0*/  STL [R1+0x4c0c], R41 ;  /* 0x004c0c2901007387 */ /* 0x000fe20000100800 */
[----:B------:R-:W-:-:S04]  /*d25f0*/  IADD3 R190, P5, R190, R2, RZ ;  /* 0x00000002bebe7210 */ /* 0x000fc80007fbe0ff */
[----:B------:R-:W-:Y:S01]  /*d2600*/  IADD3.X R6, R6, R0, RZ, P5, !PT ;  /* 0x0000000006067210 */ /* 0x000fe20002ffe4ff */
[----:B------:R-:W-:Y:S04]  /*d2610*/  STL [R1+0x4c28], R190 ;  /* 0x004c28be01007387 */ /* 0x000fe80000100800 */
[----:B------:R2:W-:Y:S04]  /*d2620*/  STL [R1+0x4c14], R40 ;  /* 0x004c142801007387 */ /* 0x0005e80000100800 */
[----:B------:R-:W-:Y:S04]  /*d2630*/  STL [R1+0x4c1c], R7 ;  /* 0x004c1c0701007387 */ /* 0x000fe80000100800 */
[----:B-1----:R-:W3:Y:S04]  /*d2640*/  LDL.LU R49, [R1+0x340] ;  /* 0x0003400001317983 */ /* 0x002ee80000300800 */
[----:B--2---:R-:W3:Y:S04]  /*d2650*/  LDL.LU R48, [R1+0x344] ;  /* 0x0003440001307983 */ /* 0x004ee80000300800 */
[----:B------:R-:W2:Y:S04]  /*d2660*/  LDL.LU R46, [R1+0x348] ;  /* 0x00034800012e7983 */ /* 0x000ea80000300800 */
[----:B------:R1:W-:Y:S04]  /*d2670*/  STL [R1+0x4c24], R6 ;  /* 0x004c240601007387 */ /* 0x0003e80000100800 */
[----:B------:R-:W2:Y:S04]  /*d2680*/  LDL.LU R47, [R1+0x34c] ;  /* 0x00034c00012f7983 */ /* 0x000ea80000300800 */
[----:B----4-:R-:W4:Y:S04]  /*d2690*/  LDL.LU R42, [R1+0x3d0] ;  /* 0x0003d000012a7983 */ /* 0x010f280000300800 */
        /* <DEDUP_REMOVED lines=27> */
[----:B------:R-:W-:-:S02]  /*d2850*/  IADD3 R166, P4, R166, R2, RZ ;  /* 0x00000002a6a67210 */ /* 0x000fc40007f9e0ff */
[-C--:B------:R-:W-:Y:S02]  /*d2860*/  IADD3 R164, P6, R164, R2.reuse, RZ ;  /* 0x00000002a4a47210 */ /* 0x080fe40007fde0ff */
[-C--:B------:R-:W-:Y:S01]  /*d2870*/  IADD3 R162, P5, R162, R2.reuse, RZ ;  /* 0x00000002a2a27210 */ /* 0x080fe20007fbe0ff */
[--C-:B------:R-:W-:Y:S01]  /*d2880*/  IMAD.X R167, R167, 0x1, R0.reuse, P4 ;  /* 0x00000001a7a77824 */ /* 0x100fe200020e0600 */
[----:B------:R-:W-:Y:S02]  /*d2890*/  IADD3 R158, P4, R158, R2, RZ ;  /* 0x000000029e9e7210 */ /* 0x000fe40007f9e0ff */
[----:B------:R-:W-:Y:S02]  /*d28a0*/  IADD3.X R165, R165, R0, RZ, P6, !PT ;  /* 0x00000000a5a57210 */ /* 0x000fe400037fe4ff */
[----:B------:R-:W-:Y:S01]  /*d28b0*/  IADD3 R154, P6, R154, R2, RZ ;  /* 0x000000029a9a7210 */ /* 0x000fe20007fde0ff */
[----:B------:R-:W-:Y:S01]  /*d28c0*/  STL [R1+0x4c30], R166 ;  /* 0x004c30a601007387 */ /* 0x000fe20000100800 */
[----:B------:R-:W-:Y:S01]  /*d28d0*/  IMAD.X R163, R163, 0x1, R0, P5 ;  /* 0x00000001a3a37824 */ /* 0x000fe200028e0600 */
[----:B------:R-:W-:-:S02]  /*d28e0*/  IADD3.X R159, R159, R0, RZ, P4, !PT ;  /* 0x000000009f9f7210 */ /* 0x000fc400027fe4ff */
[----:B------:R-:W-:Y:S01]  /*d28f0*/  STL [R1+0x4c38], R164 ;  /* 0x004c38a401007387 */ /* 0x000fe20000100800 */
[-C--:B------:R-:W-:Y:S01]  /*d2900*/  IADD3 R146, P4, R146, R2.reuse, RZ ;  /* 0x0000000292927210 */ /* 0x080fe20007f9e0ff */
[----:B------:R-:W-:Y:S01]  /*d2910*/  IMAD.X R155, R155, 0x1, R0, P6 ;  /* 0x000000019b9b7824 */ /* 0x000fe200030e0600 */
[-C--:B------:R-:W-:Y:S01]  /*d2920*/  IADD3 R150, P5, R150, R2.reuse, RZ ;  /* 0x0000000296967210 */ /* 0x080fe20007fbe0ff */
[----:B------:R-:W-:Y:S01]  /*d2930*/  STL [R1+0x4c2c], R167 ;  /* 0x004c2ca701007387 */ /* 0x000fe20000100800 */
[----:B------:R-:W-:-:S03]  /*d2940*/  IADD3 R208, P6, R208, R2, RZ ;  /* 0x00000002d0d07210 */ /* 0x000fc60007fde0ff */
[----:B------:R-:W-:Y:S01]  /*d2950*/  STL [R1+0x4c40], R162 ;  /* 0x004c40a201007387 */ /* 0x000fe20000100800 */
[----:B------:R-:W-:-:S03]  /*d2960*/  IADD3.X R151, R151, R0, RZ, P5, !PT ;  /* 0x0000000097977210 */ /* 0x000fc60002ffe4ff */
[----:B------:R-:W-:Y:S01]  /*d2970*/  STL [R1+0x4c34], R165 ;  /* 0x004c34a501007387 */ /* 0x000fe20000100800 */
[----:B------:R-:W-:-:S03]  /*d2980*/  IMAD.X R147, R147, 0x1, R0, P4 ;  /* 0x0000000193937824 */ /* 0x000fc600020e0600 */
[----:B------:R-:W-:Y:S01]  /*d2990*/  STL [R1+0x4c48], R158 ;  /* 0x004c489e01007387 */ /* 0x000fe20000100800 */
[----:B------:R-:W-:-:S03]  /*d29a0*/  ISETP.GT.AND P5, PT, R4, 0x39, PT ;  /* 0x000000390400780c */ /* 0x000fc60003fa4270 */
[----:B------:R-:W-:Y:S01]  /*d29b0*/  STL [R1+0x4c3c], R163 ;  /* 0x004c3ca301007387 */ /* 0x000fe20000100800 */
[----:B------:R-:W-:Y:S02]  /*d29c0*/  IADD3 R206, P4, R206, R2, RZ ;  /* 0x00000002cece7210 */ /* 0x000fe40007f9e0ff */
[----:B------:R-:W-:Y:S01]  /*d29d0*/  IADD3.X R209, R209, R0, RZ, P6, !PT ;  /* 0x00000000d1d17210 */ /* 0x000fe200037fe4ff */
[----:B------:R-:W-:Y:S01]  /*d29e0*/  STL [R1+0x4c50], R154 ;  /* 0x004c509a01007387 */ /* 0x000fe20000100800 */
[----:B------:R-:W-:-:S03]  /*d29f0*/  IADD3 R204, P6, R204, R2, RZ ;  /* 0x00000002cccc7210 */ /* 0x000fc60007fde0ff */
[----:B------:R-:W-:Y:S01]  /*d2a00*/  STL [R1+0x4c44], R159 ;  /* 0x004c449f01007387 */ /* 0x000fe20000100800 */
[----:B-1----:R-:W-:-:S03]  /*d2a10*/  SEL R6, RZ, 0x4, !P5 ;  /* 0x00000004ff067807 */ /* 0x002fc60006800000 */
[----:B------:R-:W-:Y:S01]  /*d2a20*/  STL [R1+0x4c58], R150 ;  /* 0x004c589601007387 */ /* 0x000fe20000100800 */
[----:B------:R-:W-:-:S03]  /*d2a30*/  IMAD.X R207, R207, 0x1, R0, P4 ;  /* 0x00000001cfcf7824 */ /* 0x000fc600020e0600 */
[----:B------:R-:W-:Y:S01]  /*d2a40*/  STL [R1+0x4c4c], R155 ;  /* 0x004c4c9b01007387 */ /* 0x000fe20000100800 */
[----:B------:R-:W-:-:S03]  /*d2a50*/  IADD3 R202, P5, R202, R2, RZ ;  /* 0x00000002caca7210 */ /* 0x000fc60007fbe0ff */
[----:B------:R-:W-:Y:S01]  /*d2a60*/  STL [R1+0x4c60], R146 ;  /* 0x004c609201007387 */ /* 0x000fe20000100800 */
[----:B------:R-:W-:-:S03]  /*d2a70*/  IADD3.X R205, R205, R0, RZ, P6, !PT ;  /* 0x00000000cdcd7210 */ /* 0x000fc600037fe4ff */
[----:B------:R-:W-:Y:S01]  /*d2a80*/  STL [R1+0x4c54], R151 ;  /* 0x004c549701007387 */ /* 0x000fe20000100800 */
[-C--:B------:R-:W-:Y:S02]  /*d2a90*/  IADD3 R200, P4, R200, R2.reuse, RZ ;  /* 0x00000002c8c87210 */ /* 0x080fe40007f9e0ff */
[----:B------:R-:W-:Y:S01]  /*d2aa0*/  IADD3 R198, P6, R198, R2, RZ ;  /* 0x00000002c6c67210 */ /* 0x000fe20007fde0ff */
[----:B------:R-:W-:Y:S04]  /*d2ab0*/  STL [R1+0x4c68], R208 ;  /* 0x004c68d001007387 */ /* 0x000fe80000100800 */
[----:B------:R-:W-:Y:S01]  /*d2ac0*/  STL [R1+0x4c5c], R147 ;  /* 0x004c5c9301007387 */ /* 0x000fe20000100800 */
[----:B------:R-:W-:-:S03]  /*d2ad0*/  IMAD.X R203, R203, 0x1, R0, P5 ;  /* 0x00000001cbcb7824 */ /* 0x000fc600028e0600 */
[----:B------:R-:W-:Y:S01]  /*d2ae0*/  STL [R1+0x4c70], R206 ;  /* 0x004c70ce01007387 */ /* 0x000fe20000100800 */
[----:B------:R-:W-:-:S03]  /*d2af0*/  IADD3.X R201, R201, R0, RZ, P4, !PT ;  /* 0x00000000c9c97210 */ /* 0x000fc600027fe4ff */
[----:B------:R-:W-:Y:S01]  /*d2b00*/  STL [R1+0x4c64], R209 ;  /* 0x004c64d101007387 */ /* 0x000fe20000100800 */
[-C--:B------:R-:W-:Y:S01]  /*d2b10*/  IADD3 R196, P4, R196, R2.reuse, RZ ;  /* 0x00000002c4c47210 */ /* 0x080fe20007f9e0ff */
[----:B------:R-:W-:Y:S02]  /*d2b20*/  IMAD.X R199, R199, 0x1, R0, P6 ;  /* 0x00000001c7c77824 */ /* 0x000fe400030e0600 */
[----:B------:R-:W-:Y:S01]  /*d2b30*/  STL [R1+0x4c78], R204 ;  /* 0x004c78cc01007387 */ /* 0x000fe20000100800 */
[----:B------:R-:W-:-:S03]  /*d2b40*/  IADD3 R194, P6, R194, R2, RZ ;  /* 0x00000002c2c27210 */ /* 0x000fc60007fde0ff */
[----:B------:R-:W-:Y:S04]  /*d2b50*/  STL [R1+0x4c6c], R207 ;  /* 0x004c6ccf01007387 */ /* 0x000fe80000100800 */
        /* <DEDUP_REMOVED lines=8> */
[----:B------:R-:W-:-:S03]  /*d2be0*/  IADD3 R189, P6, R189, R2, RZ ;  /* 0x00000002bdbd7210 */ /* 0x000fc60007fde0ff */
[----:B------:R-:W-:Y:S04]  /*d2bf0*/  STL [R1+0x4c84], R201 ;  /* 0x004c84c901007387 */ /* 0x000fe80000100800 */
[----:B------:R-:W-:Y:S04]  /*d2c00*/  STL [R1+0x4c98], R196 ;  /* 0x004c98c401007387 */ /* 0x000fe80000100800 */
[----:B------:R-:W-:Y:S04]  /*d2c10*/  STL [R1+0x4c8c], R199 ;  /* 0x004c8cc701007387 */ /* 0x000fe80000100800 */
[----:B------:R-:W-:Y:S01]  /*d2c20*/  STL [R1+0x4ca0], R194 ;  /* 0x004ca0c201007387 */ /* 0x000fe20000100800 */
[C---:B------:R-:W-:Y:S03]  /*d2c30*/  HMMA.1688.F32.TF32 R68, R80.reuse, R142, R68 ;  /* 0x0000008e5044723c */ /* 0x040fe60000081044 */
[----:B------:R-:W-:Y:S04]  /*d2c40*/  STL [R1+0x4c94], R197 ;  /* 0x004c94c501007387 */ /* 0x000fe80000100800 */
[----:B------:R-:W-:Y:S01]  /*d2c50*/  STL [R1+0x4ca8], R192 ;  /* 0x004ca8c001007387 */ /* 0x000fe20000100800 */
[----:B------:R-:W-:Y:S03]  /*d2c60*/  HMMA.1688.F32.TF32 R80, R80, R130, R36 ;  /* 0x000000825050723c */ /* 0x000fe60000081024 */
[----:B------:R-:W-:Y:S01]  /*d2c70*/  STL [R1+0x4c9c], R195 ;  /* 0x004c9cc301007387 */ /* 0x000fe20000100800 */
[----:B------:R-:W-:-:S04]  /*d2c80*/  SEL R6, R6, RZ, !P0 ;  /* 0x000000ff06067207 */ /* 0x000fc80004000000 */
[----:B------:R-:W-:Y:S01]  /*d2c90*/  ISETP.NE.U32.AND P5, PT, R6, RZ, PT ;  /* 0x000000ff0600720c */ /* 0x000fe20003fa5070 */
[----:B---3--:R1:W-:Y:S04]  /*d2ca0*/  STL.64 [R1+0x32b8], R48 ;  /* 0x0032b83001007387 */ /* 0x0083e80000100a00 */
[----:B------:R1:W-:Y:S01]  /*d2cb0*/  LDGSTS.E [R5+0x16800], [R48.64], P1 ;  /* 0x1680000030057fae */ /* 0x0003e20008921844 */
[----:B--2---:R-:W-:-:S04]  /*d2cc0*/  LOP3.LUT R47, R47, R46, RZ, 0x3c, !PT ;  /* 0x0000002e2f2f7212 */ /* 0x004fc800078e3cff */
[----:B------:R-:W-:Y:S02]  /*d2cd0*/  LOP3.LUT R46, R47, R46, RZ, 0x3c, !PT ;  /* 0x0000002e2f2e7212 */ /* 0x000fe400078e3cff */
[----:B----4-:R-:W-:-:S04]  /*d2ce0*/  LOP3.LUT R43, R43, R42, RZ, 0x3c, !PT ;  /* 0x0000002a2b2b7212 */ /* 0x010fc800078e3cff */
[----:B------:R-:W-:Y:S02]  /*d2cf0*/  LOP3.LUT R42, R43, R42, RZ, 0x3c, !PT ;  /* 0x0000002a2b2a7212 */ /* 0x000fe400078e3cff */
[----:B------:R-:W-:Y:S02]  /*d2d00*/  LOP3.LUT R41, R41, R40, RZ, 0x3c, !PT ;  /* 0x0000002829297212 */ /* 0x000fe400078e3cff */
[----:B------:R-:W-:Y:S02]  /*d2d10*/  LOP3.LUT R47, R47, R46, RZ, 0x3c, !PT ;  /* 0x0000002e2f2f7212 */ /* 0x000fe400078e3cff */
[----:B------:R-:W-:Y:S02]  /*d2d20*/  LOP3.LUT R40, R41, R40, RZ, 0x3c, !PT ;  /* 0x0000002829287212 */ /* 0x000fe400078e3cff */
[----:B------:R-:W-:Y:S01]  /*d2d30*/  LOP3.LUT R43, R43, R42, RZ, 0x3c, !PT ;  /* 0x0000002a2b2b7212 */ /* 0x000fe200078e3cff */
[----:B------:R-:W-:Y:S01]  /*d2d40*/  IMAD.MOV.U32 R139, RZ, RZ, R119 ;  /* 0x000000ffff8b7224 */ /* 0x000fe200078e0077 */
[----:B------:R-:W-:Y:S01]  /*d2d50*/  LOP3.LUT R41, R41, R40, RZ, 0x3c, !PT ;  /* 0x0000002829297212 */ /* 0x000fe200078e3cff */
[----:B------:R-:W-:Y:S01]  /*d2d60*/  STL [R1+0x4cb0], R189 ;  /* 0x004cb0bd01007387 */ /* 0x000fe20000100800 */
[----:B------:R-:W-:Y:S01]  /*d2d70*/  MOV R138, R118 ;  /* 0x00000076008a7202 */ /* 0x000fe20000000f00 */
[----:B------:R-:W-:-:S02]  /*d2d80*/  IMAD.MOV.U32 R135, RZ, RZ, R117 ;  /* 0x000000ffff877224 */ /* 0x000fc400078e0075 */
[----:B------:R-:W-:Y:S01]  /*d2d90*/  STL.64 [R1+0x32b0], R46 ;  /* 0x0032b02e01007387 */ /* 0x000fe20000100a00 */
[----:B------:R-:W-:-:S03]  /*d2da0*/  MOV R134, R116 ;  /* 0x0000007400867202 */ /* 0x000fc60000000f00 */
[----:B------:R-:W-:Y:S01]  /*d2db0*/  STL.64 [R1+0x32a8], R42 ;  /* 0x0032a82a01007387 */ /* 0x000fe20000100a00 */
[----:B------:R-:W-:-:S03]  /*d2dc0*/  IMAD.MOV.U32 R131, RZ, RZ, R103 ;  /* 0x000000ffff837224 */ /* 0x000fc600078e0067 */
[----:B------:R2:W-:Y:S01]  /*d2dd0*/  STL.64 [R1+0x32a0], R40 ;  /* 0x0032a02801007387 */ /* 0x0005e20000100a00 */
[----:B------:R-:W-:-:S03]  /*d2de0*/  MOV R130, R102 ;  /* 0x0000006600827202 */ /* 0x000fc60000000f00 */
[----:B------:R-:W-:Y:S01]  /*d2df0*/  STL.64 [R1+0x3298], R138 ;  /* 0x0032988a01007387 */ /* 0x000fe20000100a00 */
[----:B------:R-:W-:-:S03]  /*d2e00*/  IMAD.MOV.U32 R119, RZ, RZ, R101 ;  /* 0x000000ffff777224 */ /* 0x000fc600078e0065 */
[----:B------:R-:W-:Y:S01]  /*d2e10*/  STL.64 [R1+0x3290], R134 ;  /* 0x0032908601007387 */ /* 0x000fe20000100a00 */
[----:B------:R-:W-:-:S03]  /*d2e20*/  MOV R118, R100 ;  /* 0x0000006400767202 */ /* 0x000fc60000000f00 */
[----:B------:R-:W-:Y:S01]  /*d2e30*/  STL.64 [R1+0x3288], R130 ;  /* 0x0032888201007387 */ /* 0x000fe20000100a00 */
[----:B------:R-:W-:-:S03]  /*d2e40*/  IMAD.MOV.U32 R117, RZ, RZ, R51 ;  /* 0x000000ffff757224 */ /* 0x000fc600078e0033 */
[----:B------:R2:W-:Y:S01]  /*d2e50*/  LDGSTS.E [R5+0x16880], [R46.64], P1 ;  /* 0x168800002e057fae */ /* 0x0005e20008921844 */
[----:B------:R-:W-:-:S03]  /*d2e60*/  MOV R116, R50 ;  /* 0x0000003200747202 */ /* 0x000fc60000000f00 */
[----:B------:R-:W-:Y:S01]  /*d2e70*/  STL.64 [R1+0x3280], R118 ;  /* 0x0032807601007387 */ /* 0x000fe20000100a00 */
[----:B------:R-:W-:Y:S01]  /*d2e80*/  IMAD.MOV.U32 R103, RZ, RZ, R174 ;  /* 0x000000ffff677224 */ /* 0x000fe200078e00ae */
[----:B------:R-:W-:Y:S02]  /*d2e90*/  MOV R102, R175 ;  /* 0x000000af00667202 */ /* 0x000fe40000000f00 */
[----:B------:R-:W-:Y:S01]  /*d2ea0*/  STL.64 [R1+0x3278], R116 ;  /* 0x0032787401007387 */ /* 0x000fe20000100a00 */
[----:B------:R-:W-:Y:S01]  /*d2eb0*/  IMAD.MOV.U32 R101, RZ, RZ, R178 ;  /* 0x000000ffff657224 */ /* 0x000fe200078e00b2 */
[----:B------:R-:W-:Y:S02]  /*d2ec0*/  MOV R100, R186 ;  /* 0x000000ba00647202 */ /* 0x000fe40000000f00 */
        /* <DEDUP_REMOVED lines=10> */
[----:B------:R1:W-:Y:S01]  /*d2f70*/  STL.64 [R1+0x3258], R44 ;  /* 0x0032582c01007387 */ /* 0x0003e20000100a00 */
[----:B------:R-:W-:-:S03]  /*d2f80*/  IMAD.MOV.U32 R37, RZ, RZ, R136 ;  /* 0x000000ffff257224 */ /* 0x000fc600078e0088 */
[----:B------:R1:W-:Y:S01]  /*d2f90*/  STL.64 [R1+0x3250], R38 ;  /* 0x0032502601007387 */ /* 0x0003e20000100a00 */
[----:B------:R-:W-:-:S03]  /*d2fa0*/  MOV R36, R137 ;  /* 0x0000008900247202 */ /* 0x000fc60000000f00 */
[----:B------:R-:W3:Y:S01]  /*d2fb0*/  LDL.LU R186, [R1+0x4cb8] ;  /* 0x004cb80001ba7983 */ /* 0x000ee20000300800 */
[----:B------:R-:W-:Y:S01]  /*d2fc0*/  IMAD.MOV.U32 R7, RZ, RZ, R140 ;  /* 0x000000ffff077224 */ /* 0x000fe200078e008c */
[----:B------:R-:W-:Y:S02]  /*d2fd0*/  MOV R6, R141 ;  /* 0x0000008d00067202 */ /* 0x000fe40000000f00 */
[----:B------:R1:W-:Y:S04]  /*d2fe0*/  STL.64 [R1+0x3248], R36 ;  /* 0x0032482401007387 */ /* 0x0003e80000100a00 */
[----:B------:R1:W-:Y:S04]  /*d2ff0*/  STL.64 [R1+0x3240], R6 ;  /* 0x0032400601007387 */ /* 0x0003e80000100a00 */
[----:B------:R-:W3:Y:S04]  /*d3000*/  LDL.LU R132, [R1+0x750] ;  /* 0x0007500001847983 */ /* 0x000ee80000300800 */
[----:B------:R-:W3:Y:S04]  /*d3010*/  LDL.LU R133, [R1+0x754] ;  /* 0x0007540001857983 */ /* 0x000ee80000300800 */
[----:B-1----:R-:W3:Y:S04]  /*d3020*/  LDL.LU R49, [R1+0x758] ;  /* 0x0007580001317983 */ /* 0x002ee80000300800 */
[----:B------:R-:W3:Y:S04]  /*d3030*/  LDL.LU R48, [R1+0x75c] ;  /* 0x00075c0001307983 */ /* 0x000ee80000300800 */
[----:B------:R-:W3:Y:S04]  /*d3040*/  LDL.LU R128, [R1+0x760] ;  /* 0x0007600001807983 */ /* 0x000ee80000300800 */
[----:B------:R-:W3:Y:S04]  /*d3050*/  LDL.LU R129, [R1+0x764] ;  /* 0x0007640001817983 */ /* 0x000ee80000300800 */
[----:B------:R2:W-:Y:S04]  /*d3060*/  LDGSTS.E [R5+0x16980], [R40.64], P1 ;  /* 0x1698000028057fae */ /* 0x0005e80008921844 */
[----:B------:R1:W-:Y:S04]  /*d3070*/  LDGSTS.E [R5+0x16a00], [R138.64], P1 ;  /* 0x16a000008a057fae */ /* 0x0003e80008921844 */
[----:B------:R1:W-:Y:S04]  /*d3080*/  LDGSTS.E [R5+0x16a80], [R134.64], P1 ;  /* 0x16a8000086057fae */ /* 0x0003e80008921844 */
[----:B--2---:R-:W2:Y:S04]  /*d3090*/  LDL.LU R40, [R1+0x768] ;  /* 0x0007680001287983 */ /* 0x004ea80000300800 */
        /* <DEDUP_REMOVED lines=23> */
[----:B------:R1:W-:Y:S02]  /*d3210*/  LDGSTS.E [R5+0x16f80], [R6.64], P1 ;  /* 0x16f8000006057fae */ /* 0x0003e40008921844 */
[----:B-1----:R-:W-:Y:S01]  /*d3220*/  MOV R44, R12 ;  /* 0x0000000c002c7202 */ /* 0x002fe20000000f00 */
[----:B------:R-:W-:Y:S01]  /*d3230*/  IMAD.MOV.U32 R39, RZ, RZ, R9 ;  /* 0x000000ffff277224 */ /* 0x000fe200078e0009 */
[----:B------:R-:W-:Y:S01]  /*d3240*/  MOV R38, R10 ;  /* 0x0000000a00267202 */ /* 0x000fe20000000f00 */
[----:B------:R-:W-:Y:S01]  /*d3250*/  IMAD.MOV.U32 R37, RZ, RZ, R11 ;  /* 0x000000ffff257224 */ /* 0x000fe200078e000b */
[----:B------:R-:W-:Y:S01]  /*d3260*/  MOV R36, R92 ;  /* 0x0000005c00247202 */ /* 0x000fe20000000f00 */
[----:B------:R-:W-:Y:S01]  /*d3270*/  IMAD.MOV.U32 R7, RZ, RZ, R93 ;  /* 0x000000ffff077224 */ /* 0x000fe200078e005d */
[----:B------:R-:W-:-:S02]  /*d3280*/  MOV R6, R94 ;  /* 0x0000005e00067202 */ /* 0x000fc40000000f00 */
[----:B---3--:R-:W-:-:S05]  /*d3290*/  IADD3 R186, P1, R186, R2, RZ ;  /* 0x00000002baba7210 */ /* 0x008fca0007f3e0ff */
[----:B------:R-:W-:Y:S01]  /*d32a0*/  STL [R1+0x4cb8], R186 ;  /* 0x004cb8ba01007387 */ /* 0x000fe20000100800 */
[----:B------:R-:W-:-:S04]  /*d32b0*/  LOP3.LUT R133, R133, R132, RZ, 0x3c, !PT ;  /* 0x0000008485857212 */ /* 0x000fc800078e3cff */
[----:B------:R-:W-:Y:S01]  /*d32c0*/  LOP3.LUT R132, R133, R132, RZ, 0x3c, !PT ;  /* 0x0000008485847212 */ /* 0x000fe200078e3cff */
[----:B------:R-:W-:-:S03]  /*d32d0*/  IMAD.MOV.U32 R131, RZ, RZ, R49 ;  /* 0x000000ffff837224 */ /* 0x000fc600078e0031 */
[----:B------:R-:W-:Y:S02]  /*d32e0*/  LOP3.LUT R133, R133, R132, RZ, 0x3c, !PT ;  /* 0x0000008485857212 */ /* 0x000fe400078e3cff */
[----:B------:R-:W-:-:S03]  /*d32f0*/  LOP3.LUT R129, R129, R128, RZ, 0x3c, !PT ;  /* 0x0000008081817212 */ /* 0x000fc600078e3cff */
[----:B------:R1:W-:Y:S01]  /*d3300*/  LDGSTS.E [R5+0x18800], [R132.64], P2 ;  /* 0x1880000084057fae */ /* 0x0003e20009121844 */
[C---:B------:R-:W-:Y:S02]  /*d3310*/  LOP3.LUT R128, R129.reuse, R128, RZ, 0x3c, !PT ;  /* 0x0000008081807212 */ /* 0x040fe400078e3cff */
[----:B------:R-:W-:Y:S02]  /*d3320*/  MOV R130, R48 ;  /* 0x0000003000827202 */ /* 0x000fe40000000f00 */
[----:B------:R-:W-:Y:S01]  /*d3330*/  LOP3.LUT R129, R129, R128, RZ, 0x3c, !PT ;  /* 0x0000008081817212 */ /* 0x000fe200078e3cff */
[----:B------:R1:W-:Y:S04]  /*d3340*/  STL.64 [R1+0x3238], R132 ;  /* 0x0032388401007387 */ /* 0x0003e80000100a00 */
[----:B------:R3:W-:Y:S01]  /*d3350*/  STL.64 [R1+0x3230], R130 ;  /* 0x0032308201007387 */ /* 0x0007e20000100a00 */
[----:B--2---:R-:W-:Y:S01]  /*d3360*/  IMAD.MOV.U32 R119, RZ, RZ, R40 ;  /* 0x000000ffff777224 */ /* 0x004fe200078e0028 */
[----:B------:R-:W-:-:S02]  /*d3370*/  MOV R118, R41 ;  /* 0x0000002900767202 */ /* 0x000fc40000000f00 */
[----:B------:R2:W-:Y:S01]  /*d3380*/  STL.64 [R1+0x3228], R128 ;  /* 0x0032288001007387 */ /* 0x0005e20000100a00 */
[----:B----4-:R-:W-:Y:S01]  /*d3390*/  IMAD.MOV.U32 R117, RZ, RZ, R42 ;  /* 0x000000ffff757224 */ /* 0x010fe200078e002a */
[----:B------:R-:W-:Y:S02]  /*d33a0*/  MOV R116, R43 ;  /* 0x0000002b00747202 */ /* 0x000fe40000000f00 */
[----:B------:R2:W-:Y:S01]  /*d33b0*/  STL.64 [R1+0x3220], R118 ;  /* 0x0032207601007387 */ /* 0x0005e20000100a00 */
[----:B------:R-:W-:Y:S01]  /*d33c0*/  IMAD.MOV.U32 R103, RZ, RZ, R174 ;  /* 0x000000ffff677224 */ /* 0x000fe200078e00ae */
[----:B------:R-:W-:Y:S02]  /*d33d0*/  MOV R102, R175 ;  /* 0x000000af00667202 */ /* 0x000fe40000000f00 */
[----:B------:R1:W-:Y:S01]  /*d33e0*/  STL.64 [R1+0x3218], R116 ;  /* 0x0032187401007387 */ /* 0x0003e20000100a00 */
[----:B------:R-:W-:Y:S01]  /*d33f0*/  IMAD.MOV.U32 R101, RZ, RZ, R178 ;  /* 0x000000ffff657224 */ /* 0x000fe200078e00b2 */
[----:B------:R-:W-:-:S02]  /*d3400*/  MOV R100, R183 ;  /* 0x000000b700647202 */ /* 0x000fc40000000f00 */
[----:B------:R1:W-:Y:S01]  /*d3410*/  STL.64 [R1+0x3210], R102 ;  /* 0x0032106601007387 */ /* 0x0003e20000100a00 */
[----:B------:R-:W-:-:S03]  /*d3420*/  IMAD.MOV.U32 R51, RZ, RZ, R191 ;  /* 0x000000ffff337224 */ /* 0x000fc600078e00bf */
[----:B------:R1:W-:Y:S01]  /*d3430*/  STL.64 [R1+0x3208], R100 ;  /* 0x0032086401007387 */ /* 0x0003e20000100a00 */
[----:B------:R-:W-:-:S03]  /*d3440*/  MOV R50, R46 ;  /* 0x0000002e00327202 */ /* 0x000fc60000000f00 */
[----:B------:R1:W5:Y:S01]  /*d3450*/  LDL.LU R12, [R1+0x6000] ;  /* 0x00600000010c7983 */ /* 0x0003620000300800 */
[----:B------:R-:W-:Y:S02]  /*d3460*/  IMAD.MOV.U32 R43, RZ, RZ, R13 ;  /* 0x000000ffff2b7224 */ /* 0x000fe400078e000d */
[----:B------:R-:W-:Y:S01]  /*d3470*/  IMAD.MOV.U32 R49, RZ, RZ, R47 ;  /* 0x000000ffff317224 */ /* 0x000fe200078e002f */
[----:B------:R1:W-:Y:S01]  /*d3480*/  STL.64 [R1+0x3200], R50 ;  /* 0x0032003201007387 */ /* 0x0003e20000100a00 */
[----:B------:R-:W-:-:S03]  /*d3490*/  MOV R48, R136 ;  /* 0x0000008800307202 */ /* 0x000fc60000000f00 */
[----:B------:R1:W5:Y:S01]  /*d34a0*/  LDL.LU R13, [R1+0x5ffc] ;  /* 0x005ffc00010d7983 */ /* 0x0003620000300800 */
[----:B------:R-:W-:Y:S01]  /*d34b0*/  MOV R42, R14 ;  /* 0x0000000e002a7202 */ /* 0x000fe20000000f00 */
[----:B------:R-:W-:Y:S02]  /*d34c0*/  IMAD.MOV.U32 R47, RZ, RZ, R137 ;  /* 0x000000ffff2f7224 */ /* 0x000fe400078e0089 */
[----:B------:R1:W5:Y:S01]  /*d34d0*/  LDL.LU R14, [R1+0x5ff8] ;  /* 0x005ff800010e7983 */ /* 0x0003620000300800 */
[----:B------:R-:W-:Y:S01]  /*d34e0*/  IMAD.MOV.U32 R41, RZ, RZ, R15 ;  /* 0x000000ffff297224 */ /* 0x000fe200078e000f */
[----:B------:R-:W-:Y:S02]  /*d34f0*/  MOV R46, R140 ;  /* 0x0000008c002e7202 */ /* 0x000fe40000000f00 */
[----:B------:R1:W-:Y:S01]  /*d3500*/  STL.64 [R1+0x31f8], R48 ;  /* 0x0031f83001007387 */ /* 0x0003e20000100a00 */
[----:B------:R-:W-:Y:S01]  /*d3510*/  MOV R40, R8 ;  /* 0x0000000800287202 */ /* 0x000fe20000000f00 */
[----:B------:R-:W-:-:S02]  /*d3520*/  IMAD.MOV.U32 R45, RZ, RZ, R141 ;  /* 0x000000ffff2d7224 */ /* 0x000fc400078e008d */
[----:B------:R1:W5:Y:S04]  /*d3530*/  LDL.LU R15, [R1+0x5ff4] ;  /* 0x005ff400010f7983 */ /* 0x0003680000300800 */
[----:B------:R1:W5:Y:S04]  /*d3540*/  LDL.LU R8, [R1+0x5ff0] ;  /* 0x005ff00001087983 */ /* 0x0003680000300800 */
[----:B------:R1:W-:Y:S04]  /*d3550*/  STL.64 [R1+0x31f0], R46 ;  /* 0x0031f02e01007387 */ /* 0x0003e80000100a00 */
        /* <DEDUP_REMOVED lines=9> */
[----:B------:R1:W-:Y:S04]  /*d35f0*/  STL.64 [R1+0x31d0], R38 ;  /* 0x0031d02601007387 */ /* 0x0003e80000100a00 */
        /* <DEDUP_REMOVED lines=11> */
[----:B-1----:R-:W-:-:S03]  /*d36b0*/  IMAD.MOV.U32 R133, RZ, RZ, R95 ;  /* 0x000000ffff857224 */ /* 0x002fc600078e005f */
[----:B------:R1:W-:Y:S01]  /*d36c0*/  LDGSTS.E [R5+0x18d80], [R42.64], P2 ;  /* 0x18d800002a057fae */ /* 0x0003e20009121844 */
[----:B------:R-:W-:-:S03]  /*d36d0*/  MOV R132, R236 ;  /* 0x000000ec00847202 */ /* 0x000fc60000000f00 */
[----:B------:R1:W-:Y:S01]  /*d36e0*/  LDGSTS.E [R5+0x18e00], [R40.64], P2 ;  /* 0x18e0000028057fae */ /* 0x0003e20009121844 */
[----:B---3--:R-:W-:-:S03]  /*d36f0*/  IMAD.MOV.U32 R131, RZ, RZ, R237 ;  /* 0x000000ffff837224 */ /* 0x008fc600078e00ed */
[----:B------:R3:W-:Y:S04]  /*d3700*/  STL.64 [R1+0x31c8], R36 ;  /* 0x0031c82401007387 */ /* 0x0007e80000100a00 */
[----:B------:R1:W-:Y:S01]  /*d3710*/  LDGSTS.E [R5+0x18e80], [R38.64], P2 ;  /* 0x18e8000026057fae */ /* 0x0003e20009121844 */
[----:B------:R-:W-:-:S03]  /*d3720*/  MOV R130, R238 ;  /* 0x000000ee00827202 */ /* 0x000fc60000000f00 */
[----:B------:R1:W-:Y:S04]  /*d3730*/  STL.64 [R1+0x31c0], R6 ;  /* 0x0031c00601007387 */ /* 0x0003e80000100a00 */
[----:B------:R3:W-:Y:S01]  /*d3740*/  LDGSTS.E [R5+0x18f00], [R36.64], P2 ;  /* 0x18f0000024057fae */ /* 0x0007e20009121844 */
[----:B--2---:R-:W-:-:S03]  /*d3750*/  IMAD.MOV.U32 R129, RZ, RZ, R239 ;  /* 0x000000ffff817224 */ /* 0x004fc600078e00ef */
[----:B------:R2:W-:Y:S04]  /*d3760*/  LDGSTS.E [R5+0x18f80], [R6.64], P2 ;  /* 0x18f8000006057fae */ /* 0x0005e80009121844 */
[----:B------:R1:W5:Y:S01]  /*d3770*/  LDL.LU R95, [R1+0x5fd4] ;  /* 0x005fd400015f7983 */ /* 0x0003620000300800 */
[----:B------:R-:W-:-:S03]  /*d3780*/  MOV R128, R240 ;  /* 0x000000f000807202 */ /* 0x000fc60000000f00 */
[----:B------:R1:W5:Y:S04]  /*d3790*/  LDL.LU R236, [R1+0x5fd0] ;  /* 0x005fd00001ec7983 */ /* 0x0003680000300800 */
[----:B------:R1:W5:Y:S04]  /*d37a0*/  LDL.LU R237, [R1+0x5fcc] ;  /* 0x005fcc0001ed7983 */ /* 0x0003680000300800 */
[----:B------:R1:W5:Y:S01]  /*d37b0*/  LDL.LU R238, [R1+0x5fc8] ;  /* 0x005fc80001ee7983 */ /* 0x0003620000300800 */
[----:B------:R-:W-:-:S03]  /*d37c0*/  IMAD.MOV.U32 R119, RZ, RZ, R241 ;  /* 0x000000ffff777224 */ /* 0x000fc600078e00f1 */
[----:B------:R1:W5:Y:S01]  /*d37d0*/  LDL.LU R239, [R1+0x5fc4] ;  /* 0x005fc40001ef7983 */ /* 0x0003620000300800 */
[----:B------:R-:W-:-:S03]  /*d37e0*/  MOV R118, R242 ;  /* 0x000000f200767202 */ /* 0x000fc60000000f00 */
[----:B------:R1:W5:Y:S01]  /*d37f0*/  LDL.LU R240, [R1+0x5fc0] ;  /* 0x005fc00001f07983 */ /* 0x0003620000300800 */
[----:B------:R-:W-:Y:S01]  /*d3800*/  IMAD.MOV.U32 R117, RZ, RZ, R243 ;  /* 0x000000ffff757224 */ /* 0x000fe200078e00f3 */
[----:B------:R-:W-:Y:S01]  /*d3810*/  MOV R116, R244 ;  /* 0x000000f400747202 */ /* 0x000fe20000000f00 */
        /* <DEDUP_REMOVED lines=12> */
[----:B-1----:R-:W-:Y:S01]  /*d38e0*/  IMAD.MOV.U32 R43, RZ, RZ, R109 ;  /* 0x000000ffff2b7224 */ /* 0x002fe200078e006d */
[----:B------:R-:W-:Y:S01]  /*d38f0*/  MOV R42, R110 ;  /* 0x0000006e002a7202 */ /* 0x000fe20000000f00 */
[----:B------:R-:W-:Y:S01]  /*d3900*/  IMAD.MOV.U32 R41, RZ, RZ, R111 ;  /* 0x000000ffff297224 */ /* 0x000fe200078e006f */
[----:B------:R-:W-:Y:S01]  /*d3910*/  MOV R40, R104 ;  /* 0x0000006800287202 */ /* 0x000fe20000000f00 */
[----:B------:R-:W-:Y:S01]  /*d3920*/  IMAD.MOV.U32 R39, RZ, RZ, R105 ;  /* 0x000000ffff277224 */ /* 0x000fe200078e0069 */
[----:B------:R-:W-:Y:S01]  /*d3930*/  MOV R38, R106 ;  /* 0x0000006a00267202 */ /* 0x000fe20000000f00 */
[----:B---3--:R-:W-:Y:S01]  /*d3940*/  IMAD.MOV.U32 R37, RZ, RZ, R107 ;  /* 0x000000ffff257224 */ /* 0x008fe200078e006b */
[----:B------:R-:W-:Y:S01]  /*d3950*/  MOV R36, R112 ;  /* 0x0000007000247202 */ /* 0x000fe20000000f00 */
[----:B--2---:R-:W-:Y:S01]  /*d3960*/  IMAD.MOV.U32 R7, RZ, RZ, R113 ;  /* 0x000000ffff077224 */ /* 0x004fe200078e0071 */
[----:B------:R-:W-:Y:S01]  /*d3970*/  MOV R6, R114 ;  /* 0x0000007200067202 */ /* 0x000fe20000000f00 */
        /* <DEDUP_REMOVED lines=16> */
[----:B----4-:R-:W-:-:S05]  /*d3a80*/  IADD3 R184, P2, R184, R2, RZ ;  /* 0x00000002b8b87210 */ /* 0x010fca0007f5e0ff */
[----:B------:R-:W-:Y:S04]  /*d3a90*/  STL [R1+0x4cc0], R184 ;  /* 0x004cc0b801007387 */ /* 0x000fe80000100800 */
[----:B------:R-:W-:Y:S04]  /*d3aa0*/  STL.64 [R1+0x31b8], R132 ;  /* 0x0031b88401007387 */ /* 0x000fe80000100a00 */
[----:B------:R4:W5:Y:S04]  /*d3ab0*/  LDL.LU R241, [R1+0x5fbc] ;  /* 0x005fbc0001f17983 */ /* 0x0009680000300800 */
[----:B------:R4:W5:Y:S04]  /*d3ac0*/  LDL.LU R242, [R1+0x5fb8] ;  /* 0x005fb80001f27983 */ /* 0x0009680000300800 */
[----:B------:R-:W-:Y:S04]  /*d3ad0*/  STL.64 [R1+0x31b0], R130 ;  /* 0x0031b08201007387 */ /* 0x000fe80000100a00 */
[----:B------:R4:W5:Y:S04]  /*d3ae0*/  LDL.LU R243, [R1+0x5fb4] ;  /* 0x005fb40001f37983 */ /* 0x0009680000300800 */
[----:B------:R4:W5:Y:S04]  /*d3af0*/  LDL.LU R244, [R1+0x5fb0] ;  /* 0x005fb00001f47983 */ /* 0x0009680000300800 */
[----:B------:R-:W-:Y:S04]  /*d3b00*/  STL.64 [R1+0x31a8], R128 ;  /* 0x0031a88001007387 */ /* 0x000fe80000100a00 */
[----:B------:R4:W5:Y:S04]  /*d3b10*/  LDL.LU R245, [R1+0x5fac] ;  /* 0x005fac0001f57983 */ /* 0x0009680000300800 */
[----:B------:R4:W5:Y:S04]  /*d3b20*/  LDL.LU R246, [R1+0x5fa8] ;  /* 0x005fa80001f67983 */ /* 0x0009680000300800 */
        /* <DEDUP_REMOVED lines=31> */
[----:B------:R-:W4:Y:S01]  /*d3d20*/  LDL.LU R180, [R1+0x4cc8] ;  /* 0x004cc80001b47983 */ /* 0x000f220000300800 */
[----:B--2---:R-:W-:Y:S01]  /*d3d30*/  IMAD.MOV.U32 R51, RZ, RZ, R115 ;  /* 0x000000ffff337224 */ /* 0x004fe200078e0073 */
[----:B------:R-:W-:-:S02]  /*d3d40*/  MOV R50, R120 ;  /* 0x0000007800327202 */ /* 0x000fc40000000f00 */
[----:B------:R2:W-:Y:S01]  /*d3d50*/  STL.64 [R1+0x3148], R36 ;  /* 0x0031482401007387 */ /* 0x0005e20000100a00 */
[----:B---3--:R-:W-:-:S03]  /*d3d60*/  IMAD.MOV.U32 R49, RZ, RZ, R121 ;  /* 0x000000ffff317224 */ /* 0x008fc600078e0079 */
[----:B------:R3:W-:Y:S01]  /*d3d70*/  STL.64 [R1+0x3140], R6 ;  /* 0x0031400601007387 */ /* 0x0007e20000100a00 */
[----:B------:R-:W-:-:S03]  /*d3d80*/  MOV R48, R122 ;  /* 0x0000007a00307202 */ /* 0x000fc60000000f00 */
[----:B------:R2:W5:Y:S04]  /*d3d90*/  LDL.LU R115, [R1+0x5f54] ;  /* 0x005f540001737983 */ /* 0x0005680000300800 */
[----:B------:R2:W5:Y:S01]  /*d3da0*/  LDL.LU R120, [R1+0x5f50] ;  /* 0x005f500001787983 */ /* 0x0005620000300800 */
[----:B-1----:R-:W-:-:S03]  /*d3db0*/  IMAD.MOV.U32 R45, RZ, RZ, R123 ;  /* 0x000000ffff2d7224 */ /* 0x002fc600078e007b */
        /* <DEDUP_REMOVED lines=11> */
[----:B--2---:R-:W-:Y:S01]  /*d3e70*/  IMAD.MOV.U32 R37, RZ, RZ, R148 ;  /* 0x000000ffff257224 */ /* 0x004fe200078e0094 */
[----:B------:R-:W-:Y:S01]  /*d3e80*/  MOV R36, R149 ;  /* 0x0000009500247202 */ /* 0x000fe20000000f00 */
[----:B---3--:R-:W-:Y:S01]  /*d3e90*/  IMAD.MOV.U32 R7, RZ, RZ, R152 ;  /* 0x000000ffff077224 */ /* 0x008fe200078e0098 */
[----:B------:R-:W-:-:S02]  /*d3ea0*/  MOV R6, R153 ;  /* 0x0000009900067202 */ /* 0x000fc40000000f00 */
[----:B----4-:R-:W-:Y:S01]  /*d3eb0*/  IADD3 R180, P3, R180, R2, RZ ;  /* 0x00000002b4b47210 */ /* 0x010fe20007f7e0ff */
[----:B------:R1:W-:Y:S04]  /*d3ec0*/  LDGSTS.E [R5+0x1c800], [R50.64], P5 ;  /* 0x1c80000032057fae */ /* 0x0003e8000a921844 */
        /* <DEDUP_REMOVED lines=10> */
[----:B------:R-:W2:Y:S04]  /*d3f70*/  LDL.LU R176, [R1+0x4cd0] ;  /* 0x004cd00001b07983 */ /* 0x000ea80000300800 */
[----:B------:R-:W-:Y:S04]  /*d3f80*/  STL.64 [R1+0x32e8], R44 ;  /* 0x0032e82c01007387 */ /* 0x000fe80000100a00 */
[----:B------:R-:W3:Y:S04]  /*d3f90*/  LDL.LU R174, [R1+0x4cd8] ;  /* 0x004cd80001ae7983 */ /* 0x000ee80000300800 */
[----:B------:R-:W-:Y:S04]  /*d3fa0*/  STL.64 [R1+0x32e0], R42 ;  /* 0x0032e02a01007387 */ /* 0x000fe80000100a00 */
[----:B------:R-:W-:Y:S04]  /*d3fb0*/  STL.64 [R1+0x32d8], R40 ;  /* 0x0032d82801007387 */ /* 0x000fe80000100a00 */
[----:B------:R-:W-:Y:S04]  /*d3fc0*/  STL.64 [R1+0x3310], R38 ;  /* 0x0033102601007387 */ /* 0x000fe80000100a00 */
[----:B------:R-:W-:Y:S04]  /*d3fd0*/  STL.64 [R1+0x3308], R36 ;  /* 0x0033082401007387 */ /* 0x000fe80000100a00 */
[----:B------:R-:W4:Y:S04]  /*d3fe0*/  LDL.LU R193, [R1+0x4ca4] ;  /* 0x004ca40001c17983 */ /* 0x000f280000300800 */
        /* <DEDUP_REMOVED lines=19> */
[----:B----4-:R-:W-:-:S02]  /*d4120*/  IADD3.X R193, R193, R0, RZ, P4, !PT ;  /* 0x00000000c1c17210 */ /* 0x010fc400027fe4ff */
[----:B--2---:R-:W-:-:S03]  /*d4130*/  IADD3 R176, P4, R176, R2, RZ ;  /* 0x00000002b0b07210 */ /* 0x004fc60007f9e0ff */
[----:B------:R2:W-:Y:S01]  /*d4140*/  STL [R1+0x4ca4], R193 ;  /* 0x004ca4c101007387 */ /* 0x0005e20000100800 */
[--C-:B---3--:R-:W-:Y:S01]  /*d4150*/  IMAD.X R191, R191, 0x1, R0.reuse, P6 ;  /* 0x00000001bfbf7824 */ /* 0x108fe200030e0600 */
[----:B------:R-:W-:Y:S02]  /*d4160*/  IADD3 R174, P6, R174, R2, RZ ;  /* 0x00000002aeae7210 */ /* 0x000fe40007fde0ff */
[-C--:B------:R-:W-:Y:S01]  /*d4170*/  IADD3.X R188, R188, R0.reuse, RZ, P1, !PT ;  /* 0x00000000bcbc7210 */ /* 0x080fe20000ffe4ff */
[----:B------:R2:W-:Y:S04]  /*d4180*/  STL [R1+0x4cd0], R176 ;  /* 0x004cd0b001007387 */ /* 0x0005e80000100800 */
[----:B------:R2:W-:Y:S01]  /*d4190*/  STL [R1+0x4cac], R191 ;  /* 0x004cacbf01007387 */ /* 0x0005e20000100800 */
[----:B------:R-:W-:Y:S01]  /*d41a0*/  IMAD.X R185, R185, 0x1, R0, P2 ;  /* 0x00000001b9b97824 */ /* 0x000fe200010e0600 */
[----:B------:R-:W-:-:S02]  /*d41b0*/  IADD3.X R181, R181, R0, RZ, P3, !PT ;  /* 0x00000000b5b57210 */ /* 0x000fc40001ffe4ff */
[----:B------:R-:W-:Y:S01]  /*d41c0*/  IADD3 R172, P3, R172, R2, RZ ;  /* 0x00000002acac7210 */ /* 0x000fe20007f7e0ff */
[----:B------:R2:W-:Y:S01]  /*d41d0*/  STL [R1+0x4cb4], R188 ;  /* 0x004cb4bc01007387 */ /* 0x0005e20000100800 */
[----:B------:R-:W-:-:S03]  /*d41e0*/  IMAD.X R177, R177, 0x1, R0, P4 ;  /* 0x00000001b1b17824 */ /* 0x000fc600020e0600 */
[----:B------:R2:W-:Y:S01]  /*d41f0*/  STL [R1+0x4cd8], R174 ;  /* 0x004cd8ae01007387 */ /* 0x0005e20000100800 */
[----:B------:R-:W-:-:S03]  /*d4200*/  IADD3.X R175, R175, R0, RZ, P6, !PT ;  /* 0x00000000afaf7210 */ /* 0x000fc600037fe4ff */
[----:B------:R2:W-:Y:S01]  /*d4210*/  STL [R1+0x4cbc], R185 ;  /* 0x004cbcb901007387 */ /* 0x0005e20000100800 */
[----:B------:R-:W-:-:S03]  /*d4220*/  IMAD.X R173, R173, 0x1, R0, P3 ;  /* 0x00000001adad7824 */ /* 0x000fc600018e0600 */
[----:B------:R2:W-:Y:S04]  /*d4230*/  STL [R1+0x4cc4], R181 ;  /* 0x004cc4b501007387 */ /* 0x0005e80000100800 */
[----:B------:R2:W-:Y:S04]  /*d4240*/  STL [R1+0x4ce0], R172 ;  /* 0x004ce0ac01007387 */ /* 0x0005e80000100800 */
[----:B------:R2:W-:Y:S04]  /*d4250*/  STL [R1+0x4ccc], R177 ;  /* 0x004cccb101007387 */ /* 0x0005e80000100800 */
[----:B------:R2:W-:Y:S04]  /*d4260*/  STL [R1+0x4cd4], R175 ;  /* 0x004cd4af01007387 */ /* 0x0005e80000100800 */
[----:B------:R2:W-:Y:S04]  /*d4270*/  STL [R1+0x4cdc], R173 ;  /* 0x004cdcad01007387 */ /* 0x0005e80000100800 */
[----:B------:R2:W-:Y:S01]  /*d4280*/  STL.64 [R1+0x32d0], R144 ;  /* 0x0032d09001007387 */ /* 0x0005e20000100a00 */
[----:B------:R-:W-:-:S02]  /*d4290*/  ISETP.GT.AND P1, PT, R4, 0x2, PT ;  /* 0x000000020400780c */ /* 0x000fc40003f24270 */
[----:B------:R-:W-:Y:S02]  /*d42a0*/  ISETP.GT.AND P2, PT, R4, 0x3d, PT ;  /* 0x0000003d0400780c */ /* 0x000fe40003f44270 */
[----:B-1----:R-:W-:Y:S02]  /*d42b0*/  SEL R7, RZ, 0x4, !P1 ;  /* 0x00000004ff077807 */ /* 0x002fe40004800000 */
[----:B------:R-:W-:Y:S02]  /*d42c0*/  SEL R6, RZ, 0x4, !P2 ;  /* 0x00000004ff067807 */ /* 0x000fe40005000000 */
[----:B------:R-:W-:Y:S02]  /*d42d0*/  SEL R7, R7, RZ, !P0 ;  /* 0x000000ff07077207 */ /* 0x000fe40004000000 */
[----:B------:R-:W-:Y:S02]  /*d42e0*/  SEL R6, R6, RZ, !P0 ;  /* 0x000000ff06067207 */ /* 0x000fe40004000000 */
[----:B------:R-:W3:Y:S04]  /*d42f0*/  LDL.LU.64 R36, [R1+0x4038] ;  /* 0x0040380001247983 */ /* 0x000ee80000300a00 */
[----:B------:R-:W4:Y:S04]  /*d4300*/  LDL.LU.64 R38, [R1+0x4030] ;  /* 0x0040300001267983 */ /* 0x000f280000300a00 */
[----:B--2---:R-:W4:Y:S04]  /*d4310*/  LDL.LU.64 R40, [R1+0x4028] ;  /* 0x0040280001287983 */ /* 0x004f280000300a00 */
[----:B------:R-:W4:Y:S04]  /*d4320*/  LDL.LU.64 R42, [R1+0x4020] ;  /* 0x00402000012a7983 */ /* 0x000f280000300a00 */
[----:B------:R-:W4:Y:S04]  /*d4330*/  LDL.LU.64 R44, [R1+0x4018] ;  /* 0x00401800012c7983 */ /* 0x000f280000300a00 */
[----:B------:R-:W4:Y:S04]  /*d4340*/  LDL.LU.64 R46, [R1+0x4010] ;  /* 0x00401000012e7983 */ /* 0x000f280000300a00 */
[----:B------:R-:W4:Y:S04]  /*d4350*/  LDL.LU.64 R48, [R1+0x4008] ;  /* 0x0040080001307983 */ /* 0x000f280000300a00 */
[----:B------:R-:W4:Y:S04]  /*d4360*/  LDL.LU.64 R50, [R1+0x4000] ;  /* 0x0040000001327983 */ /* 0x000f280000300a00 */
[----:B------:R-:W4:Y:S01]  /*d4370*/  LDL.LU.64 R100, [R1+0x3ff8] ;  /* 0x003ff80001647983 */ /* 0x000f220000300a00 */
[----:B------:R-:W-:-:S02]  /*d4380*/  ISETP.NE.U32.AND P1, PT, R7, RZ, PT ;  /* 0x000000ff0700720c */ /* 0x000fc40003f25070 */
[----:B------:R-:W-:Y:S01]  /*d4390*/  ISETP.NE.U32.AND P2, PT, R6, RZ, PT ;  /* 0x000000ff0600720c */ /* 0x000fe20003f45070 */
        /* <DEDUP_REMOVED lines=21> */
[----:B-----5:R-:W-:Y:S04]  /*d44f0*/  STL.64 [R1+0x60f8], R250 ;  /* 0x0060f8fa01007387 */ /* 0x020fe80000100a00 */
        /* <DEDUP_REMOVED lines=45> */
[----:B---3--:R-:W-:-:S03]  /*d47d0*/  IADD3 R7, P3, R36, R2, RZ ;  /* 0x0000000224077210 */ /* 0x008fc60007f7e0ff */
[----:B------:R1:W-:Y:S01]  /*d47e0*/  STL.64 [R1+0x5f88], R30 ;  /* 0x005f881e01007387 */ /* 0x0003e20000100a00 */
[----:B------:R-:W-:-:S03]  /*d47f0*/  IADD3.X R6, R37, R0, RZ, P3, !PT ;  /* 0x0000000025067210 */ /* 0x000fc60001ffe4ff */
        /* <DEDUP_REMOVED lines=12> */
[----:B---3--:R-:W3:Y:S01]  /*d48c0*/  LDL.LU.64 R28, [R1+0x3fe8] ;  /* 0x003fe800011c7983 */ /* 0x008ee20000300a00 */
[----:B----4-:R-:W-:-:S03]  /*d48d0*/  IADD3 R37, P3, R38, R2, RZ ;  /* 0x0000000226257210 */ /* 0x010fc60007f7e0ff */
[----:B------:R-:W4:Y:S02]  /*d48e0*/  LDL.LU.64 R26, [R1+0x3fe0] ;  /* 0x003fe000011a7983 */ /* 0x000f240000300a00 */
[----:B------:R-:W-:Y:S02]  /*d48f0*/  IMAD.X R36, R39, 0x1, R0, P3 ;  /* 0x0000000127247824 */ /* 0x000fe400018e0600 */
        /* <DEDUP_REMOVED lines=9> */
[----:B------:R-:W4:Y:S04]  /*d4990*/  LDL.LU R178, [R1+0x370] ;  /* 0x0003700001b27983 */ /* 0x000f280000300800 */
[----:B------:R-:W4:Y:S01]  /*d49a0*/  LDL.LU R183, [R1+0x374] ;  /* 0x0003740001b77983 */ /* 0x000f220000300800 */
[----:B------:R-:W-:-:S03]  /*d49b0*/  IADD3 R39, P3, R40, R2, RZ ;  /* 0x0000000228277210 */ /* 0x000fc60007f7e0ff */
[----:B------:R1:W-:Y:S01]  /*d49c0*/  LDGSTS.E [R5+0x1cc80], [R144.64], P5 ;  /* 0x1cc8000090057fae */ /* 0x0003e2000a921844 */
[----:B------:R-:W-:Y:S02]  /*d49d0*/  IADD3.X R38, R41, R0, RZ, P3, !PT ;  /* 0x0000000029267210 */ /* 0x000fe40001ffe4ff */
[----:B------:R-:W-:-:S05]  /*d49e0*/  IADD3 R41, P3, R42, R2, RZ ;  /* 0x000000022a297210 */ /* 0x000fca0007f7e0ff */
[----:B------:R-:W-:Y:S01]  /*d49f0*/  IMAD.X R40, R43, 0x1, R0, P3 ;  /* 0x000000012b287824 */ /* 0x000fe200018e0600 */
[----:B------:R-:W-:-:S04]  /*d4a00*/  IADD3 R43, P3, R44, R2, RZ ;  /* 0x000000022c2b7210 */ /* 0x000fc80007f7e0ff */
        /* <DEDUP_REMOVED lines=9> */
[----:B------:R-:W-:Y:S02]  /*d4aa0*/  LOP3.LUT R7, R7, R6, RZ, 0x3c, !PT ;  /* 0x0000000607077212 */ /* 0x000fe400078e3cff */
[----:B------:R-:W-:Y:S02]  /*d4ab0*/  LOP3.LUT R37, R37, R36, RZ, 0x3c, !PT ;  /* 0x0000002425257212 */ /* 0x000fe400078e3cff */
[----:B------:R-:W-:Y:S02]  /*d4ac0*/  LOP3.LUT R39, R39, R38, RZ, 0x3c, !PT ;  /* 0x0000002627277212 */ /* 0x000fe400078e3cff */
[----:B------:R-:W-:Y:S02]  /*d4ad0*/  LOP3.LUT R41, R41, R40, RZ, 0x3c, !PT ;  /* 0x0000002829297212 */ /* 0x000fe400078e3cff */
[----:B------:R-:W-:-:S02]  /*d4ae0*/  LOP3.LUT R6, R7, R6, RZ, 0x3c, !PT ;  /* 0x0000000607067212 */ /* 0x000fc400078e3cff */
[----:B------:R-:W-:Y:S02]  /*d4af0*/  LOP3.LUT R43, R43, R42, RZ, 0x3c, !PT ;  /* 0x0000002a2b2b7212 */ /* 0x000fe400078e3cff */
        /* <DEDUP_REMOVED lines=13> */
[----:B------:R-:W-:Y:S01]  /*d4bd0*/  LOP3.LUT R45, R45, R44, RZ, 0x3c, !PT ;  /* 0x0000002c2d2d7212 */ /* 0x000fe200078e3cff */
[----:B------:R-:W-:Y:S01]  /*d4be0*/  IMAD.MOV.U32 R34, RZ, RZ, R49 ;  /* 0x000000ffff227224 */ /* 0x000fe200078e0031 */
[----:B------:R-:W-:Y:S01]  /*d4bf0*/  LOP3.LUT R47, R47, R46, RZ, 0x3c, !PT ;  /* 0x0000002e2f2f7212 */ /* 0x000fe200078e3cff */
[----:B------:R-:W-:Y:S01]  /*d4c00*/  IMAD.MOV.U32 R32, RZ, RZ, R51 ;  /* 0x000000ffff207224 */ /* 0x000fe200078e0033 */
[----:B------:R-:W-:Y:S02]  /*d4c10*/  MOV R35, R48 ;  /* 0x0000003000237202 */ /* 0x000fe40000000f00 */
[----:B------:R-:W-:-:S02]  /*d4c20*/  MOV R33, R50 ;  /* 0x0000003200217202 */ /* 0x000fc40000000f00 */
[----:B--2---:R-:W-:-:S05]  /*d4c30*/  IADD3 R101, P3, R30, R2, RZ ;  /* 0x000000021e657210 */ /* 0x004fca0007f7e0ff */
[----:B------:R-:W-:Y:S01]  /*d4c40*/  IMAD.X R100, R31, 0x1, R0, P3 ;  /* 0x000000011f647824 */ /* 0x000fe200018e0600 */
[----:B---3--:R-:W-:-:S04]  /*d4c50*/  IADD3 R103, P3, R28, R2, RZ ;  /* 0x000000021c677210 */ /* 0x008fc80007f7e0ff */
[----:B------:R-:W-:Y:S02]  /*d4c60*/  IADD3.X R102, R29, R0, RZ, P3, !PT ;  /* 0x000000001d667210 */ /* 0x000fe40001ffe4ff */
[----:B----4-:R-:W-:-:S05]  /*d4c70*/  IADD3 R117, P3, R26, R2, RZ ;  /* 0x000000021a757210 */ /* 0x010fca0007f7e0ff */
        /* <DEDUP_REMOVED lines=17> */
[----:B------:R-:W-:Y:S01]  /*d4d90*/  IADD3 R143, P3, R8, R2, RZ ;  /* 0x00000002088f7210 */ /* 0x000fe20007f7e0ff */
[----:B------:R-:W-:-:S03]  /*d4da0*/  IMAD.MOV.U32 R8, RZ, RZ, R183 ;  /* 0x000000ffff087224 */ /* 0x000fc600078e00b7 */
[----:B------:R-:W-:Y:S02]  /*d4db0*/  IADD3.X R142, R9, R0, RZ, P3, !PT ;  /* 0x00000000098e7210 */ /* 0x000fe40001ffe4ff */
[----:B------:R-:W-:-:S05]  /*d4dc0*/  MOV R9, R178 ;  /* 0x000000b200097202 */ /* 0x000fca0000000f00 */
[----:B------:R2:W-:Y:S04]  /*d4dd0*/  STL.64 [R1+0x32f8], R8 ;  /* 0x0032f80801007387 */ /* 0x0005e80000100a00 */
[----:B------:R3:W-:Y:S01]  /*d4de0*/  STL.64 [R1+0x4038], R6 ;  /* 0x0040380601007387 */ /* 0x0007e20000100a00 */
[----:B------:R-:W-:-:S03]  /*d4df0*/  IMAD.MOV.U32 R30, RZ, RZ, R101 ;  /* 0x000000ffff1e7224 */ /* 0x000fc600078e0065 */
[----:B------:R4:W-:Y:S01]  /*d4e00*/  STL.64 [R1+0x4030], R36 ;  /* 0x0040302401007387 */ /* 0x0009e20000100a00 */
        /* <DEDUP_REMOVED lines=8> */
[----:B------:R-:W-:Y:S01]  /*d4e90*/  IMAD.MOV.U32 R24, RZ, RZ, R119 ;  /* 0x000000ffff187224 */ /* 0x000fe200078e0077 */
[----:B------:R-:W-:-:S02]  /*d4ea0*/  MOV R25, R118 ;  /* 0x0000007600197202 */ /* 0x000fc40000000f00 */
        /* <DEDUP_REMOVED lines=15> */
[----:B------:R1:W-:Y:S01]  /*d4fa0*/  STL.64 [R1+0x3fe8], R28 ;  /* 0x003fe81c01007387 */ /* 0x0003e20000100a00 */
[----:B------:R-:W-:Y:S01]  /*d4fb0*/  IMAD.MOV.U32 R12, RZ, RZ, R139 ;  /* 0x000000ffff0c7224 */ /* 0x000fe200078e008b */
[----:B------:R-:W-:-:S02]  /*d4fc0*/  MOV R13, R138 ;  /* 0x0000008a000d7202 */ /* 0x000fc40000000f00 */
[----:B------:R-:W-:Y:S01]  /*d4fd0*/  STL.64 [R1+0x3fe0], R26 ;  /* 0x003fe01a01007387 */ /* 0x000fe20000100a00 */
[----:B------:R-:W-:Y:S01]  /*d4fe0*/  IMAD.MOV.U32 R10, RZ, RZ, R141 ;  /* 0x000000ffff0a7224 */ /* 0x000fe200078e008d */
[----:B------:R-:W-:Y:S02]  /*d4ff0*/  MOV R11, R140 ;  /* 0x0000008c000b7202 */ /* 0x000fe40000000f00 */
[----:B------:R-:W-:Y:S04]  /*d5000*/  STL.64 [R1+0x3fd8], R24 ;  /* 0x003fd81801007387 */ /* 0x000fe80000100a00 */
[----:B------:R-:W-:Y:S04]  /*d5010*/  STL.64 [R1+0x3fd0], R22 ;  /* 0x003fd01601007387 */ /* 0x000fe80000100a00 */
[----:B------:R2:W-:Y:S04]  /*d5020*/  LDGSTS.E [R5+0x1cd00], [R8.64], P5 ;  /* 0x1cd0000008057fae */ /* 0x0005e8000a921844 */
[----:B------:R-:W-:Y:S04]  /*d5030*/  STL.64 [R1+0x3fc8], R20 ;  /* 0x003fc81401007387 */ /* 0x000fe80000100a00 */
[----:B------:R-:W-:Y:S01]  /*d5040*/  STL.64 [R1+0x3fc0], R18 ;  /* 0x003fc01201007387 */ /* 0x000fe20000100a00 */
[----:B--2---:R-:W-:Y:S01]  /*d5050*/  IMAD.MOV.U32 R8, RZ, RZ, R143 ;  /* 0x000000ffff087224 */ /* 0x004fe200078e008f */
[----:B------:R-:W-:-:S02]  /*d5060*/  MOV R9, R142 ;  /* 0x0000008e00097202 */ /* 0x000fc40000000f00 */
[----:B------:R2:W-:Y:S04]  /*d5070*/  STL.64 [R1+0x3fb8], R16 ;  /* 0x003fb81001007387 */ /* 0x0005e80000100a00 */
[----:B------:R1:W-:Y:S04]  /*d5080*/  STL.64 [R1+0x3fb0], R14 ;  /* 0x003fb00e01007387 */ /* 0x0003e80000100a00 */
[----:B------:R1:W-:Y:S04]  /*d5090*/  STL.64 [R1+0x3fa8], R12 ;  /* 0x003fa80c01007387 */ /* 0x0003e80000100a00 */
[----:B------:R1:W-:Y:S04]  /*d50a0*/  STL.64 [R1+0x3fa0], R10 ;  /* 0x003fa00a01007387 */ /* 0x0003e80000100a00 */
[----:B------:R1:W-:Y:S04]  /*d50b0*/  STL.64 [R1+0x4040], R8 ;  /* 0x0040400801007387 */ /* 0x0003e80000100a00 */
[----:B------:R-:W4:Y:S04]  /*d50c0*/  LDL R212, [R1+0x5574] ;  /* 0x0055740001d47983 */ /* 0x000f280000100800 */
[----:B------:R-:W2:Y:S04]  /*d50d0*/  LDL R213, [R1+0x55f8] ;  /* 0x0055f80001d57983 */ /* 0x000ea80000100800 */
        /* <DEDUP_REMOVED lines=14> */
[----:B-1----:R-:W2:Y:S04]  /*d51c0*/  LDL R145, [R1+0x5534] ;  /* 0x0055340001917983 */ /* 0x002ea80000100800 */
        /* <DEDUP_REMOVED lines=11> */
[----:B------:R3:W-:Y:S04]  /*d5280*/  LDGSTS.E [R5+0x1cd80], [R6.64], P5 ;  /* 0x1cd8000006057fae */ /* 0x0007e8000a921844 */
[----:B------:R4:W-:Y:S04]  /*d5290*/  LDGSTS.E [R5+0x1ce00], [R36.64], P5 ;  /* 0x1ce0000024057fae */ /* 0x0009e8000a921844 */
[----:B------:R1:W-:Y:S04]  /*d52a0*/  LDGSTS.E [R5+0x1ce80], [R38.64], P5 ;  /* 0x1ce8000026057fae */ /* 0x0003e8000a921844 */
[----:B------:R1:W-:Y:S01]  /*d52b0*/  LDGSTS.E [R5+0x1cf00], [R40.64], P5 ;  /* 0x1cf0000028057fae */ /* 0x0003e2000a921844 */
[----:B------:R-:W-:-:S03]  /*d52c0*/  IMAD.SHL.U32 R183, R187, 0x4, RZ ;  /* 0x00000004bbb77824 */ /* 0x000fc600078e00ff */
[----:B------:R1:W-:Y:S04]  /*d52d0*/  LDGSTS.E [R5+0x1cf80], [R42.64], P5 ;  /* 0x1cf800002a057fae */ /* 0x0003e8000a921844 */
[----:B------:R1:W-:Y:S04]  /*d52e0*/  LDGSTS.E [R5+0x1e800], [R44.64], P2 ;  /* 0x1e8000002c057fae */ /* 0x0003e80009121844 */
[----:B------:R-:W2:Y:S04]  /*d52f0*/  LDL R208, [R1+0x5504] ;  /* 0x0055040001d07983 */ /* 0x000ea80000100800 */
[----:B------:R-:W2:Y:S04]  /*d5300*/  LDL R209, [R1+0x5510] ;  /* 0x0055100001d17983 */ /* 0x000ea80000100800 */
[----:B------:R1:W-:Y:S04]  /*d5310*/  LDGSTS.E [R5+0x1e880], [R46.64], P2 ;  /* 0x1e8800002e057fae */ /* 0x0003e80009121844 */
[----:B------:R1:W-:Y:S04]  /*d5320*/  LDGSTS.E [R5+0x1e900], [R34.64], P2 ;  /* 0x1e90000022057fae */ /* 0x0003e80009121844 */
[----:B------:R1:W-:Y:S01]  /*d5330*/  LDGSTS.E [R5+0x1e980], [R32.64], P2 ;  /* 0x1e98000020057fae */ /* 0x0003e20009121844 */
[----:B------:R-:W-:-:S03]  /*d5340*/  LOP3.LUT R178, R183, 0x40, RZ, 0x3c, !PT ;  /* 0x00000040b7b27812 */ /* 0x000fc600078e3cff */
[----:B------:R1:W-:Y:S04]  /*d5350*/  LDGSTS.E [R5+0x1ea00], [R30.64], P2 ;  /* 0x1ea000001e057fae */ /* 0x0003e80009121844 */
[----:B------:R1:W-:Y:S04]  /*d5360*/  LDGSTS.E [R5+0x1ea80], [R28.64], P2 ;  /* 0x1ea800001c057fae */ /* 0x0003e80009121844 */
[----:B------:R1:W-:Y:S04]  /*d5370*/  LDGSTS.E [R5+0x1eb00], [R26.64], P2 ;  /* 0x1eb000001a057fae */ /* 0x0003e80009121844 */
[----:B------:R-:W2:Y:S04]  /*d5380*/  LDL R210, [R1+0x54fc] ;  /* 0x0054fc0001d27983 */ /* 0x000ea80000100800 */
[----:B------:R-:W2:Y:S04]  /*d5390*/  LDL R211, [R1+0x5508] ;  /* 0x0055080001d37983 */ /* 0x000ea80000100800 */
[----:B------:R1:W-:Y:S01]  /*d53a0*/  LDGSTS.E [R5+0x1eb80], [R24.64], P2 ;  /* 0x1eb8000018057fae */ /* 0x0003e20009121844 */
[----:B---3--:R-:W-:-:S03]  /*d53b0*/  LEA R6, R252, R178, 0x11 ;  /* 0x000000b2fc067211 */ /* 0x008fc600078e88ff */
        /* <DEDUP_REMOVED lines=8> */
[----:B----4-:R-:W-:-:S03]  /*d5440*/  MOV R37, R212 ;  /* 0x000000d400257202 */ /* 0x010fc60000000f00 */
[----:B------:R-:W3:Y:S01]  /*d5450*/  LDL R212, [R1+0x5374] ;  /* 0x0053740001d47983 */ /* 0x000ee20000100800 */
[----:B--2---:R-:W-:-:S03]  /*d5460*/  IMAD.MOV.U32 R36, RZ, RZ, R213 ;  /* 0x000000ffff247224 */ /* 0x004fc600078e00d5 */
[----:B------:R-:W2:Y:S04]  /*d5470*/  LDL R213, [R1+0x5480] ;  /* 0x0054800001d57983 */ /* 0x000ea80000100800 */
[----:B------:R4:W-:Y:S02]  /*d5480*/  LDGSTS.E [R6+0x1000], [R36.64], P1 ;  /* 0x0100000024067fae */ /* 0x0009e40008921844 */
[----:B----4-:R-:W-:Y:S01]  /*d5490*/  IMAD.MOV.U32 R36, RZ, RZ, R215 ;  /* 0x000000ffff247224 */ /* 0x010fe200078e00d7 */
[----:B------:R-:W-:Y:S01]  /*d54a0*/  MOV R37, R214 ;  /* 0x000000d600257202 */ /* 0x000fe20000000f00 */
[----:B------:R-:W4:Y:S04]  /*d54b0*/  LDL R215, [R1+0x5378] ;  /* 0x0053780001d77983 */ /* 0x000f280000100800 */
[----:B------:R-:W2:Y:S04]  /*d54c0*/  LDL R214, [R1+0x536c] ;  /* 0x00536c0001d67983 */ /* 0x000ea80000100800 */
[----:B------:R1:W-:Y:S02]  /*d54d0*/  LDGSTS.E [R6+0x1080], [R36.64], P1 ;  /* 0x0108000024067fae */ /* 0x0003e40008921844 */
[----:B-1----:R-:W-:Y:S01]  /*d54e0*/  IMAD.MOV.U32 R36, RZ, RZ, R217 ;  /* 0x000000ffff247224 */ /* 0x002fe200078e00d9 */
[----:B------:R-:W-:Y:S01]  /*d54f0*/  MOV R37, R216 ;  /* 0x000000d800257202 */ /* 0x000fe20000000f00 */
[----:B------:R-:W2:Y:S04]  /*d5500*/  LDL R217, [R1+0x5370] ;  /* 0x0053700001d97983 */ /* 0x000ea80000100800 */
[----:B------:R-:W2:Y:S04]  /*d5510*/  LDL R216, [R1+0x5364] ;  /* 0x0053640001d87983 */ /* 0x000ea80000100800 */
[----:B------:R1:W-:Y:S02]  /*d5520*/  LDGSTS.E [R6+0x1100], [R36.64], P1 ;  /* 0x0110000024067fae */ /* 0x0003e40008921844 */
[----:B-1----:R-:W-:Y:S01]  /*d5530*/  IMAD.MOV.U32 R36, RZ, RZ, R219 ;  /* 0x000000ffff247224 */ /* 0x002fe200078e00db */
[----:B------:R-:W-:Y:S01]  /*d5540*/  MOV R37, R218 ;  /* 0x000000da00257202 */ /* 0x000fe20000000f00 */
[----:B------:R-:W4:Y:S04]  /*d5550*/  LDL R219, [R1+0x5368] ;  /* 0x0053680001db7983 */ /* 0x000f280000100800 */
[----:B------:R-:W4:Y:S04]  /*d5560*/  LDL R218, [R1+0x535c] ;  /* 0x00535c0001da7983 */ /* 0x000f280000100800 */
        /* <DEDUP_REMOVED lines=26> */
[----:B-1----:R-:W-:-:S02]  /*d5710*/  MOV R37, R161 ;  /* 0x000000a100257202 */ /* 0x002fc40000000f00 */
[----:B------:R-:W4:Y:S01]  /*d5720*/  LDL R161, [R1+0x532c] ;  /* 0x00532c0001a17983 */ /* 0x000f220000100800 */
[----:B------:R-:W-:-:S03]  /*d5730*/  IMAD.MOV.U32 R36, RZ, RZ, R160 ;  /* 0x000000ffff247224 */ /* 0x000fc600078e00a0 */
[----:B------:R-:W4:Y:S04]  /*d5740*/  LDL R160, [R1+0x5338] ;  /* 0x0053380001a07983 */ /* 0x000f280000100800 */
[----:B------:R1:W-:Y:S02]  /*d5750*/  LDGSTS.E [R6+0x1480], [R36.64], P1 ;  /* 0x0148000024067fae */ /* 0x0003e40008921844 */
[----:B-1----:R-:W-:Y:S01]  /*d5760*/  IMAD.MOV.U32 R36, RZ, RZ, R201 ;  /* 0x000000ffff247224 */ /* 0x002fe200078e00c9 */
[----:B------:R-:W-:Y:S01]  /*d5770*/  MOV R37, R200 ;  /* 0x000000c800257202 */ /* 0x000fe20000000f00 */
[----:B------:R-:W4:Y:S04]  /*d5780*/  LDL R201, [R1+0x5330] ;  /* 0x0053300001c97983 */ /* 0x000f280000100800 */
[----:B------:R-:W4:Y:S04]  /*d5790*/  LDL R200, [R1+0x5324] ;  /* 0x0053240001c87983 */ /* 0x000f280000100800 */
[----:B------:R1:W-:Y:S01]  /*d57a0*/  LDGSTS.E [R6+0x1500], [R36.64], P1 ;  /* 0x0150000024067fae */ /* 0x0003e20008921844 */
[----:B------:R-:W-:Y:S01]  /*d57b0*/  ISETP.GT.AND P2, PT, R4, 0x6, PT ;  /* 0x000000060400780c */ /* 0x000fe20003f44270 */
[----:B-1----:R-:W-:Y:S01]  /*d57c0*/  IMAD.MOV.U32 R36, RZ, RZ, R203 ;  /* 0x000000ffff247224 */ /* 0x002fe200078e00cb */
[----:B------:R-:W-:Y:S01]  /*d57d0*/  MOV R37, R202 ;  /* 0x000000ca00257202 */ /* 0x000fe20000000f00 */
[----:B------:R-:W4:Y:S04]  /*d57e0*/  LDL R203, [R1+0x5328] ;  /* 0x0053280001cb7983 */ /* 0x000f280000100800 */
[----:B------:R-:W4:Y:S04]  /*d57f0*/  LDL R202, [R1+0x531c] ;  /* 0x00531c0001ca7983 */ /* 0x000f280000100800 */
[----:B------:R1:W-:Y:S01]  /*d5800*/  LDGSTS.E [R6+0x1580], [R36.64], P1 ;  /* 0x0158000024067fae */ /* 0x0003e20008921844 */
[----:B------:R-:W-:Y:S01]  /*d5810*/  SEL R5, RZ, 0x4, !P2 ;  /* 0x00000004ff057807 */ /* 0x000fe20005000000 */
[----:B-1----:R-:W-:Y:S01]  /*d5820*/  IMAD.MOV.U32 R36, RZ, RZ, R205 ;  /* 0x000000ffff247224 */ /* 0x002fe200078e00cd */
[----:B------:R-:W-:Y:S01]  /*d5830*/  MOV R37, R204 ;  /* 0x000000cc00257202 */ /* 0x000fe20000000f00 */
[----:B------:R-:W4:Y:S04]  /*d5840*/  LDL R205, [R1+0x5320] ;  /* 0x0053200001cd7983 */ /* 0x000f280000100800 */
[----:B------:R-:W4:Y:S04]  /*d5850*/  LDL R204, [R1+0x5314] ;  /* 0x0053140001cc7983 */ /* 0x000f280000100800 */
[----:B------:R1:W-:Y:S01]  /*d5860*/  LDGSTS.E [R6+0x1600], [R36.64], P1 ;  /* 0x0160000024067fae */ /* 0x0003e20008921844 */
[----:B------:R-:W-:Y:S01]  /*d5870*/  SEL R5, R5, RZ, !P0 ;  /* 0x000000ff05057207 */ /* 0x000fe20004000000 */
[----:B-1----:R-:W-:Y:S01]  /*d5880*/  IMAD.MOV.U32 R36, RZ, RZ, R207 ;  /* 0x000000ffff247224 */ /* 0x002fe200078e00cf */
[----:B------:R-:W-:Y:S01]  /*d5890*/  MOV R37, R206 ;  /* 0x000000ce00257202 */ /* 0x000fe20000000f00 */
[----:B------:R-:W4:Y:S04]  /*d58a0*/  LDL R207, [R1+0x5318] ;  /* 0x0053180001cf7983 */ /* 0x000f280000100800 */
[----:B------:R-:W4:Y:S04]  /*d58b0*/  LDL R206, [R1+0x530c] ;  /* 0x00530c0001ce7983 */ /* 0x000f280000100800 */
[----:B------:R1:W-:Y:S01]  /*d58c0*/  LDGSTS.E [R6+0x1680], [R36.64], P1 ;  /* 0x0168000024067fae */ /* 0x0003e20008921844 */
[----:B------:R-:W-:Y:S01]  /*d58d0*/  ISETP.NE.U32.AND P2, PT, R5, RZ, PT ;  /* 0x000000ff0500720c */ /* 0x000fe20003f45070 */
        /* <DEDUP_REMOVED lines=10> */
[----:B--2---:R-:W-:Y:S01]  /*d5980*/  IMAD.MOV.U32 R36, RZ, RZ, R213 ;  /* 0x000000ffff247224 */ /* 0x004fe200078e00d5 */
[----:B---3--:R-:W-:Y:S01]  /*d5990*/  MOV R37, R212 ;  /* 0x000000d400257202 */ /* 0x008fe20000000f00 */
[----:B------:R-:W2:Y:S04]  /*d59a0*/  LDL R213, [R1+0x5280] ;  /* 0x0052800001d57983 */ /* 0x000ea80000100800 */
[----:B------:R-:W3:Y:S04]  /*d59b0*/  LDL R212, [R1+0x50fc] ;  /* 0x0050fc0001d47983 */ /* 0x000ee80000100800 */
        /* <DEDUP_REMOVED lines=635> */
[----:B------:R-:W-:-:S05]  /*d8170*/  MOV R37, R200 ;  /* 0x000000c800257202 */ /* 0x000fca0000000f00 */
[----:B------:R1:W-:Y:S01]  /*d8180*/  LDGSTS.E [R6+0x11500], [R36.64], P3 ;  /* 0x1150000024067fae */ /* 0x0003e20009921844 */
[----:B------:R-:W-:Y:S01]  /*d8190*/  ISETP.GT.AND P1, PT, R4, 0x26, PT ;  /* 0x000000260400780c */ /* 0x000fe20003f24270 */
[----:B-1----:R-:W-:Y:S01]  /*d81a0*/  IMAD.MOV.U32 R36, RZ, RZ, R203 ;  /* 0x000000ffff247224 */ /* 0x002fe200078e00cb */
[----:B------:R-:W-:Y:S01]  /*d81b0*/  MOV R37, R202 ;  /* 0x000000ca00257202 */ /* 0x000fe20000000f00 */
        /* <DEDUP_REMOVED lines=82> */
[----:B------:R1:W-:Y:S01]  /*d86e0*/  LDGSTS.E [R6+0x13480], [R36.64], P2 ;  /* 0x1348000024067fae */ /* 0x0003e20009121844 */
[----:B------:R-:W-:-:S03]  /*d86f0*/  ISETP.GT.AND P1, PT, R4, 0x2a, PT ;  /* 0x0000002a0400780c */ /* 0x000fc60003f24270 */
[----:B------:R-:W4:Y:S01]  /*d8700*/  LDL.LU.64 R22, [R1+0x3740] ;  /* 0x0037400001167983 */ /* 0x000f220000300a00 */
[----:B-1----:R-:W-:Y:S01]  /*d8710*/  IMAD.MOV.U32 R36, RZ, RZ, R204 ;  /* 0x000000ffff247224 */ /* 0x002fe200078e00cc */
[----:B------:R-:W-:Y:S02]  /*d8720*/  MOV R37, R203 ;  /* 0x000000cb00257202 */ /* 0x000fe40000000f00 */
[----:B------:R-:W4:Y:S04]  /*d8730*/  LDL.LU.64 R20, [R1+0x3738] ;  /* 0x0037380001147983 */ /* 0x000f280000300a00 */
[----:B------:R1:W-:Y:S01]  /*d8740*/  LDGSTS.E [R6+0x13500], [R36.64], P2 ;  /* 0x1350000024067fae */ /* 0x0003e20009121844 */
[----:B------:R-:W-:-:S03]  /*d8750*/  SEL R5, RZ, 0x4, !P1 ;  /* 0x00000004ff057807 */ /* 0x000fc60004800000 */
[----:B------:R-:W4:Y:S01]  /*d8760*/  LDL.LU.64 R18, [R1+0x3730] ;  /* 0x0037300001127983 */ /* 0x000f220000300a00 */
[----:B-1----:R-:W-:Y:S01]  /*d8770*/  IMAD.MOV.U32 R36, RZ, RZ, R206 ;  /* 0x000000ffff247224 */ /* 0x002fe200078e00ce */
[----:B------:R-:W-:-:S05]  /*d8780*/  MOV R37, R205 ;  /* 0x000000cd00257202 */ /* 0x000fca0000000f00 */
[----:B------:R1:W-:Y:S02]  /*d8790*/  LDGSTS.E [R6+0x13580], [R36.64], P2 ;  /* 0x1358000024067fae */ /* 0x0003e40009121844 */
[----:B-1----:R-:W-:Y:S01]  /*d87a0*/  IMAD.MOV.U32 R36, RZ, RZ, R208 ;  /* 0x000000ffff247224 */ /* 0x002fe200078e00d0 */
[----:B------:R-:W-:-:S05]  /*d87b0*/  MOV R37, R207 ;  /* 0x000000cf00257202 */ /* 0x000fca0000000f00 */
[----:B------:R1:W-:Y:S01]  /*d87c0*/  LDGSTS.E [R6+0x13600], [R36.64], P2 ;  /* 0x1360000024067fae */ /* 0x0003e20009121844 */
[----:B------:R-:W-:Y:S01]  /*d87d0*/  SEL R5, R5, RZ, !P0 ;  /* 0x000000ff05057207 */ /* 0x000fe20004000000 */
[----:B-1----:R-:W-:Y:S01]  /*d87e0*/  IMAD.MOV.U32 R36, RZ, RZ, R210 ;  /* 0x000000ffff247224 */ /* 0x002fe200078e00d2 */
[----:B------:R-:W-:-:S05]  /*d87f0*/  MOV R37, R209 ;  /* 0x000000d100257202 */ /* 0x000fca0000000f00 */
[----:B------:R3:W-:Y:S01]  /*d8800*/  LDGSTS.E [R6+0x13680], [R36.64], P2 ;  /* 0x1368000024067fae */ /* 0x0007e20009121844 */
[----:B------:R-:W-:Y:S01]  /*d8810*/  ISETP.NE.U32.AND P1, PT, R5, RZ, PT ;  /* 0x000000ff0500720c */ /* 0x000fe20003f25070 */
[----:B---3--:R-:W-:Y:S01]  /*d8820*/  IMAD.MOV.U32 R36, RZ, RZ, R212 ;  /* 0x000000ffff247224 */ /* 0x008fe200078e00d4 */
[----:B------:R-:W-:-:S05]  /*d8830*/  MOV R37, R211 ;  /* 0x000000d300257202 */ /* 0x000fca0000000f00 */
[----:B------:R2:W-:Y:S02]  /*d8840*/  LDGSTS.E [R6+0x13700], [R36.64], P2 ;  /* 0x1370000024067fae */ /* 0x0005e40009121844 */
[----:B--2---:R-:W-:Y:S01]  /*d8850*/  IMAD.MOV.U32 R36, RZ, RZ, R214 ;  /* 0x000000ffff247224 */ /* 0x004fe200078e00d6 */
[----:B------:R-:W-:-:S05]  /*d8860*/  MOV R37, R213 ;  /* 0x000000d500257202 */ /* 0x000fca0000000f00 */
[----:B------:R4:W-:Y:S02]  /*d8870*/  LDGSTS.E [R6+0x13780], [R36.64], P2 ;  /* 0x1378000024067fae */ /* 0x0009e40009121844 */
[----:B----4-:R-:W-:Y:S01]  /*d8880*/  IMAD.MOV.U32 R36, RZ, RZ, R216 ;  /* 0x000000ffff247224 */ /* 0x010fe200078e00d8 */
[----:B------:R-:W-:-:S05]  /*d8890*/  MOV R37, R215 ;  /* 0x000000d700257202 */ /* 0x000fca0000000f00 */
        /* <DEDUP_REMOVED lines=39> */
[----:B------:R1:W-:Y:S01]  /*d8b10*/  LDGSTS.E [R6+0x15680], [R36.64], P1 ;  /* 0x1568000024067fae */ /* 0x0003e20008921844 */
[----:B------:R-:W-:Y:S01]  /*d8b20*/  IADD3 R38, P5, R28, R2, RZ ;  /* 0x000000021c267210 */ /* 0x000fe20007fbe0ff */
[----:B-1----:R-:W-:Y:S01]  /*d8b30*/  IMAD.MOV.U32 R36, RZ, RZ, R150 ;  /* 0x000000ffff247224 */ /* 0x002fe200078e0096 */
[----:B------:R-:W-:-:S05]  /*d8b40*/  MOV R37, R151 ;  /* 0x0000009700257202 */ /* 0x000fca0000000f00 */
[----:B------:R1:W-:Y:S02]  /*d8b50*/  LDGSTS.E [R6+0x15700], [R36.64], P1 ;  /* 0x1570000024067fae */ /* 0x0003e40008921844 */
[----:B-1----:R-:W-:Y:S01]  /*d8b60*/  IMAD.MOV.U32 R36, RZ, RZ, R146 ;  /* 0x000000ffff247224 */ /* 0x002fe200078e0092 */
[----:B------:R-:W-:-:S05]  /*d8b70*/  MOV R37, R147 ;  /* 0x0000009300257202 */ /* 0x000fca0000000f00 */
[----:B------:R1:W-:Y:S02]  /*d8b80*/  LDGSTS.E [R6+0x15780], [R36.64], P1 ;  /* 0x1578000024067fae */ /* 0x0003e40008921844 */
[----:B-1----:R-:W-:Y:S01]  /*d8b90*/  IMAD.X R37, R29, 0x1, R0, P5 ;  /* 0x000000011d257824 */ /* 0x002fe200028e0600 */
[----:B------:R-:W-:-:S04]  /*d8ba0*/  IADD3 R40, P5, R16, R2, RZ ;  /* 0x0000000210287210 */ /* 0x000fc80007fbe0ff */
[----:B------:R-:W-:Y:S02]  /*d8bb0*/  IADD3.X R39, R17, R0, RZ, P5, !PT ;  /* 0x0000000011277210 */ /* 0x000fe40002ffe4ff */
[-C--:B------:R-:W-:Y:S01]  /*d8bc0*/  IADD3 R42, P5, R14, R2.reuse, RZ ;  /* 0x000000020e2a7210 */ /* 0x080fe20007fbe0ff */
[----:B------:R-:W2:Y:S04]  /*d8bd0*/  LDL.LU.64 R16, [R1+0x3728] ;  /* 0x0037280001107983 */ /* 0x000ea80000300a00 */
[----:B------:R-:W-:Y:S01]  /*d8be0*/  IMAD.X R41, R15, 0x1, R0, P5 ;  /* 0x000000010f297824 */ /* 0x000fe200028e0600 */
[----:B------:R-:W-:Y:S01]  /*d8bf0*/  IADD3 R44, P5, R26, R2, RZ ;  /* 0x000000021a2c7210 */ /* 0x000fe20007fbe0ff */
[----:B------:R-:W3:Y:S03]  /*d8c00*/  LDL.LU.64 R14, [R1+0x3720] ;  /* 0x00372000010e7983 */ /* 0x000ee60000300a00 */
[----:B------:R-:W-:-:S02]  /*d8c10*/  IADD3.X R43, R27, R0, RZ, P5, !PT ;  /* 0x000000001b2b7210 */ /* 0x000fc40002ffe4ff */
[----:B------:R-:W-:-:S05]  /*d8c20*/  IADD3 R46, P5, R12, R2, RZ ;  /* 0x000000020c2e7210 */ /* 0x000fca0007fbe0ff */
[----:B------:R-:W-:Y:S01]  /*d8c30*/  IMAD.X R45, R13, 0x1, R0, P5 ;  /* 0x000000010d2d7824 */ /* 0x000fe200028e0600 */
[----:B------:R-:W-:Y:S01]  /*d8c40*/  IADD3 R48, P5, R10, R2, RZ ;  /* 0x000000020a307210 */ /* 0x000fe20007fbe0ff */
[----:B------:R-:W4:Y:S03]  /*d8c50*/  LDL.LU.64 R12, [R1+0x3718] ;  /* 0x00371800010c7983 */ /* 0x000f260000300a00 */
[----:B------:R-:W-:Y:S02]  /*d8c60*/  IADD3.X R47, R11, R0, RZ, P5, !PT ;  /* 0x000000000b2f7210 */ /* 0x000fe40002ffe4ff */
[----:B------:R-:W4:Y:S01]  /*d8c70*/  LDL.LU.64 R10, [R1+0x3710] ;  /* 0x00371000010a7983 */ /* 0x000f220000300a00 */
[----:B------:R-:W-:-:S03]  /*d8c80*/  IADD3 R50, P5, R24, R2, RZ ;  /* 0x0000000218327210 */ /* 0x000fc60007fbe0ff */
[----:B------:R-:W4:Y:S02]  /*d8c90*/  LDL.LU.64 R52, [R1+0x3708] ;  /* 0x0037080001347983 */ /* 0x000f240000300a00 */
[----:B------:R-:W-:Y:S01]  /*d8ca0*/  IMAD.X R49, R25, 0x1, R0, P5 ;  /* 0x0000000119317824 */ /* 0x000fe200028e0600 */
[----:B------:R-:W-:-:S04]  /*d8cb0*/  IADD3 R100, P5, R8, R2, RZ ;  /* 0x0000000208647210 */ /* 0x000fc80007fbe0ff */
[----:B------:R-:W-:Y:S02]  /*d8cc0*/  IADD3.X R51, R9, R0, RZ, P5, !PT ;  /* 0x0000000009337210 */ /* 0x000fe40002ffe4ff */
[----:B------:R-:W4:Y:S04]  /*d8cd0*/  LDL.LU.64 R8, [R1+0x3700] ;  /* 0x0037000001087983 */ /* 0x000f280000300a00 */
[----:B------:R-:W4:Y:S04]  /*d8ce0*/  LDL.LU.64 R34, [R1+0x36f8] ;  /* 0x0036f80001227983 */ /* 0x000f280000300a00 */
[----:B------:R-:W4:Y:S04]  /*d8cf0*/  LDL.LU.64 R32, [R1+0x36f0] ;  /* 0x0036f00001207983 */ /* 0x000f280000300a00 */
[----:B------:R-:W4:Y:S04]  /*d8d00*/  LDL.LU.64 R30, [R1+0x36e8] ;  /* 0x0036e800011e7983 */ /* 0x000f280000300a00 */
[----:B------:R-:W4:Y:S01]  /*d8d10*/  LDL.LU.64 R28, [R1+0x36e0] ;  /* 0x0036e000011c7983 */ /* 0x000f220000300a00 */
[----:B------:R-:W-:-:S03]  /*d8d20*/  IADD3 R102, P5, R22, R2, RZ ;  /* 0x0000000216667210 */ /* 0x000fc60007fbe0ff */
[----:B------:R-:W4:Y:S02]  /*d8d30*/  LDL.LU.64 R26, [R1+0x36d8] ;  /* 0x0036d800011a7983 */ /* 0x000f240000300a00 */
[----:B------:R-:W-:Y:S01]  /*d8d40*/  IMAD.X R101, R23, 0x1, R0, P5 ;  /* 0x0000000117657824 */ /* 0x000fe200028e0600 */
[----:B------:R-:W-:Y:S01]  /*d8d50*/  IADD3 R116, P5, R20, R2, RZ ;  /* 0x0000000214747210 */ /* 0x000fe20007fbe0ff */
[----:B------:R-:W4:Y:S03]  /*d8d60*/  LDL.LU.64 R24, [R1+0x36d0] ;  /* 0x0036d00001187983 */ /* 0x000f260000300a00 */
[----:B------:R-:W-:Y:S01]  /*d8d70*/  IADD3.X R103, R21, R0, RZ, P5, !PT ;  /* 0x0000000015677210 */ /* 0x000fe20002ffe4ff */
[----:B------:R-:W4:Y:S01]  /*d8d80*/  LDL.LU.64 R22, [R1+0x36c8] ;  /* 0x0036c80001167983 */ /* 0x000f220000300a00 */
[----:B------:R-:W-:-:S03]  /*d8d90*/  IADD3 R118, P5, R18, R2, RZ ;  /* 0x0000000212767210 */ /* 0x000fc60007fbe0ff */
[----:B------:R-:W4:Y:S02]  /*d8da0*/  LDL.LU.64 R20, [R1+0x36c0] ;  /* 0x0036c00001147983 */ /* 0x000f240000300a00 */
[----:B------:R-:W-:Y:S02]  /*d8db0*/  IMAD.X R117, R19, 0x1, R0, P5 ;  /* 0x0000000113757824 */ /* 0x000fe400028e0600 */
[----:B------:R-:W4:Y:S01]  /*d8dc0*/  LDL.LU.64 R18, [R1+0x36b8] ;  /* 0x0036b80001127983 */ /* 0x000f220000300a00 */
[----:B--2---:R-:W-:-:S04]  /*d8dd0*/  IADD3 R128, P5, R16, R2, RZ ;  /* 0x0000000210807210 */ /* 0x004fc80007fbe0ff */
[----:B------:R-:W-:Y:S02]  /*d8de0*/  IADD3.X R119, R17, R0, RZ, P5, !PT ;  /* 0x0000000011777210 */ /* 0x000fe40002ffe4ff */
[-C--:B---3--:R-:W-:Y:S01]  /*d8df0*/  IADD3 R130, P5, R14, R2.reuse, RZ ;  /* 0x000000020e827210 */ /* 0x088fe20007fbe0ff */
[----:B------:R-:W2:Y:S04]  /*d8e00*/  LDL.LU.64 R16, [R1+0x36b0] ;  /* 0x0036b00001107983 */ /* 0x000ea80000300a00 */
[----:B------:R-:W-:Y:S02]  /*d8e10*/  IMAD.X R129, R15, 0x1, R0, P5 ;  /* 0x000000010f817824 */ /* 0x000fe400028e0600 */
[----:B------:R-:W3:Y:S01]  /*d8e20*/  LDL.LU.64 R14, [R1+0x36a8] ;  /* 0x0036a800010e7983 */ /* 0x000ee20000300a00 */
[----:B----4-:R-:W-:-:S04]  /*d8e30*/  IADD3 R132, P5, R12, R2, RZ ;  /* 0x000000020c847210 */ /* 0x010fc80007fbe0ff */
[----:B------:R-:W-:Y:S02]  /*d8e40*/  IADD3.X R131, R13, R0, RZ, P5, !PT ;  /* 0x000000000d837210 */ /* 0x000fe40002ffe4ff */
[-C--:B------:R-:W-:Y:S01]  /*d8e50*/  IADD3 R134, P5, R10, R2.reuse, RZ ;  /* 0x000000020a867210 */ /* 0x080fe20007fbe0ff */
[----:B------:R-:W4:Y:S04]  /*d8e60*/  LDL.LU.64 R12, [R1+0x36a0] ;  /* 0x0036a000010c7983 */ /* 0x000f280000300a00 */
[----:B------:R-:W-:Y:S01]  /*d8e70*/  IMAD.X R133, R11, 0x1, R0, P5 ;  /* 0x000000010b857824 */ /* 0x000fe200028e0600 */
[----:B------:R-:W-:Y:S01]  /*d8e80*/  IADD3 R136, P5, R52, R2, RZ ;  /* 0x0000000234887210 */ /* 0x000fe20007fbe0ff */
[----:B------:R-:W4:Y:S03]  /*d8e90*/  LDL.LU.64 R10, [R1+0x3698] ;  /* 0x00369800010a7983 */ /* 0x000f260000300a00 */
[----:B------:R-:W-:-:S02]  /*d8ea0*/  IADD3.X R135, R53, R0, RZ, P5, !PT ;  /* 0x0000000035877210 */ /* 0x000fc40002ffe4ff */
[----:B------:R-:W-:-:S05]  /*d8eb0*/  IADD3 R138, P5, R8, R2, RZ ;  /* 0x00000002088a7210 */ /* 0x000fca0007fbe0ff */
[----:B------:R-:W-:Y:S02]  /*d8ec0*/  IMAD.X R137, R9, 0x1, R0, P5 ;  /* 0x0000000109897824 */ /* 0x000fe400028e0600 */
[----:B------:R-:W4:Y:S01]  /*d8ed0*/  LDL.LU.64 R8, [R1+0x3788] ;  /* 0x0037880001087983 */ /* 0x000f220000300a00 */
        /* <DEDUP_REMOVED lines=16> */
[----:B------:R-:W-:Y:S02]  /*d8fe0*/  IADD3 R156, P5, R18, R2, RZ ;  /* 0x00000002129c7210 */ /* 0x000fe40007fbe0ff */
[C---:B------:R-:W-:Y:S02]  /*d8ff0*/  ISETP.GT.AND P2, PT, R4.reuse, 0x32, PT ;  /* 0x000000320400780c */ /* 0x040fe40003f44270 */
[----:B------:R-:W-:Y:S02]  /*d9000*/  IADD3.X R155, R19, R0, RZ, P5, !PT ;  /* 0x00000000139b7210 */ /* 0x000fe40002ffe4ff */
[----:B------:R-:W-:Y:S02]  /*d9010*/  SEL R5, RZ, 0x4, !P2 ;  /* 0x00000004ff057807 */ /* 0x000fe40005000000 */
[----:B------:R-:W-:Y:S02]  /*d9020*/  ISETP.GT.AND P1, PT, R4, 0x2e, PT ;  /* 0x0000002e0400780c */ /* 0x000fe40003f24270 */
[----:B------:R-:W-:-:S02]  /*d9030*/  SEL R5, R5, RZ, !P0 ;  /* 0x000000ff05057207 */ /* 0x000fc40004000000 */
[C---:B------:R-:W-:Y:S02]  /*d9040*/  ISETP.GT.AND P3, PT, R4.reuse, 0x3a, PT ;  /* 0x0000003a0400780c */ /* 0x040fe40003f64270 */
[----:B------:R-:W-:Y:S02]  /*d9050*/  SEL R7, RZ, 0x4, !P1 ;  /* 0x00000004ff077807 */ /* 0x000fe40004800000 */
[----:B------:R-:W-:Y:S02]  /*d9060*/  ISETP.NE.U32.AND P4, PT, R5, RZ, PT ;  /* 0x000000ff0500720c */ /* 0x000fe40003f85070 */
[----:B------:R-:W-:Y:S02]  /*d9070*/  SEL R5, RZ, 0x4, !P3 ;  /* 0x00000004ff057807 */ /* 0x000fe40005800000 */
[----:B------:R-:W-:Y:S02]  /*d9080*/  SEL R7, R7, RZ, !P0 ;  /* 0x000000ff07077207 */ /* 0x000fe40004000000 */
[----:B------:R-:W-:-:S02]  /*d9090*/  ISETP.GT.AND P2, PT, R4, 0x36, PT ;  /* 0x000000360400780c */ /* 0x000fc40003f44270 */
[----:B------:R-:W-:Y:S02]  /*d90a0*/  SEL R5, R5, RZ, !P0 ;  /* 0x000000ff05057207 */ /* 0x000fe40004000000 */
[----:B------:R-:W-:Y:S02]  /*d90b0*/  ISETP.NE.U32.AND P1, PT, R7, RZ, PT ;  /* 0x000000ff0700720c */ /* 0x000fe40003f25070 */
[----:B------:R-:W-:Y:S02]  /*d90c0*/  SEL R7, RZ, 0x4, !P2 ;  /* 0x00000004ff077807 */ /* 0x000fe40005000000 */
[----:B------:R-:W-:Y:S02]  /*d90d0*/  ISETP.NE.U32.AND P2, PT, R5, RZ, PT ;  /* 0x000000ff0500720c */ /* 0x000fe40003f45070 */
[----:B--2---:R-:W-:-:S05]  /*d90e0*/  IADD3 R158, P5, R16, R2, RZ ;  /* 0x00000002109e7210 */ /* 0x004fca0007fbe0ff */
[----:B------:R-:W-:Y:S01]  /*d90f0*/  IMAD.X R157, R17, 0x1, R0, P5 ;  /* 0x00000001119d7824 */ /* 0x000fe200028e0600 */
[----:B---3--:R-:W-:-:S04]  /*d9100*/  IADD3 R160, P5, R14, R2, RZ ;  /* 0x000000020ea07210 */ /* 0x008fc80007fbe0ff */
[----:B------:R-:W-:Y:S02]  /*d9110*/  IADD3.X R159, R15, R0, RZ, P5, !PT ;  /* 0x000000000f9f7210 */ /* 0x000fe40002ffe4ff */
[----:B----4-:R-:W-:-:S05]  /*d9120*/  IADD3 R162, P5, R12, R2, RZ ;  /* 0x000000020ca27210 */ /* 0x010fca0007fbe0ff */
[----:B------:R-:W-:Y:S01]  /*d9130*/  IMAD.X R161, R13, 0x1, R0, P5 ;  /* 0x000000010da17824 */ /* 0x000fe200028e0600 */
[----:B------:R-:W-:-:S04]  /*d9140*/  ISETP.GT.AND P5, PT, R4, 0x3e, PT ;  /* 0x0000003e0400780c */ /* 0x000fc80003fa4270 */
[----:B------:R-:W-:Y:S02]  /*d9150*/  SEL R5, RZ, 0x4, !P5 ;  /* 0x00000004ff057807 */ /* 0x000fe40006800000 */
[----:B------:R-:W-:-:S05]  /*d9160*/  IADD3 R166, P5, R8, R2, RZ ;  /* 0x0000000208a67210 */ /* 0x000fca0007fbe0ff */
[----:B------:R-:W-:Y:S02]  /*d9170*/  IMAD.X R165, R9, 0x1, R0, P5 ;  /* 0x0000000109a57824 */ /* 0x000fe400028e0600 */
[----:B------:R-:W2:Y:S04]  /*d9180*/  LDL.LU.64 R8, [R1+0x3f98] ;  /* 0x003f980001087983 */ /* 0x000ea80000300a00 */
[----:B------:R-:W3:Y:S04]  /*d9190*/  LDL.LU R220, [R1+0x850] ;  /* 0x0008500001dc7983 */ /* 0x000ee80000300800 */
        /* <DEDUP_REMOVED lines=31> */
[----:B---3--:R-:W-:-:S04]  /*d9390*/  LOP3.LUT R221, R221, R220, RZ, 0x3c, !PT ;  /* 0x000000dcdddd7212 */ /* 0x008fc800078e3cff */
[----:B------:R-:W-:Y:S02]  /*d93a0*/  LOP3.LUT R220, R221, R220, RZ, 0x3c, !PT ;  /* 0x000000dcdddc7212 */ /* 0x000fe400078e3cff */
[----:B----4-:R-:W-:-:S04]  /*d93b0*/  LOP3.LUT R219, R219, R218, RZ, 0x3c, !PT ;  /* 0x000000dadbdb7212 */ /* 0x010fc800078e3cff */
[----:B------:R-:W-:Y:S02]  /*d93c0*/  LOP3.LUT R218, R219, R218, RZ, 0x3c, !PT ;  /* 0x000000dadbda7212 */ /* 0x000fe400078e3cff */
[----:B--2---:R-:W-:Y:S02]  /*d93d0*/  LOP3.LUT R217, R217, R216, RZ, 0x3c, !PT ;  /* 0x000000d8d9d97212 */ /* 0x004fe400078e3cff */
[----:B------:R-:W-:Y:S02]  /*d93e0*/  LOP3.LUT R221, R221, R220, RZ, 0x3c, !PT ;  /* 0x000000dcdddd7212 */ /* 0x000fe400078e3cff */
[----:B------:R-:W-:Y:S02]  /*d93f0*/  LOP3.LUT R216, R217, R216, RZ, 0x3c, !PT ;  /* 0x000000d8d9d87212 */ /* 0x000fe400078e3cff */
[----:B------:R-:W-:Y:S02]  /*d9400*/  LOP3.LUT R215, R215, R214, RZ, 0x3c, !PT ;  /* 0x000000d6d7d77212 */ /* 0x000fe400078e3cff */
[----:B------:R-:W-:-:S02]  /*d9410*/  IADD3 R164, P6, R10, R2, RZ ;  /* 0x000000020aa47210 */ /* 0x000fc40007fde0ff */
[----:B------:R-:W-:Y:S01]  /*d9420*/  SEL R7, R7, RZ, !P0 ;  /* 0x000000ff07077207 */ /* 0x000fe20004000000 */
[----:B------:R-:W-:Y:S01]  /*d9430*/  IMAD.MOV.U32 R85, RZ, RZ, R39 ;  /* 0x000000ffff557224 */ /* 0x000fe200078e0027 */
[----:B------:R-:W-:Y:S01]  /*d9440*/  LOP3.LUT R213, R213, R212, RZ, 0x3c, !PT ;  /* 0x000000d4d5d57212 */ /* 0x000fe200078e3cff */
[----:B------:R-:W-:Y:S01]  /*d9450*/  IMAD.MOV.U32 R83, RZ, RZ, R41 ;  /* 0x000000ffff537224 */ /* 0x000fe200078e0029 */
[----:B------:R-:W-:Y:S02]  /*d9460*/  LOP3.LUT R214, R215, R214, RZ, 0x3c, !PT ;  /* 0x000000d6d7d67212 */ /* 0x000fe400078e3cff */
[----:B------:R-:W-:Y:S01]  /*d9470*/  MOV R84, R40 ;  /* 0x0000002800547202 */ /* 0x000fe20000000f00 */
[----:B------:R-:W-:Y:S01]  /*d9480*/  IMAD.MOV.U32 R81, RZ, RZ, R43 ;  /* 0x000000ffff517224 */ /* 0x000fe200078e002b */
[----:B------:R-:W-:Y:S02]  /*d9490*/  LOP3.LUT R211, R211, R210, RZ, 0x3c, !PT ;  /* 0x000000d2d3d37212 */ /* 0x000fe400078e3cff */
[----:B------:R-:W-:Y:S01]  /*d94a0*/  MOV R82, R42 ;  /* 0x0000002a00527202 */ /* 0x000fe20000000f00 */
[----:B------:R-:W-:Y:S01]  /*d94b0*/  IMAD.MOV.U32 R79, RZ, RZ, R45 ;  /* 0x000000ffff4f7224 */ /* 0x000fe200078e002d */
[----:B------:R-:W-:-:S02]  /*d94c0*/  LOP3.LUT R212, R213, R212, RZ, 0x3c, !PT ;  /* 0x000000d4d5d47212 */ /* 0x000fc400078e3cff */
[----:B------:R-:W-:Y:S01]  /*d94d0*/  MOV R80, R44 ;  /* 0x0000002c00507202 */ /* 0x000fe20000000f00 */
        /* <DEDUP_REMOVED lines=32> */
[----:B------:R-:W-:Y:S01]  /*d96e0*/  LOP3.LUT R199, R199, R198, RZ, 0x3c, !PT ;  /* 0x000000c6c7c77212 */ /* 0x000fe200078e3cff */
[----:B------:R1:W-:Y:S01]  /*d96f0*/  STL.64 [R1+0x3038], R220 ;  /* 0x003038dc01007387 */ /* 0x0003e20000100a00 */
[----:B------:R-:W-:-:S02]  /*d9700*/  LOP3.LUT R213, R213, R212, RZ, 0x3c, !PT ;  /* 0x000000d4d5d57212 */ /* 0x000fc400078e3cff */
[----:B------:R-:W-:Y:S01]  /*d9710*/  LOP3.LUT R204, R205, R204, RZ, 0x3c, !PT ;  /* 0x000000cccdcc7212 */ /* 0x000fe200078e3cff */
[----:B------:R2:W-:Y:S01]  /*d9720*/  STL.64 [R1+0x3030], R218 ;  /* 0x003030da01007387 */ /* 0x0005e20000100a00 */
[----:B------:R-:W-:Y:S02]  /*d9730*/  LOP3.LUT R211, R211, R210, RZ, 0x3c, !PT ;  /* 0x000000d2d3d37212 */ /* 0x000fe400078e3cff */
[----:B------:R-:W-:Y:S01]  /*d9740*/  LOP3.LUT R202, R203, R202, RZ, 0x3c, !PT ;  /* 0x000000cacbca7212 */ /* 0x000fe200078e3cff */
[----:B------:R3:W-:Y:S01]  /*d9750*/  STL.64 [R1+0x3028], R216 ;  /* 0x003028d801007387 */ /* 0x0007e20000100a00 */
        /* <DEDUP_REMOVED lines=11> */
[----:B------:R1:W-:Y:S04]  /*d9810*/  STL.64 [R1+0x3008], R208 ;  /* 0x003008d001007387 */ /* 0x0003e80000100a00 */
[----:B------:R1:W-:Y:S04]  /*d9820*/  STL.64 [R1+0x3000], R206 ;  /* 0x003000ce01007387 */ /* 0x0003e80000100a00 */
[----:B------:R1:W-:Y:S04]  /*d9830*/  STL.64 [R1+0x2ff8], R204 ;  /* 0x002ff8cc01007387 */ /* 0x0003e80000100a00 */
[----:B------:R1:W-:Y:S04]  /*d9840*/  STL.64 [R1+0x2ff0], R202 ;  /* 0x002ff0ca01007387 */ /* 0x0003e80000100a00 */
[----:B------:R1:W-:Y:S04]  /*d9850*/  STL.64 [R1+0x2fe8], R200 ;  /* 0x002fe8c801007387 */ /* 0x0003e80000100a00 */
[----:B------:R1:W-:Y:S04]  /*d9860*/  STL.64 [R1+0x2fe0], R198 ;  /* 0x002fe0c601007387 */ /* 0x0003e80000100a00 */
        /* <DEDUP_REMOVED lines=33> */
[----:B------:R-:W4:Y:S01]  /*d9a80*/  LDL.LU R190, [R1+0x94c] ;  /* 0x00094c0001be7983 */ /* 0x000f220000300800 */
[----:B------:R-:W-:-:S02]  /*d9a90*/  LOP3.LUT R197, R197, R196, RZ, 0x3c, !PT ;  /* 0x000000c4c5c57212 */ /* 0x000fc400078e3cff */
[----:B------:R-:W-:Y:S02]  /*d9aa0*/  LOP3.LUT R195, R195, R194, RZ, 0x3c, !PT ;  /* 0x000000c2c3c37212 */ /* 0x000fe400078e3cff */
        /* <DEDUP_REMOVED lines=21> */
[----:B------:R1:W-:Y:S04]  /*d9c00*/  STL.64 [R1+0x2fd8], R196 ;  /* 0x002fd8c401007387 */ /* 0x0003e80000100a00 */
[----:B------:R1:W-:Y:S04]  /*d9c10*/  STL.64 [R1+0x2fd0], R194 ;  /* 0x002fd0c201007387 */ /* 0x0003e80000100a00 */
[----:B------:R1:W-:Y:S04]  /*d9c20*/  STL.64 [R1+0x2fc8], R192 ;  /* 0x002fc8c001007387 */ /* 0x0003e80000100a00 */
[----:B------:R1:W-:Y:S01]  /*d9c30*/  STL.64 [R1+0x2fc0], R188 ;  /* 0x002fc0bc01007387 */ /* 0x0003e20000100a00 */
[----:B------:R-:W-:-:S02]  /*d9c40*/  SEL R5, R5, RZ, !P0 ;  /* 0x000000ff05057207 */ /* 0x000fc40004000000 */
        /* <DEDUP_REMOVED lines=11> */
[----:B------:R1:W-:Y:S01]  /*d9d00*/  LDGSTS.E [R6+0x17000], [R220.64], P1 ;  /* 0x17000000dc067fae */ /* 0x0003e20008921844 */
[----:B--2---:R-:W-:Y:S01]  /*d9d10*/  LOP3.LUT R185, R185, R184, RZ, 0x3c, !PT ;  /* 0x000000b8b9b97212 */ /* 0x004fe200078e3cff */
[----:B------:R-:W-:Y:S01]  /*d9d20*/  IMAD.MOV.U32 R15, RZ, RZ, R161 ;  /* 0x000000ffff0f7224 */ /* 0x000fe200078e00a1 */
[----:B---3--:R-:W-:Y:S01]  /*d9d30*/  LOP3.LUT R181, R181, R180, RZ, 0x3c, !PT ;  /* 0x000000b4b5b57212 */ /* 0x008fe200078e3cff */
[----:B------:R2:W-:Y:S01]  /*d9d40*/  LDGSTS.E [R6+0x17080], [R218.64], P1 ;  /* 0x17080000da067fae */ /* 0x0005e20008921844 */
[----:B------:R-:W-:-:S02]  /*d9d50*/  LOP3.LUT R184, R185, R184, RZ, 0x3c, !PT ;  /* 0x000000b8b9b87212 */ /* 0x000fc400078e3cff */
[----:B------:R-:W-:Y:S01]  /*d9d60*/  LOP3.LUT R180, R181, R180, RZ, 0x3c, !PT ;  /* 0x000000b4b5b47212 */ /* 0x000fe200078e3cff */
[----:B------:R3:W-:Y:S01]  /*d9d70*/  LDGSTS.E [R6+0x17100], [R216.64], P1 ;  /* 0x17100000d8067fae */ /* 0x0007e20008921844 */
[----:B----4-:R-:W-:-:S03]  /*d9d80*/  LOP3.LUT R177, R177, R176, RZ, 0x3c, !PT ;  /* 0x000000b0b1b17212 */ /* 0x010fc600078e3cff */
[----:B------:R4:W-:Y:S01]  /*d9d90*/  LDGSTS.E [R6+0x17180], [R214.64], P1 ;  /* 0x17180000d6067fae */ /* 0x0009e20008921844 */
[----:B------:R-:W-:Y:S02]  /*d9da0*/  LOP3.LUT R185, R185, R184, RZ, 0x3c, !PT ;  /* 0x000000b8b9b97212 */ /* 0x000fe400078e3cff */
[----:B------:R-:W-:Y:S01]  /*d9db0*/  LOP3.LUT R176, R177, R176, RZ, 0x3c, !PT ;  /* 0x000000b0b1b07212 */ /* 0x000fe200078e3cff */
[----:B------:R1:W-:Y:S01]  /*d9dc0*/  LDGSTS.E [R6+0x17200], [R212.64], P1 ;  /* 0x17200000d4067fae */ /* 0x0003e20008921844 */
[----:B------:R-:W-:Y:S02]  /*d9dd0*/  LOP3.LUT R175, R175, R174, RZ, 0x3c, !PT ;  /* 0x000000aeafaf7212 */ /* 0x000fe400078e3cff */
[----:B------:R-:W-:Y:S02]  /*d9de0*/  LOP3.LUT R181, R181, R180, RZ, 0x3c, !PT ;  /* 0x000000b4b5b57212 */ /* 0x000fe400078e3cff */
[----:B------:R-:W-:Y:S02]  /*d9df0*/  LOP3.LUT R173, R173, R172, RZ, 0x3c, !PT ;  /* 0x000000acadad7212 */ /* 0x000fe400078e3cff */
[----:B------:R-:W-:Y:S01]  /*d9e00*/  LOP3.LUT R251, R251, R250, RZ, 0x3c, !PT ;  /* 0x000000fafbfb7212 */ /* 0x000fe200078e3cff */
[----:B------:R1:W-:Y:S01]  /*d9e10*/  STL.64 [R1+0x30b8], R184 ;  /* 0x0030b8b801007387 */ /* 0x0003e20000100a00 */
[----:B------:R-:W-:-:S02]  /*d9e20*/  LOP3.LUT R174, R175, R174, RZ, 0x3c, !PT ;  /* 0x000000aeafae7212 */ /* 0x000fc400078e3cff */
        /* <DEDUP_REMOVED lines=21> */
[----:B------:R-:W-:Y:S01]  /*d9f80*/  LOP3.LUT R239, R239, R238, RZ, 0x3c, !PT ;  /* 0x000000eeefef7212 */ /* 0x000fe200078e3cff */
[----:B------:R1:W-:Y:S01]  /*d9f90*/  STL.64 [R1+0x30a0], R174 ;  /* 0x0030a0ae01007387 */ /* 0x0003e20000100a00 */
[----:B------:R-:W-:Y:S02]  /*d9fa0*/  LOP3.LUT R240, R241, R240, RZ, 0x3c, !PT ;  /* 0x000000f0f1f07212 */ /* 0x000fe400078e3cff */
[----:B------:R-:W-:Y:S01]  /*d9fb0*/  LOP3.LUT R247, R247, R246, RZ, 0x3c, !PT ;  /* 0x000000f6f7f77212 */ /* 0x000fe200078e3cff */
[----:B------:R1:W-:Y:S01]  /*d9fc0*/  LDGSTS.E [R6+0x17400], [R204.64], P1 ;  /* 0x17400000cc067fae */ /* 0x0003e20008921844 */
[----:B------:R-:W-:-:S02]  /*d9fd0*/  LOP3.LUT R238, R239, R238, RZ, 0x3c, !PT ;  /* 0x000000eeefee7212 */ /* 0x000fc400078e3cff */
[----:B------:R-:W-:Y:S01]  /*d9fe0*/  LOP3.LUT R245, R245, R244, RZ, 0x3c, !PT ;  /* 0x000000f4f5f57212 */ /* 0x000fe200078e3cff */
[----:B------:R1:W-:Y:S01]  /*d9ff0*/  STL.64 [R1+0x3098], R172 ;  /* 0x003098ac01007387 */ /* 0x0003e20000100a00 */
[----:B------:R-:W-:Y:S02]  /*da000*/  LOP3.LUT R243, R243, R242, RZ, 0x3c, !PT ;  /* 0x000000f2f3f37212 */ /* 0x000fe400078e3cff */
[----:B------:R-:W-:Y:S01]  /*da010*/  LOP3.LUT R241, R241, R240, RZ, 0x3c, !PT ;  /* 0x000000f0f1f17212 */ /* 0x000fe200078e3cff */
[----:B------:R1:W-:Y:S01]  /*da020*/  STL.64 [R1+0x3090], R250 ;  /* 0x003090fa01007387 */ /* 0x0003e20000100a00 */
[----:B------:R-:W-:-:S03]  /*da030*/  LOP3.LUT R239, R239, R238, RZ, 0x3c, !PT ;  /* 0x000000eeefef7212 */ /* 0x000fc600078e3cff */
        /* <DEDUP_REMOVED lines=38> */
[----:B------:R-:W4:Y:S04]  /*da2a0*/  LDL.LU R167, [R1+0x9c8] ;  /* 0x0009c80001a77983 */ /* 0x000f280000300800 */
[----:B------:R-:W4:Y:S01]  /*da2b0*/  LDL.LU R190, [R1+0x9cc] ;  /* 0x0009cc0001be7983 */ /* 0x000f220000300800 */
[----:B------:R-:W-:Y:S02]  /*da2c0*/  LOP3.LUT R237, R237, R236, RZ, 0x3c, !PT ;  /* 0x000000eceded7212 */ /* 0x000fe400078e3cff */
[----:B------:R-:W-:Y:S01]  /*da2d0*/  LOP3.LUT R171, R171, R170, RZ, 0x3c, !PT ;  /* 0x000000aaabab7212 */ /* 0x000fe200078e3cff */
[----:B------:R1:W-:Y:S01]  /*da2e0*/  LDGSTS.E [R6+0x17480], [R202.64], P1 ;  /* 0x17480000ca067fae */ /* 0x0003e20008921844 */
[----:B------:R-:W-:Y:S02]  /*da2f0*/  LOP3.LUT R169, R169, R168, RZ, 0x3c, !PT ;  /* 0x000000a8a9a97212 */ /* 0x000fe400078e3cff */
[----:B------:R-:W-:Y:S01]  /*da300*/  LOP3.LUT R236, R237, R236, RZ, 0x3c, !PT ;  /* 0x000000ecedec7212 */ /* 0x000fe200078e3cff */
[----:B------:R1:W-:Y:S01]  /*da310*/  LDGSTS.E [R6+0x17500], [R200.64], P1 ;  /* 0x17500000c8067fae */ /* 0x0003e20008921844 */
[----:B------:R-:W-:-:S02]  /*da320*/  LOP3.LUT R170, R171, R170, RZ, 0x3c, !PT ;  /* 0x000000aaabaa7212 */ /* 0x000fc400078e3cff */
[----:B------:R-:W-:Y:S01]  /*da330*/  LOP3.LUT R168, R169, R168, RZ, 0x3c, !PT ;  /* 0x000000a8a9a87212 */ /* 0x000fe200078e3cff */
[----:B------:R1:W-:Y:S01]  /*da340*/  LDGSTS.E [R6+0x17580], [R198.64], P1 ;  /* 0x17580000c6067fae */ /* 0x0003e20008921844 */
[----:B------:R-:W-:Y:S02]  /*da350*/  LOP3.LUT R237, R237, R236, RZ, 0x3c, !PT ;  /* 0x000000eceded7212 */ /* 0x000fe400078e3cff */
[----:B------:R-:W-:Y:S01]  /*da360*/  LOP3.LUT R171, R171, R170, RZ, 0x3c, !PT ;  /* 0x000000aaabab7212 */ /* 0x000fe200078e3cff */
[----:B------:R1:W-:Y:S01]  /*da370*/  LDGSTS.E [R6+0x17600], [R196.64], P1 ;  /* 0x17600000c4067fae */ /* 0x0003e20008921844 */
[----:B------:R-:W-:Y:S02]  /*da380*/  LOP3.LUT R169, R169, R168, RZ, 0x3c, !PT ;  /* 0x000000a8a9a97212 */ /* 0x000fe400078e3cff */
[----:B------:R-:W-:Y:S01]  /*da390*/  IADD3.X R163, R11, R0, RZ, P6, !PT ;  /* 0x000000000ba37210 */ /* 0x000fe200037fe4ff */
[----:B------:R1:W-:Y:S01]  /*da3a0*/  STL.64 [R1+0x3058], R236 ;  /* 0x003058ec01007387 */ /* 0x0003e20000100a00 */
[----:B------:R-:W-:-:S03]  /*da3b0*/  ISETP.GT.AND P6, PT, R4, 0x3, PT ;  /* 0x000000030400780c */ /* 0x000fc60003fc4270 */
[----:B------:R1:W-:Y:S04]  /*da3c0*/  STL.64 [R1+0x3050], R170 ;  /* 0x003050aa01007387 */ /* 0x0003e80000100a00 */
[----:B------:R-:W-:Y:S01]  /*da3d0*/  STL.64 [R1+0x3048], R168 ;  /* 0x003048a801007387 */ /* 0x000fe20000100a00 */
[----:B------:R-:W-:-:S03]  /*da3e0*/  SEL R36, RZ, 0x4, !P6 ;  /* 0x00000004ff247807 */ /* 0x000fc60007000000 */
[----:B------:R-:W-:Y:S01]  /*da3f0*/  STL.64 [R1+0x3040], R126 ;  /* 0x0030407e01007387 */ /* 0x000fe20000100a00 */
[----:B------:R-:W-:Y:S02]  /*da400*/  ISETP.NE.U32.AND P3, PT, R7, RZ, PT ;  /* 0x000000ff0700720c */ /* 0x000fe40003f65070 */
[----:B------:R-:W-:Y:S01]  /*da410*/  IADD3 R7, P6, R8, R2, RZ ;  /* 0x0000000208077210 */ /* 0x000fe20007fde0ff */
[----:B------:R1:W-:Y:S01]  /*da420*/  LDGSTS.E [R6+0x17680], [R194.64], P1 ;  /* 0x17680000c2067fae */ /* 0x0003e20008921844 */
[----:B------:R-:W-:Y:S02]  /*da430*/  SEL R36, R36, RZ, !P0 ;  /* 0x000000ff24247207 */ /* 0x000fe40004000000 */
[----:B------:R-:W-:Y:S02]  /*da440*/  ISETP.NE.U32.AND P5, PT, R5, RZ, PT ;  /* 0x000000ff0500720c */ /* 0x000fe40003fa5070 */
[----:B------:R-:W-:Y:S02]  /*da450*/  MOV R16, R160 ;  /* 0x000000a000107202 */ /* 0x000fe40000000f00 */
[----:B------:R-:W-:Y:S01]  /*da460*/  MOV R14, R162 ;  /* 0x000000a2000e7202 */ /* 0x000fe20000000f00 */
[----:B------:R-:W-:Y:S01]  /*da470*/  IMAD.MOV.U32 R13, RZ, RZ, R163 ;  /* 0x000000ffff0d7224 */ /* 0x000fe200078e00a3 */
[----:B------:R-:W-:-:S02]  /*da480*/  IADD3.X R5, R9, R0, RZ, P6, !PT ;  /* 0x0000000009057210 */ /* 0x000fc400037fe4ff */
[----:B------:R-:W-:Y:S01]  /*da490*/  MOV R12, R164 ;  /* 0x000000a4000c7202 */ /* 0x000fe20000000f00 */
[----:B------:R-:W-:Y:S01]  /*da4a0*/  IMAD.MOV.U32 R11, RZ, RZ, R165 ;  /* 0x000000ffff0b7224 */ /* 0x000fe200078e00a5 */
[----:B------:R-:W-:Y:S01]  /*da4b0*/  ISETP.NE.U32.AND P6, PT, R36, RZ, PT ;  /* 0x000000ff2400720c */ /* 0x000fe20003fc5070 */
[----:B------:R-:W-:Y:S01]  /*da4c0*/  IMAD.MOV.U32 R36, RZ, RZ, R38 ;  /* 0x000000ffff247224 */ /* 0x000fe200078e0026 */
[----:B------:R-:W-:Y:S01]  /*da4d0*/  MOV R10, R166 ;  /* 0x000000a6000a7202 */ /* 0x000fe20000000f00 */
[----:B------:R-:W-:Y:S01]  /*da4e0*/  IMAD.MOV.U32 R9, RZ, RZ, R5 ;  /* 0x000000ffff097224 */ /* 0x000fe200078e0005 */
        /* <DEDUP_REMOVED lines=19> */
[----:B--2---:R-:W-:-:S04]  /*da620*/  LOP3.LUT R125, R125, R124, RZ, 0x3c, !PT ;  /* 0x0000007c7d7d7212 */ /* 0x004fc800078e3cff */
[----:B------:R-:W-:Y:S02]  /*da630*/  LOP3.LUT R124, R125, R124, RZ, 0x3c, !PT ;  /* 0x0000007c7d7c7212 */ /* 0x000fe400078e3cff */
[----:B---3--:R-:W-:-:S04]  /*da640*/  LOP3.LUT R123, R123, R122, RZ, 0x3c, !PT ;  /* 0x0000007a7b7b7212 */ /* 0x008fc800078e3cff */
[----:B------:R-:W-:Y:S02]  /*da650*/  LOP3.LUT R122, R123, R122, RZ, 0x3c, !PT ;  /* 0x0000007a7b7a7212 */ /* 0x000fe400078e3cff */
[----:B----4-:R-:W-:Y:S02]  /*da660*/  LOP3.LUT R121, R121, R120, RZ, 0x3c, !PT ;  /* 0x0000007879797212 */ /* 0x010fe400078e3cff */
[----:B------:R-:W-:Y:S02]  /*da670*/  LOP3.LUT R125, R125, R124, RZ, 0x3c, !PT ;  /* 0x0000007c7d7d7212 */ /* 0x000fe400078e3cff */
[----:B------:R-:W-:Y:S02]  /*da680*/  LOP3.LUT R120, R121, R120, RZ, 0x3c, !PT ;  /* 0x0000007879787212 */ /* 0x000fe400078e3cff */
[----:B------:R-:W-:Y:S01]  /*da690*/  LOP3.LUT R115, R115, R114, RZ, 0x3c, !PT ;  /* 0x0000007273737212 */ /* 0x000fe200078e3cff */
[----:B------:R2:W-:Y:S01]  /*da6a0*/  LDGSTS.E [R6+0x1b000], [R124.64], P3 ;  /* 0x1b0000007c067fae */ /* 0x0005e20009921844 */
[----:B------:R-:W-:-:S02]  /*da6b0*/  LOP3.LUT R123, R123, R122, RZ, 0x3c, !PT ;  /* 0x0000007a7b7b7212 */ /* 0x000fc400078e3cff */
[----:B------:R-:W-:Y:S02]  /*da6c0*/  LOP3.LUT R114, R115, R114, RZ, 0x3c, !PT ;  /* 0x0000007273727212 */ /* 0x000fe400078e3cff */
[----:B------:R-:W-:Y:S02]  /*da6d0*/  LOP3.LUT R113, R113, R112, RZ, 0x3c, !PT ;  /* 0x0000007071717212 */ /* 0x000fe400078e3cff */
[----:B------:R-:W-:Y:S01]  /*da6e0*/  LOP3.LUT R111, R111, R110, RZ, 0x3c, !PT ;  /* 0x0000006e6f6f7212 */ /* 0x000fe200078e3cff */
[----:B------:R-:W-:Y:S01]  /*da6f0*/  STL.64 [R1+0x3138], R124 ;  /* 0x0031387c01007387 */ /* 0x000fe20000100a00 */
[----:B------:R-:W-:Y:S02]  /*da700*/  LOP3.LUT R112, R113, R112, RZ, 0x3c, !PT ;  /* 0x0000007071707212 */ /* 0x000fe400078e3cff */
[----:B------:R-:W-:Y:S01]  /*da710*/  LOP3.LUT R110, R111, R110, RZ, 0x3c, !PT ;  /* 0x0000006e6f6e7212 */ /* 0x000fe200078e3cff */
[----:B------:R3:W-:Y:S01]  /*da720*/  LDGSTS.E [R6+0x1b080], [R122.64], P3 ;  /* 0x1b0800007a067fae */ /* 0x0007e20009921844 */
[----:B------:R-:W-:-:S02]  /*da730*/  LOP3.LUT R109, R109, R108, RZ, 0x3c, !PT ;  /* 0x0000006c6d6d7212 */ /* 0x000fc400078e3cff */
[----:B------:R-:W-:Y:S02]  /*da740*/  LOP3.LUT R121, R121, R120, RZ, 0x3c, !PT ;  /* 0x0000007879797212 */ /* 0x000fe400078e3cff */
[----:B------:R-:W-:Y:S02]  /*da750*/  LOP3.LUT R108, R109, R108, RZ, 0x3c, !PT ;  /* 0x0000006c6d6c7212 */ /* 0x000fe400078e3cff */
[----:B------:R-:W-:Y:S02]  /*da760*/  LOP3.LUT R107, R107, R106, RZ, 0x3c, !PT ;  /* 0x0000006a6b6b7212 */ /* 0x000fe400078e3cff */
[----:B------:R-:W-:Y:S02]  /*da770*/  LOP3.LUT R115, R115, R114, RZ, 0x3c, !PT ;  /* 0x0000007273737212 */ /* 0x000fe400078e3cff */
[----:B------:R-:W-:Y:S01]  /*da780*/  LOP3.LUT R105, R105, R104, RZ, 0x3c, !PT ;  /* 0x0000006869697212 */ /* 0x000fe200078e3cff */
[----:B------:R-:W-:Y:S01]  /*da790*/  STL.64 [R1+0x3130], R122 ;  /* 0x0031307a01007387 */ /* 0x000fe20000100a00 */
[----:B------:R-:W-:-:S02]  /*da7a0*/  LOP3.LUT R106, R107, R106, RZ, 0x3c, !PT ;  /* 0x0000006a6b6a7212 */ /* 0x000fc400078e3cff */
[----:B------:R-:W-:Y:S01]  /*da7b0*/  LOP3.LUT R113, R113, R112, RZ, 0x3c, !PT ;  /* 0x0000007071717212 */ /* 0x000fe200078e3cff */
[----:B------:R4:W-:Y:S01]  /*da7c0*/  LDGSTS.E [R6+0x1b100], [R120.64], P3 ;  /* 0x1b10000078067fae */ /* 0x0009e20009921844 */
        /* <DEDUP_REMOVED lines=16> */
[----:B------:R-:W-:Y:S01]  /*da8d0*/  LOP3.LUT R91, R91, R90, RZ, 0x3c, !PT ;  /* 0x0000005a5b5b7212 */ /* 0x000fe200078e3cff */
[----:B------:R-:W-:Y:S01]  /*da8e0*/  STL.64 [R1+0x3118], R112 ;  /* 0x0031187001007387 */ /* 0x000fe20000100a00 */
[----:B------:R-:W-:Y:S02]  /*da8f0*/  LOP3.LUT R92, R93, R92, RZ, 0x3c, !PT ;  /* 0x0000005c5d5c7212 */ /* 0x000fe400078e3cff */
[----:B------:R-:W-:Y:S02]  /*da900*/  LOP3.LUT R99, R99, R98, RZ, 0x3c, !PT ;  /* 0x0000006263637212 */ /* 0x000fe400078e3cff */
[----:B------:R-:W-:Y:S01]  /*da910*/  LOP3.LUT R89, R89, R88, RZ, 0x3c, !PT ;  /* 0x0000005859597212 */ /* 0x000fe200078e3cff */
[----:B------:R-:W-:Y:S01]  /*da920*/  STL.64 [R1+0x3110], R110 ;  /* 0x0031106e01007387 */ /* 0x000fe20000100a00 */
        /* <DEDUP_REMOVED lines=8> */
[----:B------:R-:W-:Y:S01]  /*da9b0*/  STL.64 [R1+0x30f8], R104 ;  /* 0x0030f86801007387 */ /* 0x000fe20000100a00 */
[----:B------:R-:W-:Y:S01]  /*da9c0*/  LOP3.LUT R89, R89, R88, RZ, 0x3c, !PT ;  /* 0x0000005859597212 */ /* 0x000fe200078e3cff */
[----:B------:R-:W-:Y:S01]  /*da9d0*/  IMAD.MOV.U32 R86, RZ, RZ, R190 ;  /* 0x000000ffff567224 */ /* 0x000fe200078e00be */
[----:B------:R-:W-:Y:S01]  /*da9e0*/  MOV R87, R167 ;  /* 0x000000a700577202 */ /* 0x000fe20000000f00 */
        /* <DEDUP_REMOVED lines=36> */
[----:B-1----:R-:W2:Y:S04]  /*dac30*/  LDL.LU.64 R220, [R1+0x61a0] ;  /* 0x0061a00001dc7983 */ /* 0x002ea80000300a00 */
[----:B------:R1:W-:Y:S04]  /*dac40*/  STL.64 [R1+0x3698], R12 ;  /* 0x0036980c01007387 */ /* 0x0003e80000100a00 */
[----:B------:R-:W2:Y:S04]  /*dac50*/  LDL.LU.64 R218, [R1+0x6198] ;  /* 0x0061980001da7983 */ /* 0x000ea80000300a00 */
[----:B------:R1:W-:Y:S04]  /*dac60*/  STL.64 [R1+0x3788], R10 ;  /* 0x0037880a01007387 */ /* 0x0003e80000100a00 */
[----:B------:R-:W2:Y:S04]  /*dac70*/  LDL.LU.64 R216, [R1+0x6190] ;  /* 0x0061900001d87983 */ /* 0x000ea80000300a00 */
[----:B------:R1:W-:Y:S04]  /*dac80*/  STL.64 [R1+0x3f98], R8 ;  /* 0x003f980801007387 */ /* 0x0003e80000100a00 */
        /* <DEDUP_REMOVED lines=18> */
[----:B------:R1:W5:Y:S04]  /*dadb0*/  LDL.LU.64 R250, [R1+0x60f8] ;  /* 0x0060f80001fa7983 */ /* 0x0003680000300a00 */
[----:B------:R1:W5:Y:S04]  /*dadc0*/  LDL.LU.64 R248, [R1+0x60f0] ;  /* 0x0060f00001f87983 */ /* 0x0003680000300a00 */
[----:B------:R1:W5:Y:S04]  /*dadd0*/  LDL.LU.64 R246, [R1+0x60e8] ;  /* 0x0060e80001f67983 */ /* 0x0003680000300a00 */
[----:B------:R1:W5:Y:S04]  /*dade0*/  LDL.LU.64 R244, [R1+0x60e0] ;  /* 0x0060e00001f47983 */ /* 0x0003680000300a00 */
[----:B------:R1:W5:Y:S04]  /*dadf0*/  LDL.LU.64 R242, [R1+0x60d8] ;  /* 0x0060d80001f27983 */ /* 0x0003680000300a00 */
[----:B------:R1:W5:Y:S04]  /*dae00*/  LDL.LU.64 R240, [R1+0x60d0] ;  /* 0x0060d00001f07983 */ /* 0x0003680000300a00 */
[----:B------:R1:W5:Y:S04]  /*dae10*/  LDL.LU.64 R238, [R1+0x60c8] ;  /* 0x0060c80001ee7983 */ /* 0x0003680000300a00 */
[----:B------:R1:W-:Y:S04]  /*dae20*/  LDGSTS.E [R6+0x1b280], [R110.64], P3 ;  /* 0x1b2800006e067fae */ /* 0x0003e80009921844 */
[----:B------:R1:W5:Y:S04]  /*dae30*/  LDL.LU.64 R236, [R1+0x60c0] ;  /* 0x0060c00001ec7983 */ /* 0x0003680000300a00 */
[----:B------:R1:W-:Y:S04]  /*dae40*/  LDGSTS.E [R6+0x1b300], [R108.64], P3 ;  /* 0x1b3000006c067fae */ /* 0x0003e80009921844 */
[----:B------:R1:W5:Y:S04]  /*dae50*/  LDL.LU.64 R170, [R1+0x60b8] ;  /* 0x0060b80001aa7983 */ /* 0x0003680000300a00 */
[----:B------:R3:W-:Y:S04]  /*dae60*/  LDGSTS.E [R6+0x1b380], [R106.64], P3 ;  /* 0x1b3800006a067fae */ /* 0x0007e80009921844 */
[----:B-1----:R-:W2:Y:S04]  /*dae70*/  LDL R108, [R1+0x54ec] ;  /* 0x0054ec00016c7983 */ /* 0x002ea80000100800 */
[----:B------:R-:W2:Y:S04]  /*dae80*/  LDL R109, [R1+0x54f8] ;  /* 0x0054f800016d7983 */ /* 0x000ea80000100800 */
[----:B---3--:R-:W3:Y:S04]  /*dae90*/  LDL R106, [R1+0x54f4] ;  /* 0x0054f400016a7983 */ /* 0x008ee80000100800 */
[----:B------:R-:W3:Y:S04]  /*daea0*/  LDL R107, [R1+0x5500] ;  /* 0x00550000016b7983 */ /* 0x000ee80000100800 */
[----:B------:R-:W3:Y:S04]  /*daeb0*/  LDL R110, [R1+0x54e4] ;  /* 0x0054e400016e7983 */ /* 0x000ee80000100800 */
[----:B------:R-:W3:Y:S04]  /*daec0*/  LDL R111, [R1+0x54f0] ;  /* 0x0054f000016f7983 */ /* 0x000ee80000100800 */
[----:B------:R-:W3:Y:S04]  /*daed0*/  LDL R112, [R1+0x54dc] ;  /* 0x0054dc0001707983 */ /* 0x000ee80000100800 */
[----:B------:R-:W3:Y:S04]  /*daee0*/  LDL R113, [R1+0x54e8] ;  /* 0x0054e80001717983 */ /* 0x000ee80000100800 */
[----:B------:R-:W3:Y:S04]  /*daef0*/  LDL R114, [R1+0x54d4] ;  /* 0x0054d40001727983 */ /* 0x000ee80000100800 */
[----:B------:R-:W3:Y:S04]  /*daf00*/  LDL R115, [R1+0x54e0] ;  /* 0x0054e00001737983 */ /* 0x000ee80000100800 */
[----:B----4-:R-:W4:Y:S04]  /*daf10*/  LDL R120, [R1+0x54cc] ;  /* 0x0054cc0001787983 */ /* 0x010f280000100800 */
[----:B------:R-:W4:Y:S04]  /*daf20*/  LDL R121, [R1+0x54d8] ;  /* 0x0054d80001797983 */ /* 0x000f280000100800 */
[----:B------:R-:W4:Y:S04]  /*daf30*/  LDL R122, [R1+0x54c4] ;  /* 0x0054c400017a7983 */ /* 0x000f280000100800 */
[----:B------:R-:W4:Y:S04]  /*daf40*/  LDL R123, [R1+0x54d0] ;  /* 0x0054d000017b7983 */ /* 0x000f280000100800 */
[----:B--2---:R-:W2:Y:S04]  /*daf50*/  LDL R124, [R1+0x54bc] ;  /* 0x0054bc00017c7983 */ /* 0x004ea80000100800 */
        /* <DEDUP_REMOVED lines=13> */
[----:B-1----:R-:W2:Y:S04]  /*db030*/  LDL R90, [R1+0x54a4] ;  /* 0x0054a400015a7983 */ /* 0x002ea80000100800 */
[----:B------:R-:W2:Y:S04]  /*db040*/  LDL R91, [R1+0x54b0] ;  /* 0x0054b000015b7983 */ /* 0x000ea80000100800 */
[----:B------:R1:W-:Y:S04]  /*db050*/  LDGSTS.E [R6+0x1d000], [R36.64], P2 ;  /* 0x1d00000024067fae */ /* 0x0003e80009121844 */
[----:B------:R1:W-:Y:S04]  /*db060*/  LDGSTS.E [R6+0x1d080], [R84.64], P2 ;  /* 0x1d08000054067fae */ /* 0x0003e80009121844 */
[----:B------:R1:W-:Y:S04]  /*db070*/  LDGSTS.E [R6+0x1d100], [R82.64], P2 ;  /* 0x1d10000052067fae */ /* 0x0003e80009121844 */
[----:B------:R1:W-:Y:S04]  /*db080*/  LDGSTS.E [R6+0x1d180], [R80.64], P2 ;  /* 0x1d18000050067fae */ /* 0x0003e80009121844 */
        /* <DEDUP_REMOVED lines=21> */
[----:B------:R1:W-:Y:S01]  /*db1e0*/  LDGSTS.E [R6+0x1f180], [R32.64], P5 ;  /* 0x1f18000020067fae */ /* 0x0003e2000a921844 */
[----:B------:R-:W-:-:S03]  /*db1f0*/  SHF.L.U32 R190, R187, 0x2, RZ ;  /* 0x00000002bbbe7819 */ /* 0x000fc600000006ff */
[----:B------:R1:W-:Y:S04]  /*db200*/  LDGSTS.E [R6+0x1f200], [R30.64], P5 ;  /* 0x1f2000001e067fae */ /* 0x0003e8000a921844 */
[----:B------:R1:W-:Y:S04]  /*db210*/  LDGSTS.E [R6+0x1f280], [R28.64], P5 ;  /* 0x1f2800001c067fae */ /* 0x0003e8000a921844 */
[----:B------:R-:W2:Y:S04]  /*db220*/  LDL R98, [R1+0x5484] ;  /* 0x0054840001627983 */ /* 0x000ea80000100800 */
[----:B------:R-:W2:Y:S04]  /*db230*/  LDL R99, [R1+0x5490] ;  /* 0x0054900001637983 */ /* 0x000ea80000100800 */
[----:B------:R1:W-:Y:S04]  /*db240*/  LDGSTS.E [R6+0x1f300], [R26.64], P5 ;  /* 0x1f3000001a067fae */ /* 0x0003e8000a921844 */
[----:B------:R1:W-:Y:S01]  /*db250*/  LDGSTS.E [R6+0x1f380], [R24.64], P5 ;  /* 0x1f38000018067fae */ /* 0x0003e2000a921844 */
[----:B------:R-:W-:-:S03]  /*db260*/  LOP3.LUT R167, R190, 0x60, RZ, 0x3c, !PT ;  /* 0x00000060bea77812 */ /* 0x000fc600078e3cff */
[----:B------:R1:W-:Y:S04]  /*db270*/  LDGSTS.E [R6+0x1f400], [R22.64], P5 ;  /* 0x1f40000016067fae */ /* 0x0003e8000a921844 */
[----:B------:R1:W-:Y:S04]  /*db280*/  LDGSTS.E [R6+0x1f480], [R20.64], P5 ;  /* 0x1f48000014067fae */ /* 0x0003e8000a921844 */
[----:B------:R1:W-:Y:S04]  /*db290*/  LDGSTS.E [R6+0x1f500], [R18.64], P5 ;  /* 0x1f50000012067fae */ /* 0x0003e8000a921844 */
[----:B------:R1:W-:Y:S04]  /*db2a0*/  LDGSTS.E [R6+0x1f580], [R16.64], P5 ;  /* 0x1f58000010067fae */ /* 0x0003e8000a921844 */
[----:B------:R-:W2:Y:S04]  /*db2b0*/  LDL R104, [R1+0x537c] ;  /* 0x00537c0001687983 */ /* 0x000ea80000100800 */
[----:B------:R-:W2:Y:S04]  /*db2c0*/  LDL R105, [R1+0x5488] ;  /* 0x0054880001697983 */ /* 0x000ea80000100800 */
[----:B------:R1:W-:Y:S01]  /*db2d0*/  LDGSTS.E [R6+0x1f600], [R14.64], P5 ;  /* 0x1f6000000e067fae */ /* 0x0003e2000a921844 */
[----:B------:R-:W-:-:S03]  /*db2e0*/  IMAD R5, R252, 0x20000, R167 ;  /* 0x00020000fc057824 */ /* 0x000fc600078e02a7 */
[----:B------:R1:W-:Y:S04]  /*db2f0*/  LDGSTS.E [R6+0x1f680], [R12.64], P5 ;  /* 0x1f6800000c067fae */ /* 0x0003e8000a921844 */
[----:B------:R1:W-:Y:S04]  /*db300*/  LDGSTS.E [R6+0x1f700], [R10.64], P5 ;  /* 0x1f7000000a067fae */ /* 0x0003e8000a921844 */
[----:B------:R1:W-:Y:S01]  /*db310*/  LDGSTS.E [R6+0x1f780], [R8.64], P5 ;  /* 0x1f78000008067fae */ /* 0x0003e2000a921844 */
[----:B---3--:R-:W-:-:S03]  /*db320*/  IMAD.MOV.U32 R7, RZ, RZ, R106 ;  /* 0x000000ffff077224 */ /* 0x008fc600078e006a */
[----:B------:R-:W3:Y:S01]  /*db330*/  LDL R106, [R1+0x52f4] ;  /* 0x0052f400016a7983 */ /* 0x000ee20000100800 */
[----:B-1----:R-:W-:-:S03]  /*db340*/  MOV R6, R107 ;  /* 0x0000006b00067202 */ /* 0x002fc60000000f00 */
[----:B------:R-:W3:Y:S04]  /*db350*/  LDL R107, [R1+0x5300] ;  /* 0x00530000016b7983 */ /* 0x000ee80000100800 */
[----:B------:R1:W-:Y:S02]  /*db360*/  LDGSTS.E [R5+0x1800], [R6.64], P6 ;  /* 0x0180000006057fae */ /* 0x0003e4000b121844 */
[----:B-1----:R-:W-:Y:S01]  /*db370*/  MOV R6, R109 ;  /* 0x0000006d00067202 */ /* 0x002fe20000000f00 */
[----:B------:R-:W-:Y:S01]  /*db380*/  IMAD.MOV.U32 R7, RZ, RZ, R108 ;  /* 0x000000ffff077224 */ /* 0x000fe200078e006c */
[----:B------:R-:W3:Y:S04]  /*db390*/  LDL R109, [R1+0x52f8] ;  /* 0x0052f800016d7983 */ /* 0x000ee80000100800 */
        /* <DEDUP_REMOVED lines=17> */
[----:B----4-:R-:W-:Y:S01]  /*db4b0*/  MOV R6, R121 ;  /* 0x0000007900067202 */ /* 0x010fe20000000f00 */
[----:B------:R-:W-:Y:S01]  /*db4c0*/  IMAD.MOV.U32 R7, RZ, RZ, R120 ;  /* 0x000000ffff077224 */ /* 0x000fe200078e0078 */
[----:B------:R-:W4:Y:S04]  /*db4d0*/  LDL R121, [R1+0x52d8] ;  /* 0x0052d80001797983 */ /* 0x000f280000100800 */
[----:B------:R-:W4:Y:S04]  /*db4e0*/  LDL R120, [R1+0x52cc] ;  /* 0x0052cc0001787983 */ /* 0x000f280000100800 */
[----:B------:R1:W-:Y:S02]  /*db4f0*/  LDGSTS.E [R5+0x1a80], [R6.64], P6 ;  /* 0x01a8000006057fae */ /* 0x0003e4000b121844 */
[----:B-1----:R-:W-:Y:S01]  /*db500*/  MOV R6, R123 ;  /* 0x0000007b00067202 */ /* 0x002fe20000000f00 */
[----:B------:R-:W-:Y:S01]  /*db510*/  IMAD.MOV.U32 R7, RZ, RZ, R122 ;  /* 0x000000ffff077224 */ /* 0x000fe200078e007a */
[----:B------:R-:W4:Y:S04]  /*db520*/  LDL R123, [R1+0x52d0] ;  /* 0x0052d000017b7983 */ /* 0x000f280000100800 */
[----:B------:R-:W4:Y:S04]  /*db530*/  LDL R122, [R1+0x52c4] ;  /* 0x0052c400017a7983 */ /* 0x000f280000100800 */
[----:B------:R2:W-:Y:S02]  /*db540*/  LDGSTS.E [R5+0x1b00], [R6.64], P6 ;  /* 0x01b0000006057fae */ /* 0x0005e4000b121844 */
[----:B--2---:R-:W-:Y:S01]  /*db550*/  MOV R6, R125 ;  /* 0x0000007d00067202 */ /* 0x004fe20000000f00 */
[----:B------:R-:W-:Y:S01]  /*db560*/  IMAD.MOV.U32 R7, RZ, RZ, R124 ;  /* 0x000000ffff077224 */ /* 0x000fe200078e007c */
[----:B------:R-:W2:Y:S04]  /*db570*/  LDL R125, [R1+0x52c8] ;  /* 0x0052c800017d7983 */ /* 0x000ea80000100800 */
[----:B------:R-:W2:Y:S04]  /*db580*/  LDL R124, [R1+0x52bc] ;  /* 0x0052bc00017c7983 */ /* 0x000ea80000100800 */
[----:B------:R1:W-:Y:S02]  /*db590*/  LDGSTS.E [R5+0x1b80], [R6.64], P6 ;  /* 0x01b8000006057fae */ /* 0x0003e4000b121844 */
[----:B-1----:R-:W-:Y:S01]  /*db5a0*/  MOV R6, R127 ;  /* 0x0000007f00067202 */ /* 0x002fe20000000f00 */
[----:B------:R-:W-:Y:S01]  /*db5b0*/  IMAD.MOV.U32 R7, RZ, RZ, R126 ;  /* 0x000000ffff077224 */ /* 0x000fe200078e007e */
[----:B------:R-:W2:Y:S04]  /*db5c0*/  LDL R127, [R1+0x52c0] ;  /* 0x0052c000017f7983 */ /* 0x000ea80000100800 */
[----:B------:R-:W2:Y:S04]  /*db5d0*/  LDL R126, [R1+0x52b4] ;  /* 0x0052b400017e7983 */ /* 0x000ea80000100800 */
[----:B------:R1:W-:Y:S02]  /*db5e0*/  LDGSTS.E [R5+0x1c00], [R6.64], P6 ;  /* 0x01c0000006057fae */ /* 0x0003e4000b121844 */
[----:B-1----:R-:W-:Y:S01]  /*db5f0*/  MOV R6, R169 ;  /* 0x000000a900067202 */ /* 0x002fe20000000f00 */
[----:B------:R-:W-:Y:S01]  /*db600*/  IMAD.MOV.U32 R7, RZ, RZ, R168 ;  /* 0x000000ffff077224 */ /* 0x000fe200078e00a8 */
[----:B------:R-:W2:Y:S04]  /*db610*/  LDL R169, [R1+0x52b8] ;  /* 0x0052b80001a97983 */ /* 0x000ea80000100800 */
[----:B------:R-:W2:Y:S01]  /*db620*/  LDL R168, [R1+0x52ac] ;  /* 0x0052ac0001a87983 */ /* 0x000ea20000100800 */
[----:B------:R-:W-:-:S03]  /*db630*/  ISETP.GT.AND P1, PT, R4, 0x7, PT ;  /* 0x000000070400780c */ /* 0x000fc60003f24270 */
[----:B------:R1:W-:Y:S02]  /*db640*/  LDGSTS.E [R5+0x1c80], [R6.64], P6 ;  /* 0x01c8000006057fae */ /* 0x0003e4000b121844 */
[----:B-1----:R-:W-:-:S04]  /*db650*/  SEL R6, RZ, 0x4, !P1 ;  /* 0x00000004ff067807 */ /* 0x002fc80004800000 */
[----:B------:R-:W-:Y:S01]  /*db660*/  SEL R6, R6, RZ, !P0 ;  /* 0x000000ff06067207 */ /* 0x000fe20004000000 */
[----:B------:R-:W-:Y:S02]  /*db670*/  IMAD.MOV.U32 R7, RZ, RZ, R90 ;  /* 0x000000ffff077224 */ /* 0x000fe400078e005a */
[----:B------:R-:W2:Y:S01]  /*db680*/  LDL R90, [R1+0x52a4] ;  /* 0x0052a400015a7983 */ /* 0x000ea20000100800 */
[----:B------:R-:W-:Y:S02]  /*db690*/  ISETP.NE.U32.AND P2, PT, R6, RZ, PT ;  /* 0x000000ff0600720c */ /* 0x000fe40003f45070 */
[----:B------:R-:W-:Y:S02]  /*db6a0*/  MOV R6, R91 ;  /* 0x0000005b00067202 */ /* 0x000fe40000000f00 */
        /* <DEDUP_REMOVED lines=27> */
[----:B---3--:R-:W-:Y:S01]  /*db860*/  MOV R6, R107 ;  /* 0x0000006b00067202 */ /* 0x008fe20000000f00 */
        /* <DEDUP_REMOVED lines=304> */
[----:B------:R-:W-:-:S03]  /*dcb70*/  IMAD.MOV.U32 R7, RZ, RZ, R90 ;  /* 0x000000ffff077224 */ /* 0x000fc600078e005a */
[----:B------:R-:W-:Y:S02]  /*dcb80*/  ISETP.NE.U32.AND P2, PT, R6, RZ, PT ;  /* 0x000000ff0600720c */ /* 0x000fe40003f45070 */
[----:B------:R-:W-:-:S05]  /*dcb90*/  MOV R6, R91 ;  /* 0x0000005b00067202 */ /* 0x000fca0000000f00 */
[----:B------:R1:W-:Y:S02]  /*dcba0*/  LDGSTS.E [R5+0x9d00], [R6.64], P3 ;  /* 0x09d0000006057fae */ /* 0x0003e40009921844 */
[----:B-1----:R-:W-:Y:S01]  /*dcbb0*/  MOV R6, R93 ;  /* 0x0000005d00067202 */ /* 0x002fe20000000f00 */
[----:B------:R-:W-:Y:S01]  /*dcbc0*/  IMAD.MOV.U32 R7, RZ, RZ, R92 ;  /* 0x000000ffff077224 */ /* 0x000fe200078e005c */
[----:B------:R-:W2:Y:S04]  /*dcbd0*/  LDL R93, [R1+0x42b8] ;  /* 0x0042b800015d7983 */ /* 0x000ea80000100800 */
[----:B------:R1:W-:Y:S04]  /*dcbe0*/  LDGSTS.E [R5+0x9d80], [R6.64], P3 ;  /* 0x09d8000006057fae */ /* 0x0003e80009921844 */
[----:B------:R-:W2:Y:S01]  /*dcbf0*/  LDL R92, [R1+0x42b4] ;  /* 0x0042b400015c7983 */ /* 0x000ea20000100800 */
[----:B-1----:R-:W-:Y:S01]  /*dcc00*/  MOV R6, R95 ;  /* 0x0000005f00067202 */ /* 0x002fe20000000f00 */
[----:B------:R-:W-:-:S02]  /*dcc10*/  IMAD.MOV.U32 R7, RZ, RZ, R94 ;  /* 0x000000ffff077224 */ /* 0x000fc400078e005e */
        /* <DEDUP_REMOVED lines=18> */
[----:B---3--:R-:W-:Y:S01]  /*dcd40*/  MOV R6, R107 ;  /* 0x0000006b00067202 */ /* 0x008fe20000000f00 */
[----:B------:R-:W-:-:S02]  /*dcd50*/  IMAD.MOV.U32 R7, RZ, RZ, R106 ;  /* 0x000000ffff077224 */ /* 0x000fc400078e006a */
[----:B------:R-:W3:Y:S04]  /*dcd60*/  LDL R107, [R1+0x42e0] ;  /* 0x0042e000016b7983 */ /* 0x000ee80000100800 */
[----:B------:R1:W-:Y:S04]  /*dcd70*/  LDGSTS.E [R5+0xb800], [R6.64], P2 ;  /* 0x0b80000006057fae */ /* 0x0003e80009121844 */
[----:B------:R-:W3:Y:S01]  /*dcd80*/  LDL R106, [R1+0x42dc] ;  /* 0x0042dc00016a7983 */ /* 0x000ee20000100800 */
[----:B-1----:R-:W-:Y:S01]  /*dcd90*/  MOV R6, R109 ;  /* 0x0000006d00067202 */ /* 0x002fe20000000f00 */
        /* <DEDUP_REMOVED lines=19> */
[----:B----4-:R-:W-:Y:S01]  /*dced0*/  MOV R6, R121 ;  /* 0x0000007900067202 */ /* 0x010fe20000000f00 */
[----:B------:R-:W-:-:S02]  /*dcee0*/  IMAD.MOV.U32 R7, RZ, RZ, R120 ;  /* 0x000000ffff077224 */ /* 0x000fc400078e0078 */
[----:B------:R-:W4:Y:S04]  /*dcef0*/  LDL R121, [R1+0x4490] ;  /* 0x0044900001797983 */ /* 0x000f280000100800 */
[----:B------:R1:W-:Y:S04]  /*dcf00*/  LDGSTS.E [R5+0xba80], [R6.64], P2 ;  /* 0x0ba8000006057fae */ /* 0x0003e80009121844 */
[----:B------:R-:W4:Y:S01]  /*dcf10*/  LDL R120, [R1+0x448c] ;  /* 0x00448c0001787983 */ /* 0x000f220000100800 */
[----:B-1----:R-:W-:Y:S01]  /*dcf20*/  MOV R6, R123 ;  /* 0x0000007b00067202 */ /* 0x002fe20000000f00 */
[----:B------:R-:W-:-:S02]  /*dcf30*/  IMAD.MOV.U32 R7, RZ, RZ, R122 ;  /* 0x000000ffff077224 */ /* 0x000fc400078e007a */
[----:B------:R-:W4:Y:S04]  /*dcf40*/  LDL R123, [R1+0x4498] ;  /* 0x00449800017b7983 */ /* 0x000f280000100800 */
[----:B------:R2:W-:Y:S04]  /*dcf50*/  LDGSTS.E [R5+0xbb00], [R6.64], P2 ;  /* 0x0bb0000006057fae */ /* 0x0005e80009121844 */
[----:B------:R-:W4:Y:S01]  /*dcf60*/  LDL R122, [R1+0x4494] ;  /* 0x00449400017a7983 */ /* 0x000f220000100800 */
[----:B--2---:R-:W-:Y:S01]  /*dcf70*/  MOV R6, R125 ;  /* 0x0000007d00067202 */ /* 0x004fe20000000f00 */
[----:B------:R-:W-:-:S02]  /*dcf80*/  IMAD.MOV.U32 R7, RZ, RZ, R124 ;  /* 0x000000ffff077224 */ /* 0x000fc400078e007c */
[----:B------:R-:W2:Y:S04]  /*dcf90*/  LDL R125, [R1+0x4478] ;  /* 0x00447800017d7983 */ /* 0x000ea80000100800 */
[----:B------:R-:W4:Y:S04]  /*dcfa0*/  LDL R124, [R1+0x4474] ;  /* 0x00447400017c7983 */ /* 0x000f280000100800 */
[----:B------:R1:W-:Y:S02]  /*dcfb0*/  LDGSTS.E [R5+0xbb80], [R6.64], P2 ;  /* 0x0bb8000006057fae */ /* 0x0003e40009121844 */
[----:B-1----:R-:W-:Y:S01]  /*dcfc0*/  MOV R6, R127 ;  /* 0x0000007f00067202 */ /* 0x002fe20000000f00 */
[----:B------:R-:W-:Y:S01]  /*dcfd0*/  IMAD.MOV.U32 R7, RZ, RZ, R126 ;  /* 0x000000ffff077224 */ /* 0x000fe200078e007e */
[----:B------:R-:W4:Y:S04]  /*dcfe0*/  LDL R127, [R1+0x44a0] ;  /* 0x0044a000017f7983 */ /* 0x000f280000100800 */
[----:B------:R-:W4:Y:S04]  /*dcff0*/  LDL R126, [R1+0x449c] ;  /* 0x00449c00017e7983 */ /* 0x000f280000100800 */
[----:B------:R1:W-:Y:S02]  /*dd000*/  LDGSTS.E [R5+0xbc00], [R6.64], P2 ;  /* 0x0bc0000006057fae */ /* 0x0003e40009121844 */
[----:B-1----:R-:W-:Y:S01]  /*dd010*/  MOV R6, R169 ;  /* 0x000000a900067202 */ /* 0x002fe20000000f00 */
[----:B------:R-:W-:Y:S01]  /*dd020*/  IMAD.MOV.U32 R7, RZ, RZ, R168 ;  /* 0x000000ffff077224 */ /* 0x000fe200078e00a8 */
[----:B------:R-:W4:Y:S04]  /*dd030*/  LDL R169, [R1+0x44a8] ;  /* 0x0044a80001a97983 */ /* 0x000f280000100800 */
[----:B------:R-:W4:Y:S01]  /*dd040*/  LDL R168, [R1+0x44a4] ;  /* 0x0044a40001a87983 */ /* 0x000f220000100800 */
[----:B------:R-:W-:-:S03]  /*dd050*/  ISETP.GT.AND P1, PT, R4, 0x1b, PT ;  /* 0x0000001b0400780c */ /* 0x000fc60003f24270 */
[----:B------:R1:W-:Y:S02]  /*dd060*/  LDGSTS.E [R5+0xbc80], [R6.64], P2 ;  /* 0x0bc8000006057fae */ /* 0x0003e40009121844 */
[----:B-1----:R-:W-:-:S04]  /*dd070*/  SEL R6, RZ, 0x4, !P1 ;  /* 0x00000004ff067807 */ /* 0x002fc80004800000 */
[----:B------:R-:W-:-:S04]  /*dd080*/  SEL R6, R6, RZ, !P0 ;  /* 0x000000ff06067207 */ /* 0x000fc80004000000 */
[----:B------:R-:W-:Y:S02]  /*dd090*/  ISETP.NE.U32.AND P3, PT, R6, RZ, PT ;  /* 0x000000ff0600720c */ /* 0x000fe40003f65070 */
[----:B------:R-:W-:Y:S01]  /*dd0a0*/  MOV R6, R93 ;  /* 0x0000005d00067202 */ /* 0x000fe20000000f00 */
[----:B------:R-:W-:-:S05]  /*dd0b0*/  IMAD.MOV.U32 R7, RZ, RZ, R92 ;  /* 0x000000ffff077224 */ /* 0x000fca00078e005c */
[----:B------:R1:W-:Y:S02]  /*dd0c0*/  LDGSTS.E [R5+0xbd00], [R6.64], P2 ;  /* 0x0bd0000006057fae */ /* 0x0003e40009121844 */
[----:B-1----:R-:W-:Y:S01]  /*dd0d0*/  MOV R6, R95 ;  /* 0x0000005f00067202 */ /* 0x002fe20000000f00 */
[----:B------:R-:W-:Y:S01]  /*dd0e0*/  IMAD.MOV.U32 R7, RZ, RZ, R94 ;  /* 0x000000ffff077224 */ /* 0x000fe200078e005e */
[----:B------:R-:W-:Y:S01]  /*dd0f0*/  ISETP.GT.AND P1, PT, R4, 0x1f, PT ;  /* 0x0000001f0400780c */ /* 0x000fe20003f24270 */
        /* <DEDUP_REMOVED lines=33> */
[----:B--2---:R-:W-:-:S03]  /*dd310*/  MOV R6, R125 ;  /* 0x0000007d00067202 */ /* 0x004fc60000000f00 */
[----:B------:R-:W2:Y:S01]  /*dd320*/  LDL R125, [R1+0x44b0] ;  /* 0x0044b000017d7983 */ /* 0x000ea20000100800 */
[----:B----4-:R-:W-:-:S03]  /*dd330*/  IMAD.MOV.U32 R7, RZ, RZ, R124 ;  /* 0x000000ffff077224 */ /* 0x010fc600078e007c */
[----:B------:R-:W4:Y:S04]  /*dd340*/  LDL R124, [R1+0x44ac] ;  /* 0x0044ac00017c7983 */ /* 0x000f280000100800 */
[----:B------:R1:W-:Y:S02]  /*dd350*/  LDGSTS.E [R5+0xd900], [R6.64], P3 ;  /* 0x0d90000006057fae */ /* 0x0003e40009921844 */
[----:B-1----:R-:W-:Y:S01]  /*dd360*/  MOV R6, R113 ;  /* 0x0000007100067202 */ /* 0x002fe20000000f00 */
[----:B------:R-:W-:Y:S01]  /*dd370*/  IMAD.MOV.U32 R7, RZ, RZ, R112 ;  /* 0x000000ffff077224 */ /* 0x000fe200078e0070 */
        /* <DEDUP_REMOVED lines=28> */
[----:B--2---:R-:W-:-:S02]  /*dd540*/  MOV R6, R125 ;  /* 0x0000007d00067202 */ /* 0x004fc40000000f00 */
[----:B------:R-:W2:Y:S01]  /*dd550*/  LDL R125, [R1+0x4698] ;  /* 0x00469800017d7983 */ /* 0x000ea20000100800 */
[----:B----4-:R-:W-:-:S03]  /*dd560*/  IMAD.MOV.U32 R7, RZ, RZ, R124 ;  /* 0x000000ffff077224 */ /* 0x010fc600078e007c */
[----:B------:R-:W4:Y:S04]  /*dd570*/  LDL R124, [R1+0x4694] ;  /* 0x00469400017c7983 */ /* 0x000f280000100800 */
[----:B------:R1:W-:Y:S02]  /*dd580*/  LDGSTS.E [R5+0xdc80], [R6.64], P3 ;  /* 0x0dc8000006057fae */ /* 0x0003e40009921844 */
[----:B-1----:R-:W-:-:S04]  /*dd590*/  SEL R6, RZ, 0x4, !P1 ;  /* 0x00000004ff067807 */ /* 0x002fc80004800000 */
[----:B------:R-:W-:Y:S01]  /*dd5a0*/  SEL R6, R6, RZ, !P0 ;  /* 0x000000ff06067207 */ /* 0x000fe20004000000 */
[----:B------:R-:W-:Y:S01]  /*dd5b0*/  IMAD.MOV.U32 R7, RZ, RZ, R96 ;  /* 0x000000ffff077224 */ /* 0x000fe200078e0060 */
[----:B------:R-:W-:Y:S01]  /*dd5c0*/  ISETP.GT.AND P1, PT, R4, 0x23, PT ;  /* 0x000000230400780c */ /* 0x000fe20003f24270 */
[----:B------:R-:W4:Y:S01]  /*dd5d0*/  LDL R96, [R1+0x4894] ;  /* 0x0048940001607983 */ /* 0x000f220000100800 */
[----:B------:R-:W-:Y:S02]  /*dd5e0*/  ISETP.NE.U32.AND P2, PT, R6, RZ, PT ;  /* 0x000000ff0600720c */ /* 0x000fe40003f45070 */
[----:B------:R-:W-:Y:S02]  /*dd5f0*/  MOV R6, R97 ;  /* 0x0000006100067202 */ /* 0x000fe40000000f00 */
[----:B------:R-:W4:Y:S04]  /*dd600*/  LDL R97, [R1+0x4898] ;  /* 0x0048980001617983 */ /* 0x000f280000100800 */
[----:B------:R1:W-:Y:S02]  /*dd610*/  LDGSTS.E [R5+0xdd00], [R6.64], P3 ;  /* 0x0dd0000006057fae */ /* 0x0003e40009921844 */
[----:B-1----:R-:W-:Y:S01]  /*dd620*/  MOV R6, R99 ;  /* 0x0000006300067202 */ /* 0x002fe20000000f00 */
[----:B------:R-:W-:Y:S01]  /*dd630*/  IMAD.MOV.U32 R7, RZ, RZ, R98 ;  /* 0x000000ffff077224 */ /* 0x000fe200078e0062 */
        /* <DEDUP_REMOVED lines=58> */
[----:B-1----:R-:W-:Y:S02]  /*dd9e0*/  MOV R6, R99 ;  /* 0x0000006300067202 */ /* 0x002fe40000000f00 */
[----:B------:R-:W2:Y:S01]  /*dd9f0*/  LDL R99, [R1+0x48a0] ;  /* 0x0048a00001637983 */ /* 0x000ea20000100800 */
[----:B------:R-:W-:-:S03]  /*dda00*/  IMAD.MOV.U32 R7, RZ, RZ, R98 ;  /* 0x000000ffff077224 */ /* 0x000fc600078e0062 */
[----:B------:R-:W2:Y:S04]  /*dda10*/  LDL R98, [R1+0x489c] ;  /* 0x00489c0001627983 */ /* 0x000ea80000100800 */
[----:B------:R3:W-:Y:S02]  /*dda20*/  LDGSTS.E [R5+0xfb80], [R6.64], P2 ;  /* 0x0fb8000006057fae */ /* 0x0007e40009121844 */
[----:B---3--:R-:W-:Y:S02]  /*dda30*/  MOV R6, R127 ;  /* 0x0000007f00067202 */ /* 0x008fe40000000f00 */
[----:B------:R-:W3:Y:S01]  /*dda40*/  LDL R127, [R1+0x4880] ;  /* 0x00488000017f7983 */ /* 0x000ee20000100800 */
[----:B------:R-:W-:-:S03]  /*dda50*/  IMAD.MOV.U32 R7, RZ, RZ, R126 ;  /* 0x000000ffff077224 */ /* 0x000fc600078e007e */
[----:B------:R-:W3:Y:S04]  /*dda60*/  LDL R126, [R1+0x487c] ;  /* 0x00487c00017e7983 */ /* 0x000ee80000100800 */
[----:B------:R1:W-:Y:S02]  /*dda70*/  LDGSTS.E [R5+0xfc00], [R6.64], P2 ;  /* 0x0fc0000006057fae */ /* 0x0003e40009121844 */
[----:B-1----:R-:W-:Y:S02]  /*dda80*/  MOV R6, R169 ;  /* 0x000000a900067202 */ /* 0x002fe40000000f00 */
[----:B------:R-:W3:Y:S01]  /*dda90*/  LDL R169, [R1+0x4888] ;  /* 0x0048880001a97983 */ /* 0x000ee20000100800 */
[----:B------:R-:W-:-:S03]  /*ddaa0*/  IMAD.MOV.U32 R7, RZ, RZ, R168 ;  /* 0x000000ffff077224 */ /* 0x000fc600078e00a8 */
[----:B------:R-:W3:Y:S04]  /*ddab0*/  LDL R168, [R1+0x4884] ;  /* 0x0048840001a87983 */ /* 0x000ee80000100800 */
[----:B------:R1:W-:Y:S02]  /*ddac0*/  LDGSTS.E [R5+0xfc80], [R6.64], P2 ;  /* 0x0fc8000006057fae */ /* 0x0003e40009121844 */
[----:B-1----:R-:W-:-:S04]  /*ddad0*/  SEL R6, RZ, 0x4, !P1 ;  /* 0x00000004ff067807 */ /* 0x002fc80004800000 */
[----:B------:R-:W-:Y:S01]  /*ddae0*/  SEL R6, R6, RZ, !P0 ;  /* 0x000000ff06067207 */ /* 0x000fe20004000000 */
[----:B------:R-:W-:Y:S02]  /*ddaf0*/  IMAD.MOV.U32 R7, RZ, RZ, R104 ;  /* 0x000000ffff077224 */ /* 0x000fe400078e0068 */
[----:B------:R-:W3:Y:S01]  /*ddb00*/  LDL R104, [R1+0x48a4] ;  /* 0x0048a40001687983 */ /* 0x000ee20000100800 */
[----:B------:R-:W-:Y:S02]  /*ddb10*/  ISETP.NE.U32.AND P3, PT, R6, RZ, PT ;  /* 0x000000ff0600720c */ /* 0x000fe40003f65070 */
[----:B------:R-:W-:Y:S02]  /*ddb20*/  MOV R6, R105 ;  /* 0x0000006900067202 */ /* 0x000fe40000000f00 */
        /* <DEDUP_REMOVED lines=37> */
[----:B--2---:R-:W-:Y:S01]  /*ddd80*/  MOV R6, R125 ;  /* 0x0000007d00067202 */ /* 0x004fe20000000f00 */
[----:B----4-:R-:W-:Y:S01]  /*ddd90*/  IMAD.MOV.U32 R7, RZ, RZ, R124 ;  /* 0x000000ffff077224 */ /* 0x010fe200078e007c */
[----:B------:R-:W2:Y:S04]  /*ddda0*/  LDL R125, [R1+0x4a68] ;  /* 0x004a6800017d7983 */ /* 0x000ea80000100800 */
[----:B------:R-:W4:Y:S04]  /*dddb0*/  LDL R124, [R1+0x4a64] ;  /* 0x004a6400017c7983 */ /* 0x000f280000100800 */
[----:B------:R3:W-:Y:S02]  /*dddc0*/  LDGSTS.E [R5+0x11900], [R6.64], P3 ;  /* 0x1190000006057fae */ /* 0x0007e40009921844 */
[----:B---3--:R-:W-:-:S02]  /*dddd0*/  MOV R6, R127 ;  /* 0x0000007f00067202 */ /* 0x008fc40000000f00 */
        /* <DEDUP_REMOVED lines=8> */
[----:B------:R-:W3:Y:S04]  /*dde60*/  LDL.LU.64 R28, [R1+0x3690] ;  /* 0x00369000011c7983 */ /* 0x000ee80000300a00 */
[----:B------:R-:W3:Y:S04]  /*dde70*/  LDL.LU.64 R12, [R1+0x3688] ;  /* 0x00368800010c7983 */ /* 0x000ee80000300a00 */
[----:B------:R-:W3:Y:S04]  /*dde80*/  LDL.LU.64 R10, [R1+0x3680] ;  /* 0x00368000010a7983 */ /* 0x000ee80000300a00 */
[----:B------:R-:W3:Y:S04]  /*dde90*/  LDL.LU.64 R26, [R1+0x3678] ;  /* 0x00367800011a7983 */ /* 0x000ee80000300a00 */
[----:B------:R-:W3:Y:S04]  /*ddea0*/  LDL.LU.64 R8, [R1+0x3670] ;  /* 0x0036700001087983 */ /* 0x000ee80000300a00 */
[----:B------:R1:W-:Y:S01]  /*ddeb0*/  LDGSTS.E [R5+0x11a00], [R6.64], P3 ;  /* 0x11a0000006057fae */ /* 0x0003e20009921844 */
[----:B------:R-:W-:-:S03]  /*ddec0*/  ISETP.GT.AND P1, PT, R4, 0x27, PT ;  /* 0x000000270400780c */ /* 0x000fc60003f24270 */
[----:B------:R-:W3:Y:S04]  /*dded0*/  LDL.LU.64 R24, [R1+0x3668] ;  /* 0x0036680001187983 */ /* 0x000ee80000300a00 */
[----:B------:R-:W3:Y:S01]  /*ddee0*/  LDL.LU.64 R22, [R1+0x3660] ;  /* 0x0036600001167983 */ /* 0x000ee20000300a00 */
[----:B-1----:R-:W-:Y:S01]  /*ddef0*/  MOV R6, R95 ;  /* 0x0000005f00067202 */ /* 0x002fe20000000f00 */
[----:B------:R-:W-:Y:S02]  /*ddf00*/  IMAD.MOV.U32 R7, RZ, RZ, R94 ;  /* 0x000000ffff077224 */ /* 0x000fe400078e005e */
[----:B------:R-:W3:Y:S04]  /*ddf10*/  LDL.LU.64 R20, [R1+0x3658] ;  /* 0x0036580001147983 */ /* 0x000ee80000300a00 */
[----:B------:R1:W-:Y:S04]  /*ddf20*/  LDGSTS.E [R5+0x11a80], [R6.64], P3 ;  /* 0x11a8000006057fae */ /* 0x0003e80009921844 */
[----:B------:R-:W3:Y:S04]  /*ddf30*/  LDL.LU.64 R18, [R1+0x3650] ;  /* 0x0036500001127983 */ /* 0x000ee80000300a00 */
[----:B------:R-:W3:Y:S01]  /*ddf40*/  LDL.LU.64 R16, [R1+0x3648] ;  /* 0x0036480001107983 */ /* 0x000ee20000300a00 */
[----:B-1----:R-:W-:Y:S01]  /*ddf50*/  MOV R6, R97 ;  /* 0x0000006100067202 */ /* 0x002fe20000000f00 */
[----:B------:R-:W-:-:S02]  /*ddf60*/  IMAD.MOV.U32 R7, RZ, RZ, R96 ;  /* 0x000000ffff077224 */ /* 0x000fc400078e0060 */
[----:B------:R-:W3:Y:S04]  /*ddf70*/  LDL.LU.64 R14, [R1+0x3640] ;  /* 0x00364000010e7983 */ /* 0x000ee80000300a00 */
        /* <DEDUP_REMOVED lines=31> */
[----:B--2---:R-:W-:Y:S01]  /*de170*/  MOV R6, R125 ;  /* 0x0000007d00067202 */ /* 0x004fe20000000f00 */
[----:B----4-:R-:W-:-:S05]  /*de180*/  IMAD.MOV.U32 R7, RZ, RZ, R124 ;  /* 0x000000ffff077224 */ /* 0x010fca00078e007c */
[----:B------:R3:W-:Y:S02]  /*de190*/  LDGSTS.E [R5+0x13800], [R6.64], P2 ;  /* 0x1380000006057fae */ /* 0x0007e40009121844 */
[----:B---3--:R-:W-:Y:S01]  /*de1a0*/  MOV R6, R127 ;  /* 0x0000007f00067202 */ /* 0x008fe20000000f00 */
        /* <DEDUP_REMOVED lines=19> */
[----:B------:R1:W-:Y:S01]  /*de2e0*/  LDGSTS.E [R5+0x13b80], [R6.64], P2 ;  /* 0x13b8000006057fae */ /* 0x0003e20009121844 */
[----:B------:R-:W-:Y:S02]  /*de2f0*/  ISETP.GT.AND P1, PT, R4, 0x2b, PT ;  /* 0x0000002b0400780c */ /* 0x000fe40003f24270 */
        /* <DEDUP_REMOVED lines=75> */
[----:B------:R-:W-:-:S04]  /*de7b0*/  IADD3 R38, P1, R28, R2, RZ ;  /* 0x000000021c267210 */ /* 0x000fc80007f3e0ff */
[----:B------:R-:W-:Y:S02]  /*de7c0*/  IADD3.X R37, R29, R0, RZ, P1, !PT ;  /* 0x000000001d257210 */ /* 0x000fe40000ffe4ff */
[----:B------:R-:W-:-:S05]  /*de7d0*/  IADD3 R40, P1, R12, R2, RZ ;  /* 0x000000020c287210 */ /* 0x000fca0007f3e0ff */
[--C-:B------:R-:W-:Y:S01]  /*de7e0*/  IMAD.X R39, R13, 0x1, R0.reuse, P1 ;  /* 0x000000010d277824 */ /* 0x100fe200008e0600 */
[----:B------:R-:W-:Y:S01]  /*de7f0*/  IADD3 R42, P1, R10, R2, RZ ;  /* 0x000000020a2a7210 */ /* 0x000fe20007f3e0ff */
[----:B------:R-:W2:Y:S03]  /*de800*/  LDL.LU.64 R12, [R1+0x3638] ;  /* 0x00363800010c7983 */ /* 0x000ea60000300a00 */
[----:B------:R-:W-:Y:S02]  /*de810*/  IADD3.X R41, R11, R0, RZ, P1, !PT ;  /* 0x000000000b297210 */ /* 0x000fe40000ffe4ff */
[-C--:B------:R-:W-:Y:S01]  /*de820*/  IADD3 R44, P1, R26, R2.reuse, RZ ;  /* 0x000000021a2c7210 */ /* 0x080fe20007f3e0ff */
[----:B------:R-:W3:Y:S04]  /*de830*/  LDL.LU.64 R10, [R1+0x3630] ;  /* 0x00363000010a7983 */ /* 0x000ee80000300a00 */
[----:B------:R-:W-:Y:S01]  /*de840*/  IMAD.X R43, R27, 0x1, R0, P1 ;  /* 0x000000011b2b7824 */ /* 0x000fe200008e0600 */
[----:B------:R-:W-:-:S04]  /*de850*/  IADD3 R46, P1, R8, R2, RZ ;  /* 0x00000002082e7210 */ /* 0x000fc80007f3e0ff */
[----:B------:R-:W-:Y:S02]  /*de860*/  IADD3.X R45, R9, R0, RZ, P1, !PT ;  /* 0x00000000092d7210 */ /* 0x000fe40000ffe4ff */
[----:B------:R-:W4:Y:S04]  /*de870*/  LDL.LU.64 R8, [R1+0x3628] ;  /* 0x0036280001087983 */ /* 0x000f280000300a00 */
[----:B-1----:R-:W4:Y:S04]  /*de880*/  LDL.LU.64 R6, [R1+0x3620] ;  /* 0x0036200001067983 */ /* 0x002f280000300a00 */
[----:B------:R-:W4:Y:S04]  /*de890*/  LDL.LU.64 R52, [R1+0x3618] ;  /* 0x0036180001347983 */ /* 0x000f280000300a00 */
[----:B------:R-:W4:Y:S04]  /*de8a0*/  LDL.LU.64 R34, [R1+0x3610] ;  /* 0x0036100001227983 */ /* 0x000f280000300a00 */
[----:B------:R-:W4:Y:S04]  /*de8b0*/  LDL.LU.64 R32, [R1+0x3608] ;  /* 0x0036080001207983 */ /* 0x000f280000300a00 */
[----:B------:R-:W4:Y:S04]  /*de8c0*/  LDL.LU.64 R30, [R1+0x3600] ;  /* 0x00360000011e7983 */ /* 0x000f280000300a00 */
[----:B------:R-:W4:Y:S01]  /*de8d0*/  LDL.LU.64 R28, [R1+0x35f8] ;  /* 0x0035f800011c7983 */ /* 0x000f220000300a00 */
[----:B------:R-:W-:-:S03]  /*de8e0*/  IADD3 R48, P1, R24, R2, RZ ;  /* 0x0000000218307210 */ /* 0x000fc60007f3e0ff */
[----:B------:R-:W4:Y:S02]  /*de8f0*/  LDL.LU.64 R26, [R1+0x35f0] ;  /* 0x0035f000011a7983 */ /* 0x000f240000300a00 */
[--C-:B------:R-:W-:Y:S01]  /*de900*/  IMAD.X R47, R25, 0x1, R0.reuse, P1 ;  /* 0x00000001192f7824 */ /* 0x100fe200008e0600 */
[----:B------:R-:W-:Y:S01]  /*de910*/  IADD3 R50, P1, R22, R2, RZ ;  /* 0x0000000216327210 */ /* 0x000fe20007f3e0ff */
[----:B------:R-:W4:Y:S03]  /*de920*/  LDL.LU.64 R24, [R1+0x35e8] ;  /* 0x0035e80001187983 */ /* 0x000f260000300a00 */
[----:B------:R-:W-:Y:S02]  /*de930*/  IADD3.X R49, R23, R0, RZ, P1, !PT ;  /* 0x0000000017317210 */ /* 0x000fe40000ffe4ff */
[-C--:B------:R-:W-:Y:S01]  /*de940*/  IADD3 R100, P1, R20, R2.reuse, RZ ;  /* 0x0000000214647210 */ /* 0x080fe20007f3e0ff */
[----:B------:R-:W4:Y:S04]  /*de950*/  LDL.LU.64 R22, [R1+0x35e0] ;  /* 0x0035e00001167983 */ /* 0x000f280000300a00 */
[----:B------:R-:W-:Y:S01]  /*de960*/  IMAD.X R51, R21, 0x1, R0, P1 ;  /* 0x0000000115337824 */ /* 0x000fe200008e0600 */
[----:B------:R-:W-:Y:S01]  /*de970*/  IADD3 R102, P1, R18, R2, RZ ;  /* 0x0000000212667210 */ /* 0x000fe20007f3e0ff */
[----:B------:R-:W4:Y:S03]  /*de980*/  LDL.LU.64 R20, [R1+0x35d8] ;  /* 0x0035d80001147983 */ /* 0x000f260000300a00 */
[----:B------:R-:W-:-:S02]  /*de990*/  IADD3.X R101, R19, R0, RZ, P1, !PT ;  /* 0x0000000013657210 */ /* 0x000fc40000ffe4ff */
[-C--:B------:R-:W-:Y:S01]  /*de9a0*/  IADD3 R116, P1, R16, R2.reuse, RZ ;  /* 0x0000000210747210 */ /* 0x080fe20007f3e0ff */
[----:B------:R-:W4:Y:S04]  /*de9b0*/  LDL.LU.64 R18, [R1+0x35d0] ;  /* 0x0035d00001127983 */ /* 0x000f280000300a00 */
[----:B------:R-:W-:Y:S01]  /*de9c0*/  IMAD.X R103, R17, 0x1, R0, P1 ;  /* 0x0000000111677824 */ /* 0x000fe200008e0600 */
[----:B------:R-:W-:Y:S01]  /*de9d0*/  IADD3 R118, P1, R14, R2, RZ ;  /* 0x000000020e767210 */ /* 0x000fe20007f3e0ff */
[----:B------:R-:W4:Y:S03]  /*de9e0*/  LDL.LU.64 R16, [R1+0x35c8] ;  /* 0x0035c80001107983 */ /* 0x000f260000300a00 */
[----:B------:R-:W-:-:S02]  /*de9f0*/  IADD3.X R117, R15, R0, RZ, P1, !PT ;  /* 0x000000000f757210 */ /* 0x000fc40000ffe4ff */
[----:B------:R-:W4:Y:S01]  /*dea00*/  LDL.LU.64 R14, [R1+0x35c0] ;  /* 0x0035c000010e7983 */ /* 0x000f220000300a00 */
[----:B--2---:R-:W-:-:S05]  /*dea10*/  IADD3 R128, P1, R12, R2, RZ ;  /* 0x000000020c807210 */ /* 0x004fca0007f3e0ff */
[----:B------:R-:W-:Y:S01]  /*dea20*/  IMAD.X R119, R13, 0x1, R0, P1 ;  /* 0x000000010d777824 */ /* 0x000fe200008e0600 */
[----:B---3--:R-:W-:Y:S01]  /*dea30*/  IADD3 R130, P1, R10, R2, RZ ;  /* 0x000000020a827210 */ /* 0x008fe20007f3e0ff */
[----:B------:R-:W2:Y:S03]  /*dea40*/  LDL.LU.64 R12, [R1+0x35b8] ;  /* 0x0035b800010c7983 */ /* 0x000ea60000300a00 */
[----:B------:R-:W-:Y:S02]  /*dea50*/  IADD3.X R129, R11, R0, RZ, P1, !PT ;  /* 0x000000000b817210 */ /* 0x000fe40000ffe4ff */
[----:B------:R-:W3:Y:S01]  /*dea60*/  LDL.LU.64 R10, [R1+0x35b0] ;  /* 0x0035b000010a7983 */ /* 0x000ee20000300a00 */
[----:B----4-:R-:W-:-:S05]  /*dea70*/  IADD3 R132, P1, R8, R2, RZ ;  /* 0x0000000208847210 */ /* 0x010fca0007f3e0ff */
[----:B------:R-:W-:Y:S02]  /*dea80*/  IMAD.X R131, R9, 0x1, R0, P1 ;  /* 0x0000000109837824 */ /* 0x000fe400008e0600 */
[----:B------:R-:W4:Y:S01]  /*dea90*/  LDL.LU.64 R8, [R1+0x35a8] ;  /* 0x0035a80001087983 */ /* 0x000f220000300a00 */
[----:B------:R-:W-:-:S04]  /*deaa0*/  IADD3 R134, P1, R6, R2, RZ ;  /* 0x0000000206867210 */ /* 0x000fc80007f3e0ff */
[----:B------:R-:W-:Y:S02]  /*deab0*/  IADD3.X R133, R7, R0, RZ, P1, !PT ;  /* 0x0000000007857210 */ /* 0x000fe40000ffe4ff */
[----:B------:R-:W4:Y:S01]  /*deac0*/  LDL.LU.64 R6, [R1+0x35a0] ;  /* 0x0035a00001067983 */ /* 0x000f220000300a00 */
        /* <DEDUP_REMOVED lines=23> */
[----:B------:R-:W-:Y:S01]  /*dec40*/  IADD3.X R157, R15, R0, RZ, P1, !PT ;  /* 0x000000000f9d7210 */ /* 0x000fe20000ffe4ff */
[----:B------:R-:W1:Y:S02]  /*dec50*/  S2R R191, SR_TID.X ;  /* 0x0000000000bf7919 */ /* 0x000e640000002100 */
[----:B-1----:R-:W-:Y:S02]  /*dec60*/  LOP3.LUT R186, R191, 0x1f, RZ, 0xc0, !PT ;  /* 0x0000001fbfba7812 */ /* 0x002fe400078ec0ff */
[----:B--2---:R-:W-:-:S05]  /*dec70*/  IADD3 R160, P1, R12, R2, RZ ;  /* 0x000000020ca07210 */ /* 0x004fca0007f3e0ff */
[----:B------:R-:W-:Y:S01]  /*dec80*/  IMAD.X R159, R13, 0x1, R0, P1 ;  /* 0x000000010d9f7824 */ /* 0x000fe200008e0600 */
[----:B---3--:R-:W-:-:S04]  /*dec90*/  IADD3 R162, P1, R10, R2, RZ ;  /* 0x000000020aa27210 */ /* 0x008fc80007f3e0ff */
[----:B------:R-:W-:Y:S02]  /*deca0*/  IADD3.X R161, R11, R0, RZ, P1, !PT ;  /* 0x000000000ba17210 */ /* 0x000fe40000ffe4ff */
[----:B----4-:R-:W-:-:S05]  /*decb0*/  IADD3 R164, P1, R8, R2, RZ ;  /* 0x0000000208a47210 */ /* 0x010fca0007f3e0ff */
[----:B------:R-:W-:Y:S02]  /*decc0*/  IMAD.X R163, R9, 0x1, R0, P1 ;  /* 0x0000000109a37824 */ /* 0x000fe400008e0600 */
[----:B------:R-:W2:Y:S04]  /*decd0*/  LDL.LU.64 R8, [R1+0x3f90] ;  /* 0x003f900001087983 */ /* 0x000ea80000300a00 */
[----:B------:R-:W3:Y:S04]  /*dece0*/  LDL.LU R209, [R1+0x9e8] ;  /* 0x0009e80001d17983 */ /* 0x000ee80000300800 */
        /* <DEDUP_REMOVED lines=23> */
[----:B------:R-:W-:-:S03]  /*dee60*/  IADD3 R166, P1, R6, R2, RZ ;  /* 0x0000000206a67210 */ /* 0x000fc60007f3e0ff */
[----:B------:R-:W2:Y:S01]  /*dee70*/  LDL.LU R177, [R1+0xa48] ;  /* 0x000a480001b17983 */ /* 0x000ea20000300800 */
[----:B------:R-:W-:-:S03]  /*dee80*/  IADD3.X R165, R7, R0, RZ, P1, !PT ;  /* 0x0000000007a57210 */ /* 0x000fc60000ffe4ff */
[----:B------:R-:W2:Y:S01]  /*dee90*/  LDL.LU R176, [R1+0xa4c] ;  /* 0x000a4c0001b07983 */ /* 0x000ea20000300800 */
[----:B------:R-:W-:-:S03]  /*deea0*/  LOP3.LUT R7, R187, 0x20, RZ, 0xfc, !PT ;  /* 0x00000020bb077812 */ /* 0x000fc600078efcff */
[----:B------:R-:W2:Y:S04]  /*deeb0*/  LDL.LU R173, [R1+0xa50] ;  /* 0x000a500001ad7983 */ /* 0x000ea80000300800 */
[----:B------:R-:W2:Y:S04]  /*deec0*/  LDL.LU R172, [R1+0xa54] ;  /* 0x000a540001ac7983 */ /* 0x000ea80000300800 */
[----:B------:R-:W2:Y:S04]  /*deed0*/  LDL.LU R174, [R1+0xa58] ;  /* 0x000a580001ae7983 */ /* 0x000ea80000300800 */
[----:B------:R-:W2:Y:S04]  /*deee0*/  LDL.LU R175, [R1+0xa5c] ;  /* 0x000a5c0001af7983 */ /* 0x000ea80000300800 */
[----:B------:R-:W2:Y:S04]  /*deef0*/  LDL.LU R187, [R1+0xa60] ;  /* 0x000a600001bb7983 */ /* 0x000ea80000300800 */
[----:B------:R-:W2:Y:S01]  /*def00*/  LDL.LU R191, [R1+0xa64] ;  /* 0x000a640001bf7983 */ /* 0x000ea20000300800 */
[----:B---3--:R-:W-:Y:S01]  /*def10*/  IMAD.MOV.U32 R169, RZ, RZ, R209 ;  /* 0x000000ffffa97224 */ /* 0x008fe200078e00d1 */
[----:B----4-:R-:W-:Y:S01]  /*def20*/  MOV R168, R208 ;  /* 0x000000d000a87202 */ /* 0x010fe20000000f00 */
[----:B--2---:R-:W-:Y:S01]  /*def30*/  IMAD.MOV.U32 R127, RZ, RZ, R207 ;  /* 0x000000ffff7f7224 */ /* 0x004fe200078e00cf */
[----:B------:R-:W-:-:S03]  /*def40*/  MOV R126, R206 ;  /* 0x000000ce007e7202 */ /* 0x000fc60000000f00 */
[----:B------:R1:W-:Y:S01]  /*def50*/  STL.64 [R1+0x2eb0], R168 ;  /* 0x002eb0a801007387 */ /* 0x0003e20000100a00 */
[----:B------:R-:W-:Y:S01]  /*def60*/  IMAD.MOV.U32 R125, RZ, RZ, R205 ;  /* 0x000000ffff7d7224 */ /* 0x000fe200078e00cd */
        /* <DEDUP_REMOVED lines=28> */
[----:B------:R1:W-:Y:S04]  /*df130*/  STL.64 [R1+0x2e60], R104 ;  /* 0x002e606801007387 */ /* 0x0003e80000100a00 */
[----:B------:R1:W-:Y:S04]  /*df140*/  STL.64 [R1+0x2e58], R98 ;  /* 0x002e586201007387 */ /* 0x0003e80000100a00 */
        /* <DEDUP_REMOVED lines=27> */
[----:B------:R-:W4:Y:S01]  /*df300*/  LDL.LU R177, [R1+0xbc8] ;  /* 0x000bc80001b17983 */ /* 0x000f220000300800 */
[----:B------:R-:W-:Y:S01]  /*df310*/  MOV R94, R172 ;  /* 0x000000ac005e7202 */ /* 0x000fe20000000f00 */
[----:B------:R-:W-:-:S02]  /*df320*/  IMAD.MOV.U32 R93, RZ, RZ, R174 ;  /* 0x000000ffff5d7224 */ /* 0x000fc400078e00ae */
[----:B------:R-:W4:Y:S01]  /*df330*/  LDL.LU R176, [R1+0xbcc] ;  /* 0x000bcc0001b07983 */ /* 0x000f220000300800 */
[----:B------:R-:W-:-:S03]  /*df340*/  MOV R92, R175 ;  /* 0x000000af005c7202 */ /* 0x000fc60000000f00 */
        /* <DEDUP_REMOVED lines=8> */
[----:B------:R1:W-:Y:S04]  /*df3d0*/  STL.64 [R1+0x2e50], R96 ;  /* 0x002e506001007387 */ /* 0x0003e80000100a00 */
[----:B------:R1:W-:Y:S04]  /*df3e0*/  STL.64 [R1+0x2e48], R94 ;  /* 0x002e485e01007387 */ /* 0x0003e80000100a00 */
[----:B------:R1:W-:Y:S04]  /*df3f0*/  STL.64 [R1+0x2e40], R92 ;  /* 0x002e405c01007387 */ /* 0x0003e80000100a00 */
[----:B------:R1:W-:Y:S01]  /*df400*/  STL.64 [R1+0x2eb8], R90 ;  /* 0x002eb85a01007387 */ /* 0x0003e20000100a00 */
[----:B--2---:R-:W-:Y:S01]  /*df410*/  IMAD.MOV.U32 R89, RZ, RZ, R209 ;  /* 0x000000ffff597224 */ /* 0x004fe200078e00d1 */
[----:B---3--:R-:W-:Y:S01]  /*df420*/  MOV R88, R208 ;  /* 0x000000d000587202 */ /* 0x008fe20000000f00 */
[----:B----4-:R-:W-:Y:S01]  /*df430*/  IMAD.MOV.U32 R87, RZ, RZ, R207 ;  /* 0x000000ffff577224 */ /* 0x010fe200078e00cf */
        /* <DEDUP_REMOVED lines=72> */
[----:B------:R-:W4:Y:S01]  /*df8c0*/  LDL.LU R191, [R1+0x3ac] ;  /* 0x0003ac0001bf7983 */ /* 0x000f220000300800 */
[----:B------:R-:W-:-:S02]  /*df8d0*/  ISETP.GT.AND P2, PT, R4, 0x2f, PT ;  /* 0x0000002f0400780c */ /* 0x000fc40003f44270 */
[C---:B------:R-:W-:Y:S02]  /*df8e0*/  ISETP.GT.AND P4, PT, R4.reuse, 0x33, PT ;  /* 0x000000330400780c */ /* 0x040fe40003f84270 */
[----:B------:R-:W-:Y:S02]  /*df8f0*/  SEL R6, RZ, 0x4, !P2 ;  /* 0x00000004ff067807 */ /* 0x000fe40005000000 */
[C---:B------:R-:W-:Y:S02]  /*df900*/  ISETP.GT.AND P5, PT, R4.reuse, 0x37, PT ;  /* 0x000000370400780c */ /* 0x040fe40003fa4270 */
[C---:B------:R-:W-:Y:S02]  /*df910*/  ISETP.GT.AND P6, PT, R4.reuse, 0x3b, PT ;  /* 0x0000003b0400780c */ /* 0x040fe40003fc4270 */
[----:B------:R-:W-:Y:S02]  /*df920*/  ISETP.GT.AND P1, PT, R4, 0x3f, PT ;  /* 0x0000003f0400780c */ /* 0x000fe40003f24270 */
[----:B------:R-:W-:-:S02]  /*df930*/  ISETP.GE.AND P2, PT, R7, R4, PT ;  /* 0x000000040700720c */ /* 0x000fc40003f46270 */
[----:B------:R-:W-:Y:S02]  /*df940*/  ISETP.GE.AND P3, PT, R186, R4, PT ;  /* 0x00000004ba00720c */ /* 0x000fe40003f66270 */
[----:B------:R-:W-:Y:S02]  /*df950*/  SEL R4, R6, RZ, !P0 ;  /* 0x000000ff06047207 */ /* 0x000fe40004000000 */
[----:B------:R-:W-:Y:S02]  /*df960*/  SEL R6, RZ, 0x4, !P4 ;  /* 0x00000004ff067807 */ /* 0x000fe40006000000 */
[----:B------:R-:W-:Y:S02]  /*df970*/  ISETP.NE.U32.AND P4, PT, R4, RZ, PT ;  /* 0x000000ff0400720c */ /* 0x000fe40003f85070 */
[----:B------:R-:W-:Y:S02]  /*df980*/  SEL R4, R6, RZ, !P0 ;  /* 0x000000ff06047207 */ /* 0x000fe40004000000 */
[----:B------:R-:W-:-:S02]  /*df990*/  SEL R6, RZ, 0x4, !P5 ;  /* 0x00000004ff067807 */ /* 0x000fc40006800000 */
[----:B------:R-:W-:Y:S02]  /*df9a0*/  ISETP.NE.U32.AND P5, PT, R4, RZ, PT ;  /* 0x000000ff0400720c */ /* 0x000fe40003fa5070 */
[----:B------:R-:W-:Y:S01]  /*df9b0*/  SEL R4, R6, RZ, !P0 ;  /* 0x000000ff06047207 */ /* 0x000fe20004000000 */
[----:B------:R1:W-:Y:S01]  /*df9c0*/  STL.64 [R1+0x2ed0], R64 ;  /* 0x002ed04001007387 */ /* 0x0003e20000100a00 */
[----:B------:R-:W-:Y:S02]  /*df9d0*/  SEL R6, RZ, 0x4, !P6 ;  /* 0x00000004ff067807 */ /* 0x000fe40007000000 */
[----:B------:R-:W-:Y:S01]  /*df9e0*/  ISETP.NE.U32.AND P6, PT, R4, RZ, PT ;  /* 0x000000ff0400720c */ /* 0x000fe20003fc5070 */
[----:B------:R1:W-:Y:S01]  /*df9f0*/  STL.64 [R1+0x2ec8], R62 ;  /* 0x002ec83e01007387 */ /* 0x0003e20000100a00 */
[----:B------:R-:W-:-:S03]  /*dfa00*/  SEL R4, R6, RZ, !P0 ;  /* 0x000000ff06047207 */ /* 0x000fc60004000000 */
[----:B------:R1:W-:Y:S01]  /*dfa10*/  STL.64 [R1+0x2ec0], R60 ;  /* 0x002ec03c01007387 */ /* 0x0003e20000100a00 */
[----:B------:R-:W-:-:S03]  /*dfa20*/  SEL R6, RZ, 0x4, !P1 ;  /* 0x00000004ff067807 */ /* 0x000fc60004800000 */
[----:B------:R1:W-:Y:S01]  /*dfa30*/  STL.64 [R1+0x2f38], R58 ;  /* 0x002f383a01007387 */ /* 0x0003e20000100a00 */
[----:B------:R-:W-:Y:S02]  /*dfa40*/  ISETP.NE.U32.AND P1, PT, R4, RZ, PT ;  /* 0x000000ff0400720c */ /* 0x000fe40003f25070 */
[----:B------:R-:W-:Y:S01]  /*dfa50*/  SEL R4, R6, RZ, !P0 ;  /* 0x000000ff06047207 */ /* 0x000fe20004000000 */
[----:B------:R-:W-:Y:S01]  /*dfa60*/  IMAD.MOV.U32 R234, RZ, RZ, R44 ;  /* 0x000000ffffea7224 */ /* 0x000fe200078e002c */
[----:B------:R-:W-:Y:S01]  /*dfa70*/  SEL R36, RZ, 0x4, P3 ;  /* 0x00000004ff247807 */ /* 0x000fe20001800000 */
[----:B------:R-:W-:Y:S01]  /*dfa80*/  IMAD.MOV.U32 R232, RZ, RZ, R46 ;  /* 0x000000ffffe87224 */ /* 0x000fe200078e002e */
[----:B------:R-:W-:Y:S02]  /*dfa90*/  IADD3 R6, P3, R8, R2, RZ ;  /* 0x0000000208067210 */ /* 0x000fe40007f7e0ff */
[----:B------:R-:W-:Y:S01]  /*dfaa0*/  MOV R235, R43 ;  /* 0x0000002b00eb7202 */ /* 0x000fe20000000f00 */
[----:B------:R-:W-:Y:S01]  /*dfab0*/  IMAD.MOV.U32 R230, RZ, RZ, R48 ;  /* 0x000000ffffe67224 */ /* 0x000fe200078e0030 */
[----:B------:R-:W-:-:S02]  /*dfac0*/  SEL R7, RZ, 0x4, P2 ;  /* 0x00000004ff077807 */ /* 0x000fc40001000000 */
[----:B------:R-:W-:Y:S01]  /*dfad0*/  MOV R233, R45 ;  /* 0x0000002d00e97202 */ /* 0x000fe20000000f00 */
[----:B------:R-:W-:Y:S01]  /*dfae0*/  IMAD.MOV.U32 R228, RZ, RZ, R50 ;  /* 0x000000ffffe47224 */ /* 0x000fe200078e0032 */
[----:B------:R-:W-:Y:S02]  /*dfaf0*/  SEL R36, R36, RZ, !P0 ;  /* 0x000000ff24247207 */ /* 0x000fe40004000000 */
[----:B------:R-:W-:Y:S01]  /*dfb00*/  MOV R231, R47 ;  /* 0x0000002f00e77202 */ /* 0x000fe20000000f00 */
[----:B------:R-:W-:Y:S01]  /*dfb10*/  IMAD.MOV.U32 R226, RZ, RZ, R100 ;  /* 0x000000ffffe27224 */ /* 0x000fe200078e0064 */
[----:B------:R-:W-:Y:S01]  /*dfb20*/  ISETP.NE.U32.AND P2, PT, R4, RZ, PT ;  /* 0x000000ff0400720c */ /* 0x000fe20003f45070 */
[----:B------:R-:W-:Y:S01]  /*dfb30*/  IMAD.X R4, R9, 0x1, R0, P3 ;  /* 0x0000000109047824 */ /* 0x000fe200018e0600 */
[----:B------:R-:W-:Y:S01]  /*dfb40*/  MOV R8, R38 ;  /* 0x0000002600087202 */ /* 0x000fe20000000f00 */
[----:B------:R-:W-:Y:S01]  /*dfb50*/  IMAD.MOV.U32 R9, RZ, RZ, R37 ;  /* 0x000000ffff097224 */ /* 0x000fe200078e0025 */
[----:B------:R-:W-:Y:S01]  /*dfb60*/  ISETP.NE.U32.AND P3, PT, R36, RZ, PT ;  /* 0x000000ff2400720c */ /* 0x000fe20003f65070 */
[----:B------:R-:W-:Y:S01]  /*dfb70*/  IMAD.MOV.U32 R36, RZ, RZ, R42 ;  /* 0x000000ffff247224 */ /* 0x000fe200078e002a */
[----:B------:R-:W-:-:S02]  /*dfb80*/  MOV R38, R40 ;  /* 0x0000002800267202 */ /* 0x000fc40000000f00 */
[----:B------:R-:W-:Y:S01]  /*dfb90*/  MOV R229, R49 ;  /* 0x0000003100e57202 */ /* 0x000fe20000000f00 */
[----:B------:R-:W-:Y:S01]  /*dfba0*/  IMAD.MOV.U32 R224, RZ, RZ, R102 ;  /* 0x000000ffffe07224 */ /* 0x000fe200078e0066 */
[----:B------:R-:W-:Y:S02]  /*dfbb0*/  MOV R37, R41 ;  /* 0x0000002900257202 */ /* 0x000fe40000000f00 */
        /* <DEDUP_REMOVED lines=16> */
[----:B------:R-:W-:-:S02]  /*dfcc0*/  MOV R211, R135 ;  /* 0x0000008700d37202 */ /* 0x000fc40000000f00 */
[----:B------:R-:W-:Y:S01]  /*dfcd0*/  SEL R7, R7, RZ, !P0 ;  /* 0x000000ff07077207 */ /* 0x000fe20004000000 */
[----:B------:R1:W-:Y:S03]  /*dfce0*/  LDGSTS.E [R5+0x17880], [R126.64], P4 ;  /* 0x178800007e057fae */ /* 0x0003e6000a121844 */
[----:B------:R-:W-:Y:S01]  /*dfcf0*/  ISETP.NE.U32.AND P0, PT, R7, RZ, PT ;  /* 0x000000ff0700720c */ /* 0x000fe20003f05070 */
[----:B------:R-:W-:Y:S01]  /*dfd00*/  IMAD.MOV.U32 R7, RZ, RZ, R4 ;  /* 0x000000ffff077224 */ /* 0x000fe200078e0004 */
        /* <DEDUP_REMOVED lines=20> */
[----:B--2---:R-:W-:Y:S01]  /*dfe50*/  IMAD.MOV.U32 R57, RZ, RZ, R209 ;  /* 0x000000ffff397224 */ /* 0x004fe200078e00d1 */
[----:B---3--:R-:W-:-:S02]  /*dfe60*/  MOV R56, R208 ;  /* 0x000000d000387202 */ /* 0x008fc40000000f00 */
[----:B------:R2:W-:Y:S01]  /*dfe70*/  LDGSTS.E [R5+0x19b00], [R76.64], P5 ;  /* 0x19b000004c057fae */ /* 0x0005e2000a921844 */
        /* <DEDUP_REMOVED lines=44> */
[----:B------:R1:W-:Y:S04]  /*e0140*/  STL.64 [R1+0x2fb8], R12 ;  /* 0x002fb80c01007387 */ /* 0x0003e80000100a00 */
[----:B------:R1:W-:Y:S04]  /*e0150*/  STL.64 [R1+0x2fb0], R10 ;  /* 0x002fb00a01007387 */ /* 0x0003e80000100a00 */
[----:B------:R1:W-:Y:S04]  /*e0160*/  STL.64 [R1+0x3690], R8 ;  /* 0x0036900801007387 */ /* 0x0003e80000100a00 */
[----:B------:R-:W-:Y:S04]  /*e0170*/  STL.64 [R1+0x3688], R38 ;  /* 0x0036882601007387 */ /* 0x000fe80000100a00 */
[----:B------:R1:W-:Y:S04]  /*e0180*/  STL.64 [R1+0x3680], R36 ;  /* 0x0036802401007387 */ /* 0x0003e80000100a00 */
[----:B------:R-:W-:Y:S04]  /*e0190*/  STL.64 [R1+0x3678], R234 ;  /* 0x003678ea01007387 */ /* 0x000fe80000100a00 */
[----:B------:R-:W-:Y:S04]  /*e01a0*/  STL.64 [R1+0x3670], R232 ;  /* 0x003670e801007387 */ /* 0x000fe80000100a00 */
[----:B------:R-:W-:Y:S04]  /*e01b0*/  STL.64 [R1+0x3668], R230 ;  /* 0x003668e601007387 */ /* 0x000fe80000100a00 */
[----:B------:R-:W-:Y:S04]  /*e01c0*/  STL.64 [R1+0x3660], R228 ;  /* 0x003660e401007387 */ /* 0x000fe80000100a00 */
[----:B------:R-:W-:Y:S01]  /*e01d0*/  STL.64 [R1+0x3658], R226 ;  /* 0x003658e201007387 */ /* 0x000fe20000100a00 */
[----:B------:R-:W-:-:S03]  /*e01e0*/  IMAD.MOV.U32 R208, RZ, RZ, R138 ;  /* 0x000000ffffd07224 */ /* 0x000fc600078e008a */
[----:B------:R-:W-:Y:S01]  /*e01f0*/  STL.64 [R1+0x3650], R224 ;  /* 0x003650e001007387 */ /* 0x000fe20000100a00 */
        /* <DEDUP_REMOVED lines=38> */
[----:B------:R-:W-:-:S03]  /*e0460*/  IMAD.MOV.U32 R174, RZ, RZ, R164 ;  /* 0x000000ffffae7224 */ /* 0x000fc600078e00a4 */
[----:B------:R-:W-:Y:S01]  /*e0470*/  STL.64 [R1+0x35e0], R196 ;  /* 0x0035e0c401007387 */ /* 0x000fe20000100a00 */
[----:B------:R-:W-:-:S03]  /*e0480*/  MOV R175, R163 ;  /* 0x000000a300af7202 */ /* 0x000fc60000000f00 */
[----:B------:R-:W-:Y:S01]  /*e0490*/  STL.64 [R1+0x35d8], R194 ;  /* 0x0035d8c201007387 */ /* 0x000fe20000100a00 */
[----:B------:R-:W-:-:S03]  /*e04a0*/  IMAD.MOV.U32 R172, RZ, RZ, R166 ;  /* 0x000000ffffac7224 */ /* 0x000fc600078e00a6 */
[----:B------:R-:W-:Y:S01]  /*e04b0*/  STL.64 [R1+0x35d0], R192 ;  /* 0x0035d0c001007387 */ /* 0x000fe20000100a00 */
[----:B------:R-:W-:-:S03]  /*e04c0*/  MOV R173, R165 ;  /* 0x000000a500ad7202 */ /* 0x000fc60000000f00 */
[----:B------:R-:W-:Y:S04]  /*e04d0*/  STL.64 [R1+0x35c8], R188 ;  /* 0x0035c8bc01007387 */ /* 0x000fe80000100a00 */
[----:B------:R-:W-:Y:S04]  /*e04e0*/  STL.64 [R1+0x35c0], R184 ;  /* 0x0035c0b801007387 */ /* 0x000fe80000100a00 */
[----:B------:R-:W-:Y:S04]  /*e04f0*/  STL.64 [R1+0x35b8], R180 ;  /* 0x0035b8b401007387 */ /* 0x000fe80000100a00 */
[----:B------:R-:W-:Y:S04]  /*e0500*/  STL.64 [R1+0x35b0], R176 ;  /* 0x0035b0b001007387 */ /* 0x000fe80000100a00 */
[----:B-1----:R1:W5:Y:S04]  /*e0510*/  LDL.LU.64 R168, [R1+0x60b0] ;  /* 0x0060b00001a87983 */ /* 0x0023680000300a00 */
[----:B------:R-:W-:Y:S04]  /*e0520*/  STL.64 [R1+0x35a8], R174 ;  /* 0x0035a8ae01007387 */ /* 0x000fe80000100a00 */
[----:B------:R1:W5:Y:S04]  /*e0530*/  LDL.LU.64 R126, [R1+0x60a8] ;  /* 0x0060a800017e7983 */ /* 0x0003680000300a00 */
[----:B------:R-:W-:Y:S04]  /*e0540*/  STL.64 [R1+0x35a0], R172 ;  /* 0x0035a0ac01007387 */ /* 0x000fe80000100a00 */
[----:B------:R1:W5:Y:S04]  /*e0550*/  LDL.LU.64 R124, [R1+0x60a0] ;  /* 0x0060a000017c7983 */ /* 0x0003680000300a00 */
[----:B------:R1:W-:Y:S04]  /*e0560*/  STL.64 [R1+0x3f90], R6 ;  /* 0x003f900601007387 */ /* 0x0003e80000100a00 */
[----:B------:R1:W5:Y:S04]  /*e0570*/  LDL.LU.64 R122, [R1+0x6098] ;  /* 0x00609800017a7983 */ /* 0x0003680000300a00 */
        /* <DEDUP_REMOVED lines=18> */
[----:B--2---:R2:W5:Y:S04]  /*e06a0*/  LDL.LU.64 R76, [R1+0x6000] ;  /* 0x00600000014c7983 */ /* 0x0045680000300a00 */
[----:B------:R1:W-:Y:S04]  /*e06b0*/  LDGSTS.E [R5+0x19b80], [R74.64], P5 ;  /* 0x19b800004a057fae */ /* 0x0003e8000a921844 */
        /* <DEDUP_REMOVED lines=19> */
[----:B------:R3:W-:Y:S04]  /*e07f0*/  LDGSTS.E [R5+0x1b900], [R52.64], P6 ;  /* 0x1b90000034057fae */ /* 0x0007e8000b121844 */
[----:B--2---:R1:W5:Y:S04]  /*e0800*/  LDL.LU.64 R56, [R1+0x5fb0] ;  /* 0x005fb00001387983 */ /* 0x0043680000300a00 */
[----:B----4-:R1:W5:Y:S04]  /*e0810*/  LDL.LU.64 R54, [R1+0x5fa8] ;  /* 0x005fa80001367983 */ /* 0x0103680000300a00 */
[----:B---3--:R1:W5:Y:S04]  /*e0820*/  LDL.LU.64 R52, [R1+0x5fa0] ;  /* 0x005fa00001347983 */ /* 0x0083680000300a00 */
        /* <DEDUP_REMOVED lines=29> */
[----:B------:R-:W2:Y:S04]  /*e0a00*/  LDL.LU.64 R116, [R1+0x3f88] ;  /* 0x003f880001747983 */ /* 0x000ea80000300a00 */
[----:B------:R3:W-:Y:S04]  /*e0a10*/  LDGSTS.E [R5+0x1d900], [R36.64], P1 ;  /* 0x1d90000024057fae */ /* 0x0007e80008921844 */
[----:B------:R1:W-:Y:S04]  /*e0a20*/  LDGSTS.E [R5+0x1d980], [R234.64], P1 ;  /* 0x1d980000ea057fae */ /* 0x0003e80008921844 */
[----:B------:R1:W-:Y:S04]  /*e0a30*/  LDGSTS.E [R5+0x1da00], [R232.64], P1 ;  /* 0x1da00000e8057fae */ /* 0x0003e80008921844 */
[----:B---3--:R-:W1:Y:S04]  /*e0a40*/  LDL.LU.64 R36, [R1+0x3f80] ;  /* 0x003f800001247983 */ /* 0x008e680000300a00 */
[----:B----4-:R-:W3:Y:S04]  /*e0a50*/  LDL.LU.64 R38, [R1+0x3f08] ;  /* 0x003f080001267983 */ /* 0x010ee80000300a00 */
[----:B------:R-:W4:Y:S04]  /*e0a60*/  LDL.LU.64 R40, [R1+0x3f00] ;  /* 0x003f000001287983 */ /* 0x000f280000300a00 */
[----:B------:R-:W3:Y:S04]  /*e0a70*/  LDL.LU.64 R42, [R1+0x3e88] ;  /* 0x003e8800012a7983 */ /* 0x000ee80000300a00 */
[----:B------:R1:W-:Y:S04]  /*e0a80*/  LDGSTS.E [R5+0x1da80], [R230.64], P1 ;  /* 0x1da80000e6057fae */ /* 0x0003e80008921844 */
[----:B------:R-:W3:Y:S04]  /*e0a90*/  LDL.LU.64 R44, [R1+0x3e80] ;  /* 0x003e8000012c7983 */ /* 0x000ee80000300a00 */
[----:B------:R1:W-:Y:S04]  /*e0aa0*/  LDGSTS.E [R5+0x1db00], [R228.64], P1 ;  /* 0x1db00000e4057fae */ /* 0x0003e80008921844 */
[----:B------:R1:W-:Y:S04]  /*e0ab0*/  LDGSTS.E [R5+0x1db80], [R226.64], P1 ;  /* 0x1db80000e2057fae */ /* 0x0003e80008921844 */
[----:B------:R1:W-:Y:S04]  /*e0ac0*/  LDGSTS.E [R5+0x1dc00], [R224.64], P1 ;  /* 0x1dc00000e0057fae */ /* 0x0003e80008921844 */
[----:B------:R1:W-:Y:S04]  /*e0ad0*/  LDGSTS.E [R5+0x1dc80], [R222.64], P1 ;  /* 0x1dc80000de057fae */ /* 0x0003e80008921844 */
[----:B------:R1:W-:Y:S04]  /*e0ae0*/  LDGSTS.E [R5+0x1dd00], [R220.64], P1 ;  /* 0x1dd00000dc057fae */ /* 0x0003e80008921844 */
[----:B------:R-:W3:Y:S04]  /*e0af0*/  LDL.LU.64 R46, [R1+0x3e08] ;  /* 0x003e0800012e7983 */ /* 0x000ee80000300a00 */
[----:B------:R1:W-:Y:S04]  /*e0b00*/  LDGSTS.E [R5+0x1dd80], [R218.64], P1 ;  /* 0x1dd80000da057fae */ /* 0x0003e80008921844 */
[----:B------:R1:W-:Y:S04]  /*e0b10*/  LDGSTS.E [R5+0x1de00], [R216.64], P1 ;  /* 0x1de00000d8057fae */ /* 0x0003e80008921844 */
[----:B------:R1:W-:Y:S04]  /*e0b20*/  LDGSTS.E [R5+0x1de80], [R214.64], P1 ;  /* 0x1de80000d6057fae */ /* 0x0003e80008921844 */
[----:B------:R1:W-:Y:S01]  /*e0b30*/  LDGSTS.E [R5+0x1df00], [R212.64], P1 ;  /* 0x1df00000d4057fae */ /* 0x0003e20008921844 */
[----:B------:R-:W-:-:S03]  /*e0b40*/  MOV R191, c[0x0][0x18c] ;  /* 0x0000630000bf7a02 */ /* 0x000fc60000000f00 */
[----:B------:R1:W-:Y:S04]  /*e0b50*/  LDGSTS.E [R5+0x1df80], [R210.64], P1 ;  /* 0x1df80000d2057fae */ /* 0x0003e80008921844 */
[----:B------:R1:W-:Y:S04]  /*e0b60*/  LDGSTS.E [R5+0x1f800], [R208.64], P2 ;  /* 0x1f800000d0057fae */ /* 0x0003e80009121844 */
[----:B------:R-:W3:Y:S04]  /*e0b70*/  LDL.LU.64 R48, [R1+0x3e00] ;  /* 0x003e000001307983 */ /* 0x000ee80000300a00 */
[----:B------:R1:W-:Y:S04]  /*e0b80*/  LDGSTS.E [R5+0x1f880], [R206.64], P2 ;  /* 0x1f880000ce057fae */ /* 0x0003e80009121844 */
[----:B------:R1:W-:Y:S04]  /*e0b90*/  LDGSTS.E [R5+0x1f900], [R204.64], P2 ;  /* 0x1f900000cc057fae */ /* 0x0003e80009121844 */
[----:B------:R1:W-:Y:S01]  /*e0ba0*/  LDGSTS.E [R5+0x1f980], [R202.64], P2 ;  /* 0x1f980000ca057fae */ /* 0x0003e20009121844 */
[----:B------:R-:W-:-:S03]  /*e0bb0*/  IMAD.SHL.U32 R166, R191, 0x40, RZ ;  /* 0x00000040bfa67824 */ /* 0x000fc600078e00ff */
[----:B------:R1:W-:Y:S04]  /*e0bc0*/  LDGSTS.E [R5+0x1fa00], [R200.64], P2 ;  /* 0x1fa00000c8057fae */ /* 0x0003e80009121844 */
[----:B------:R1:W-:Y:S04]  /*e0bd0*/  LDGSTS.E [R5+0x1fa80], [R198.64], P2 ;  /* 0x1fa80000c6057fae */ /* 0x0003e80009121844 */
[----:B------:R-:W4:Y:S04]  /*e0be0*/  LDL.LU.64 R50, [R1+0x3d88] ;  /* 0x003d880001327983 */ /* 0x000f280000300a00 */
[----:B------:R1:W-:Y:S04]  /*e0bf0*/  LDGSTS.E [R5+0x1fb00], [R196.64], P2 ;  /* 0x1fb00000c4057fae */ /* 0x0003e80009121844 */
[----:B------:R1:W-:Y:S04]  /*e0c00*/  LDGSTS.E [R5+0x1fb80], [R194.64], P2 ;  /* 0x1fb80000c2057fae */ /* 0x0003e80009121844 */
[----:B------:R1:W-:Y:S01]  /*e0c10*/  LDGSTS.E [R5+0x1fc00], [R192.64], P2 ;  /* 0x1fc00000c0057fae */ /* 0x0003e20009121844 */
[----:B------:R-:W-:-:S03]  /*e0c20*/  SHF.L.U32 R166, R166, 0x2, RZ ;  /* 0x00000002a6a67819 */ /* 0x000fc600000006ff */
[----:B------:R1:W-:Y:S04]  /*e0c30*/  LDGSTS.E [R5+0x1fc80], [R188.64], P2 ;  /* 0x1fc80000bc057fae */ /* 0x0003e80009121844 */
[----:B------:R1:W-:Y:S04]  /*e0c40*/  LDGSTS.E [R5+0x1fd00], [R184.64], P2 ;  /* 0x1fd00000b8057fae */ /* 0x0003e80009121844 */
[----:B------:R1:W-:Y:S04]  /*e0c50*/  LDGSTS.E [R5+0x1fd80], [R180.64], P2 ;  /* 0x1fd80000b4057fae */ /* 0x0003e80009121844 */
[----:B------:R-:W4:Y:S04]  /*e0c60*/  LDL.LU.64 R100, [R1+0x3d80] ;  /* 0x003d800001647983 */ /* 0x000f280000300a00 */
[----:B------:R1:W-:Y:S04]  /*e0c70*/  LDGSTS.E [R5+0x1fe00], [R176.64], P2 ;  /* 0x1fe00000b0057fae */ /* 0x0003e80009121844 */
[----:B------:R1:W-:Y:S04]  /*e0c80*/  LDGSTS.E [R5+0x1fe80], [R174.64], P2 ;  /* 0x1fe80000ae057fae */ /* 0x0003e80009121844 */
[----:B------:R1:W-:Y:S04]  /*e0c90*/  LDGSTS.E [R5+0x1ff00], [R172.64], P2 ;  /* 0x1ff00000ac057fae */ /* 0x0003e80009121844 */
[----:B------:R2:W-:Y:S04]  /*e0ca0*/  LDGSTS.E [R5+0x1ff80], [R6.64], P2 ;  /* 0x1ff8000006057fae */ /* 0x0005e80009121844 */
[----:B------:R-:W4:Y:S01]  /*e0cb0*/  LDL.LU.64 R102, [R1+0x3d08] ;  /* 0x003d080001667983 */ /* 0x000f220000300a00 */
[----:B------:R-:W-:-:S03]  /*e0cc0*/  IMAD.SHL.U32 R191, R186, 0x4, RZ ;  /* 0x00000004babf7824 */ /* 0x000fc600078e00ff */
[----:B------:R-:W0:Y:S01]  /*e0cd0*/  LDGDEPBAR ;  /* 0x00000000000079af */ /* 0x000e220000000000 */
[----:B--2---:R-:W-:-:S05]  /*e0ce0*/  IADD3 R6, P1, R116, R166, RZ ;  /* 0x000000a674067210 */ /* 0x004fca0007f3e0ff */
[----:B------:R-:W-:Y:S02]  /*e0cf0*/  IMAD.X R7, R117, 0x1, R3, P1 ;  /* 0x0000000175077824 */ /* 0x000fe400008e0603 */
        /* <DEDUP_REMOVED lines=21> */
[----:B-1----:R-:W-:-:S04]  /*e0e50*/  IADD3 R5, P1, R36, R166, RZ ;  /* 0x000000a624057210 */ /* 0x002fc80007f3e0ff */
[----:B------:R-:W-:Y:S02]  /*e0e60*/  IADD3.X R4, R37, R3, RZ, P1, !PT ;  /* 0x0000000325047210 */ /* 0x000fe40000ffe4ff */
[----:B---3--:R-:W-:-:S05]  /*e0e70*/  IADD3 R37, P1, R38, R166, RZ ;  /* 0x000000a626257210 */ /* 0x008fca0007f3e0ff */
[----:B------:R-:W-:Y:S01]  /*e0e80*/  IMAD.X R36, R39, 0x1, R3, P1 ;  /* 0x0000000127247824 */ /* 0x000fe200008e0603 */
[----:B----4-:R-:W-:-:S04]  /*e0e90*/  IADD3 R39, P1, R40, R166, RZ ;  /* 0x000000a628277210 */ /* 0x010fc80007f3e0ff */
        /* <DEDUP_REMOVED lines=15> */
[----:B------:R-:W-:Y:S02]  /*e0f90*/  LOP3.LUT R37, R37, R36, RZ, 0x3c, !PT ;  /* 0x0000002425257212 */ /* 0x000fe400078e3cff */
[----:B------:R-:W-:Y:S02]  /*e0fa0*/  LOP3.LUT R39, R39, R38, RZ, 0x3c, !PT ;  /* 0x0000002627277212 */ /* 0x000fe400078e3cff */
[----:B------:R-:W-:Y:S02]  /*e0fb0*/  LOP3.LUT R41, R41, R40, RZ, 0x3c, !PT ;  /* 0x0000002829297212 */ /* 0x000fe400078e3cff */
[----:B------:R-:W-:Y:S02]  /*e0fc0*/  LOP3.LUT R43, R43, R42, RZ, 0x3c, !PT ;  /* 0x0000002a2b2b7212 */ /* 0x000fe400078e3cff */
[----:B------:R-:W-:Y:S02]  /*e0fd0*/  LOP3.LUT R36, R37, R36, RZ, 0x3c, !PT ;  /* 0x0000002425247212 */ /* 0x000fe400078e3cff */
[----:B------:R-:W-:Y:S01]  /*e0fe0*/  LOP3.LUT R45, R45, R44, RZ, 0x3c, !PT ;  /* 0x0000002c2d2d7212 */ /* 0x000fe200078e3cff */
[----:B------:R-:W-:Y:S01]  /*e0ff0*/  IMAD.MOV.U32 R184, RZ, RZ, R6 ;  /* 0x000000ffffb87224 */ /* 0x000fe200078e0006 */
[----:B------:R-:W-:-:S02]  /*e1000*/  LOP3.LUT R38, R39, R38, RZ, 0x3c, !PT ;  /* 0x0000002627267212 */ /* 0x000fc400078e3cff */
[----:B------:R-:W-:Y:S01]  /*e1010*/  LOP3.LUT R47, R47, R46, RZ, 0x3c, !PT ;  /* 0x0000002e2f2f7212 */ /* 0x000fe200078e3cff */
[----:B------:R-:W-:Y:S01]  /*e1020*/  IMAD.MOV.U32 R180, RZ, RZ, R5 ;  /* 0x000000ffffb47224 */ /* 0x000fe200078e0005 */
[----:B------:R-:W-:Y:S02]  /*e1030*/  MOV R185, R7 ;  /* 0x0000000700b97202 */ /* 0x000fe40000000f00 */
[----:B------:R-:W-:Y:S02]  /*e1040*/  LOP3.LUT R40, R41, R40, RZ, 0x3c, !PT ;  /* 0x0000002829287212 */ /* 0x000fe400078e3cff */
[----:B------:R-:W-:Y:S02]  /*e1050*/  LOP3.LUT R49, R49, R48, RZ, 0x3c, !PT ;  /* 0x0000003031317212 */ /* 0x000fe400078e3cff */
[----:B------:R-:W-:Y:S02]  /*e1060*/  MOV R181, R4 ;  /* 0x0000000400b57202 */ /* 0x000fe40000000f00 */
        /* <DEDUP_REMOVED lines=8> */
[----:B--2---:R-:W-:-:S04]  /*e10f0*/  IADD3 R103, P1, R116, R166, RZ ;  /* 0x000000a674677210 */ /* 0x004fc80007f3e0ff */
        /* <DEDUP_REMOVED lines=36> */
[----:B------:R-:W-:Y:S02]  /*e1340*/  LOP3.LUT R48, R49, R48, RZ, 0x3c, !PT ;  /* 0x0000003031307212 */ /* 0x000fe400078e3cff */
[----:B------:R-:W-:Y:S02]  /*e1350*/  IADD3.X R158, R161, R3, RZ, P1, !PT ;  /* 0x00000003a19e7210 */ /* 0x000fe40000ffe4ff */
[----:B------:R-:W-:Y:S02]  /*e1360*/  IADD3 R161, P1, R162, R166, RZ ;  /* 0x000000a6a2a17210 */ /* 0x000fe40007f3e0ff */
[----:B------:R-:W-:Y:S01]  /*e1370*/  LOP3.LUT R117, R117, R116, RZ, 0x3c, !PT ;  /* 0x0000007475757212 */ /* 0x000fe200078e3cff */
[----:B------:R-:W-:Y:S01]  /*e1380*/  STL.64 [R1+0x3f80], R180 ;  /* 0x003f80b401007387 */ /* 0x000fe20000100a00 */
[----:B------:R-:W-:-:S02]  /*e1390*/  LOP3.LUT R43, R43, R42, RZ, 0x3c, !PT ;  /* 0x0000002a2b2b7212 */ /* 0x000fc400078e3cff */
[----:B------:R-:W-:Y:S01]  /*e13a0*/  LOP3.LUT R50, R51, R50, RZ, 0x3c, !PT ;  /* 0x0000003233327212 */ /* 0x000fe200078e3cff */
[----:B------:R-:W-:Y:S01]  /*e13b0*/  STL.64 [R1+0x3f08], R36 ;  /* 0x003f082401007387 */ /* 0x000fe20000100a00 */
[----:B------:R-:W-:Y:S01]  /*e13c0*/  LOP3.LUT R45, R45, R44, RZ, 0x3c, !PT ;  /* 0x0000002c2d2d7212 */ /* 0x000fe200078e3cff */
[----:B------:R-:W-:Y:S01]  /*e13d0*/  IMAD.X R160, R163, 0x1, R3, P1 ;  /* 0x00000001a3a07824 */ /* 0x000fe200008e0603 */
[----:B------:R-:W-:Y:S01]  /*e13e0*/  LOP3.LUT R47, R47, R46, RZ, 0x3c, !PT ;  /* 0x0000002e2f2f7212 */ /* 0x000fe200078e3cff */
[----:B------:R-:W-:Y:S01]  /*e13f0*/  STL.64 [R1+0x3f00], R38 ;  /* 0x003f002601007387 */ /* 0x000fe20000100a00 */
[----:B------:R-:W-:Y:S02]  /*e1400*/  LOP3.LUT R131, R131, R130, RZ, 0x3c, !PT ;  /* 0x0000008283837212 */ /* 0x000fe400078e3cff */
[----:B------:R-:W-:Y:S01]  /*e1410*/  LOP3.LUT R49, R49, R48, RZ, 0x3c, !PT ;  /* 0x0000003031317212 */ /* 0x000fe200078e3cff */
[----:B------:R-:W-:Y:S01]  /*e1420*/  STL.64 [R1+0x3e88], R40 ;  /* 0x003e882801007387 */ /* 0x000fe20000100a00 */
[----:B------:R-:W-:-:S02]  /*e1430*/  LOP3.LUT R116, R117, R116, RZ, 0x3c, !PT ;  /* 0x0000007475747212 */ /* 0x000fc400078e3cff */
[----:B------:R-:W-:Y:S01]  /*e1440*/  LOP3.LUT R133, R133, R132, RZ, 0x3c, !PT ;  /* 0x0000008485857212 */ /* 0x000fe200078e3cff */
[----:B------:R-:W-:Y:S01]  /*e1450*/  STL.64 [R1+0x3e80], R42 ;  /* 0x003e802a01007387 */ /* 0x000fe20000100a00 */
[----:B------:R-:W-:Y:S01]  /*e1460*/  IADD3 R163, P1, R164, R166, RZ ;  /* 0x000000a6a4a37210 */ /* 0x000fe20007f3e0ff */
[----:B------:R-:W-:Y:S01]  /*e1470*/  IMAD.MOV.U32 R176, RZ, RZ, R101 ;  /* 0x000000ffffb07224 */ /* 0x000fe200078e0065 */
[----:B------:R-:W-:Y:S02]  /*e1480*/  LOP3.LUT R51, R51, R50, RZ, 0x3c, !PT ;  /* 0x0000003233337212 */ /* 0x000fe400078e3cff */
[----:B------:R-:W-:Y:S01]  /*e1490*/  LOP3.LUT R135, R135, R134, RZ, 0x3c, !PT ;  /* 0x0000008687877212 */ /* 0x000fe200078e3cff */
[----:B------:R-:W-:Y:S01]  /*e14a0*/  STL.64 [R1+0x3e08], R44 ;  /* 0x003e082c01007387 */ /* 0x000fe20000100a00 */
[----:B------:R-:W-:Y:S01]  /*e14b0*/  MOV R177, R100 ;  /* 0x0000006400b17202 */ /* 0x000fe20000000f00 */
[----:B------:R-:W-:Y:S01]  /*e14c0*/  IMAD.MOV.U32 R174, RZ, RZ, R103 ;  /* 0x000000ffffae7224 */ /* 0x000fe200078e0067 */
[----:B------:R-:W-:Y:S01]  /*e14d0*/  LOP3.LUT R137, R137, R136, RZ, 0x3c, !PT ;  /* 0x0000008889897212 */ /* 0x000fe200078e3cff */
[----:B------:R-:W-:Y:S01]  /*e14e0*/  STL.64 [R1+0x3e00], R46 ;  /* 0x003e002e01007387 */ /* 0x000fe20000100a00 */
[----:B------:R-:W-:-:S02]  /*e14f0*/  MOV R175, R102 ;  /* 0x0000006600af7202 */ /* 0x000fc40000000f00 */
[----:B------:R-:W-:Y:S02]  /*e1500*/  LOP3.LUT R130, R131, R130, RZ, 0x3c, !PT ;  /* 0x0000008283827212 */ /* 0x000fe400078e3cff */
[----:B------:R-:W-:Y:S01]  /*e1510*/  LOP3.LUT R139, R139, R138, RZ, 0x3c, !PT ;  /* 0x0000008a8b8b7212 */ /* 0x000fe200078e3cff */
[----:B------:R-:W-:Y:S01]  /*e1520*/  STL.64 [R1+0x3d88], R48 ;  /* 0x003d883001007387 */ /* 0x000fe20000100a00 */
[----:B------:R-:W-:Y:S01]  /*e1530*/  LOP3.LUT R117, R117, R116, RZ, 0x3c, !PT ;  /* 0x0000007475757212 */ /* 0x000fe200078e3cff */
[----:B------:R-:W-:Y:S01]  /*e1540*/  IMAD.MOV.U32 R172, RZ, RZ, R119 ;  /* 0x000000ffffac7224 */ /* 0x000fe200078e0077 */
[----:B------:R-:W-:Y:S02]  /*e1550*/  LOP3.LUT R132, R133, R132, RZ, 0x3c, !PT ;  /* 0x0000008485847212 */ /* 0x000fe400078e3cff */
[----:B------:R-:W-:Y:S01]  /*e1560*/  LOP3.LUT R141, R141, R140, RZ, 0x3c, !PT ;  /* 0x0000008c8d8d7212 */ /* 0x000fe200078e3cff */
[----:B------:R-:W-:Y:S01]  /*e1570*/  STL.64 [R1+0x3d80], R50 ;  /* 0x003d803201007387 */ /* 0x000fe20000100a00 */
[----:B------:R-:W-:Y:S01]  /*e1580*/  IADD3.X R162, R165, R3, RZ, P1, !PT ;  /* 0x00000003a5a27210 */ /* 0x000fe20000ffe4ff */
[----:B------:R-:W-:Y:S01]  /*e1590*/  IMAD.MOV.U32 R164, RZ, RZ, R129 ;  /* 0x000000ffffa47224 */ /* 0x000fe200078e0081 */
[----:B------:R-:W-:-:S02]  /*e15a0*/  MOV R173, R118 ;  /* 0x0000007600ad7202 */ /* 0x000fc40000000f00 */
[----:B------:R-:W-:Y:S02]  /*e15b0*/  LOP3.LUT R134, R135, R134, RZ, 0x3c, !PT ;  /* 0x0000008687867212 */ /* 0x000fe400078e3cff */
[----:B------:R-:W-:Y:S01]  /*e15c0*/  LOP3.LUT R143, R143, R142, RZ, 0x3c, !PT ;  /* 0x0000008e8f8f7212 */ /* 0x000fe200078e3cff */
[----:B------:R-:W-:Y:S01]  /*e15d0*/  STL.64 [R1+0x3d08], R176 ;  /* 0x003d08b001007387 */ /* 0x000fe20000100a00 */
[----:B------:R-:W-:Y:S02]  /*e15e0*/  MOV R165, R128 ;  /* 0x0000008000a57202 */ /* 0x000fe40000000f00 */
[----:B------:R-:W-:Y:S02]  /*e15f0*/  LOP3.LUT R136, R137, R136, RZ, 0x3c, !PT ;  /* 0x0000008889887212 */ /* 0x000fe400078e3cff */
[----:B------:R-:W-:Y:S01]  /*e1600*/  LOP3.LUT R145, R145, R144, RZ, 0x3c, !PT ;  /* 0x0000009091917212 */ /* 0x000fe200078e3cff */
[----:B------:R-:W-:Y:S01]  /*e1610*/  STL.64 [R1+0x3d00], R174 ;  /* 0x003d00ae01007387 */ /* 0x000fe20000100a00 */
[----:B------:R-:W-:-:S02]  /*e1620*/  LOP3.LUT R131, R131, R130, RZ, 0x3c, !PT ;  /* 0x0000008283837212 */ /* 0x000fc400078e3cff */
[----:B------:R-:W-:Y:S02]  /*e1630*/  LOP3.LUT R138, R139, R138, RZ, 0x3c, !PT ;  /* 0x0000008a8b8a7212 */ /* 0x000fe400078e3cff */
[----:B------:R-:W-:Y:S01]  /*e1640*/  LOP3.LUT R147, R147, R146, RZ, 0x3c, !PT ;  /* 0x0000009293937212 */ /* 0x000fe200078e3cff */
[----:B------:R1:W-:Y:S01]  /*e1650*/  STL.64 [R1+0x3c88], R116 ;  /* 0x003c887401007387 */ /* 0x0003e20000100a00 */
[----:B------:R-:W-:Y:S02]  /*e1660*/  LOP3.LUT R133, R133, R132, RZ, 0x3c, !PT ;  /* 0x0000008485857212 */ /* 0x000fe400078e3cff */
[----:B------:R-:W-:Y:S02]  /*e1670*/  LOP3.LUT R140, R141, R140, RZ, 0x3c, !PT ;  /* 0x0000008c8d8c7212 */ /* 0x000fe400078e3cff */
[----:B------:R-:W-:Y:S01]  /*e1680*/  LOP3.LUT R149, R149, R148, RZ, 0x3c, !PT ;  /* 0x0000009495957212 */ /* 0x000fe200078e3cff */
[----:B------:R-:W-:Y:S01]  /*e1690*/  STL.64 [R1+0x3c80], R172 ;  /* 0x003c80ac01007387 */ /* 0x000fe20000100a00 */
        /* <DEDUP_REMOVED lines=9> */
[----:B------:R-:W-:Y:S02]  /*e1730*/  LOP3.LUT R146, R147, R146, RZ, 0x3c, !PT ;  /* 0x0000009293927212 */ /* 0x000fe400078e3cff */
[----:B------:R-:W-:Y:S01]  /*e1740*/  LEA R4, R252, R191, 0xf ;  /* 0x000000bffc047211 */ /* 0x000fe200078e78ff */
[----:B------:R-:W-:Y:S01]  /*e1750*/  STL.64 [R1+0x3c58], R132 ;  /* 0x003c588401007387 */ /* 0x000fe20000100a00 */
[----:B------:R-:W-:Y:S02]  /*e1760*/  LOP3.LUT R141, R141, R140, RZ, 0x3c, !PT ;  /* 0x0000008c8d8d7212 */ /* 0x000fe400078e3cff */
        /* <DEDUP_REMOVED lines=8> */
[----:B------:R-:W-:Y:S02]  /*e17f0*/  LOP3.LUT R147, R147, R146, RZ, 0x3c, !PT ;  /* 0x0000009293937212 */ /* 0x000fe400078e3cff */
[----:B------:R-:W-:Y:S01]  /*e1800*/  LOP3.LUT R149, R149, R148, RZ, 0x3c, !PT ;  /* 0x0000009495957212 */ /* 0x000fe200078e3cff */
[----:B------:R2:W-:Y:S01]  /*e1810*/  LDGSTS.E [R4+0x40000], [R184.64], P3 ;  /* 0x40000000b8047fae */ /* 0x0005e20009921844 */
[----:B------:R-:W-:Y:S01]  /*e1820*/  LOP3.LUT R151, R151, R150, RZ, 0x3c, !PT ;  /* 0x0000009697977212 */ /* 0x000fe200078e3cff */
[----:B------:R-:W-:Y:S01]  /*e1830*/  IMAD.MOV.U32 R129, RZ, RZ, R154 ;  /* 0x000000ffff817224 */ /* 0x000fe200078e009a */
[----:B------:R-:W-:Y:S01]  /*e1840*/  LOP3.LUT R153, R153, R152, RZ, 0x3c, !PT ;  /* 0x0000009899997212 */ /* 0x000fe200078e3cff */
[----:B------:R-:W-:Y:S01]  /*e1850*/  STL.64 [R1+0x3c38], R140 ;  /* 0x003c388c01007387 */ /* 0x000fe20000100a00 */
[----:B------:R-:W-:-:S03]  /*e1860*/  MOV R128, R155 ;  /* 0x0000009b00807202 */ /* 0x000fc60000000f00 */
[----:B------:R2:W-:Y:S01]  /*e1870*/  LDGSTS.E [R4+0x40080], [R180.64], P0 ;  /* 0x40080000b4047fae */ /* 0x0005e20008121844 */
[----:B------:R-:W-:Y:S01]  /*e1880*/  MOV R100, R157 ;  /* 0x0000009d00647202 */ /* 0x000fe20000000f00 */
[----:B------:R-:W-:Y:S02]  /*e1890*/  IMAD.MOV.U32 R101, RZ, RZ, R156 ;  /* 0x000000ffff657224 */ /* 0x000fe400078e009c */
[----:B------:R-:W-:Y:S01]  /*e18a0*/  STL.64 [R1+0x3c30], R142 ;  /* 0x003c308e01007387 */ /* 0x000fe20000100a00 */
[----:B------:R-:W-:-:S03]  /*e18b0*/  MOV R118, R159 ;  /* 0x0000009f00767202 */ /* 0x000fc60000000f00 */
[----:B------:R3:W-:Y:S01]  /*e18c0*/  LDGSTS.E [R4+0x40800], [R36.64], P3 ;  /* 0x4080000024047fae */ /* 0x0007e20009921844 */
[----:B------:R-:W-:-:S03]  /*e18d0*/  IMAD.MOV.U32 R119, RZ, RZ, R158 ;  /* 0x000000ffff777224 */ /* 0x000fc600078e009e */
[----:B------:R-:W-:Y:S01]  /*e18e0*/  STL.64 [R1+0x3c28], R144 ;  /* 0x003c289001007387 */ /* 0x000fe20000100a00 */
[----:B------:R-:W-:-:S03]  /*e18f0*/  IMAD.MOV.U32 R102, RZ, RZ, R161 ;  /* 0x000000ffff667224 */ /* 0x000fc600078e00a1 */
[----:B------:R4:W-:Y:S01]  /*e1900*/  LDGSTS.E [R4+0x40880], [R38.64], P0 ;  /* 0x4088000026047fae */ /* 0x0009e20008121844 */
[----:B------:R-:W-:-:S03]  /*e1910*/  MOV R103, R160 ;  /* 0x000000a000677202 */ /* 0x000fc60000000f00 */
[----:B------:R-:W-:Y:S01]  /*e1920*/  STL.64 [R1+0x3c20], R146 ;  /* 0x003c209201007387 */ /* 0x000fe20000100a00 */
[----:B------:R-:W-:-:S03]  /*e1930*/  IMAD.MOV.U32 R6, RZ, RZ, R163 ;  /* 0x000000ffff067224 */ /* 0x000fc600078e00a3 */
[----:B------:R1:W-:Y:S01]  /*e1940*/  LDGSTS.E [R4+0x41000], [R40.64], P3 ;  /* 0x4100000028047fae */ /* 0x0003e20009921844 */
[----:B------:R-:W-:-:S03]  /*e1950*/  MOV R7, R162 ;  /* 0x000000a200077202 */ /* 0x000fc60000000f00 */
[----:B------:R-:W-:Y:S04]  /*e1960*/  STL.64 [R1+0x3c18], R148 ;  /* 0x003c189401007387 */ /* 0x000fe80000100a00 */
[----:B------:R1:W-:Y:S04]  /*e1970*/  LDGSTS.E [R4+0x41080], [R42.64], P0 ;  /* 0x410800002a047fae */ /* 0x0003e80008121844 */
[----:B------:R-:W-:Y:S04]  /*e1980*/  STL.64 [R1+0x3c10], R150 ;  /* 0x003c109601007387 */ /* 0x000fe80000100a00 */
[----:B------:R1:W-:Y:S04]  /*e1990*/  LDGSTS.E [R4+0x41800], [R44.64], P3 ;  /* 0x418000002c047fae */ /* 0x0003e80009921844 */
        /* <DEDUP_REMOVED lines=14> */
[----:B-1----:R-:W2:Y:S04]  /*e1a80*/  LDL.LU.64 R116, [R1+0x3f78] ;  /* 0x003f780001747983 */ /* 0x002ea80000300a00 */
[----:B---3--:R-:W3:Y:S04]  /*e1a90*/  LDL.LU.64 R36, [R1+0x3f70] ;  /* 0x003f700001247983 */ /* 0x008ee80000300a00 */
[----:B----4-:R-:W4:Y:S04]  /*e1aa0*/  LDL.LU.64 R38, [R1+0x3ef8] ;  /* 0x003ef80001267983 */ /* 0x010f280000300a00 */
[----:B------:R-:W3:Y:S04]  /*e1ab0*/  LDL.LU.64 R40, [R1+0x3ef0] ;  /* 0x003ef00001287983 */ /* 0x000ee80000300a00 */
[----:B------:R-:W3:Y:S04]  /*e1ac0*/  LDL.LU.64 R42, [R1+0x3e78] ;  /* 0x003e7800012a7983 */ /* 0x000ee80000300a00 */
[----:B------:R-:W3:Y:S04]  /*e1ad0*/  LDL.LU.64 R44, [R1+0x3e70] ;  /* 0x003e7000012c7983 */ /* 0x000ee80000300a00 */
[----:B------:R-:W3:Y:S04]  /*e1ae0*/  LDL.LU.64 R46, [R1+0x3df8] ;  /* 0x003df800012e7983 */ /* 0x000ee80000300a00 */
        /* <DEDUP_REMOVED lines=20> */
[----:B------:R-:W4:Y:S01]  /*e1c30*/  LDL.LU.64 R102, [R1+0x3cf8] ;  /* 0x003cf80001667983 */ /* 0x000f220000300a00 */
        /* <DEDUP_REMOVED lines=69> */
[----:B------:R-:W-:Y:S01]  /*e2090*/  STL.64 [R1+0x3ef8], R36 ;  /* 0x003ef82401007387 */ /* 0x000fe20000100a00 */
[----:B------:R-:W-:Y:S02]  /*e20a0*/  LOP3.LUT R45, R45, R44, RZ, 0x3c, !PT ;  /* 0x0000002c2d2d7212 */ /* 0x000fe400078e3cff */
[----:B------:R-:W-:Y:S01]  /*e20b0*/  LOP3.LUT R47, R47, R46, RZ, 0x3c, !PT ;  /* 0x0000002e2f2f7212 */ /* 0x000fe200078e3cff */
[----:B------:R-:W-:Y:S01]  /*e20c0*/  STL.64 [R1+0x3ef0], R38 ;  /* 0x003ef02601007387 */ /* 0x000fe20000100a00 */
[----:B------:R-:W-:Y:S01]  /*e20d0*/  LOP3.LUT R49, R49, R48, RZ, 0x3c, !PT ;  /* 0x0000003031317212 */ /* 0x000fe200078e3cff */
[----:B------:R-:W-:Y:S01]  /*e20e0*/  IMAD.MOV.U32 R174, RZ, RZ, R101 ;  /* 0x000000ffffae7224 */ /* 0x000fe200078e0065 */
[----:B------:R-:W-:Y:S01]  /*e20f0*/  LOP3.LUT R51, R51, R50, RZ, 0x3c, !PT ;  /* 0x0000003233337212 */ /* 0x000fe200078e3cff */
[----:B------:R-:W-:Y:S01]  /*e2100*/  STL.64 [R1+0x3e78], R40 ;  /* 0x003e782801007387 */ /* 0x000fe20000100a00 */
[----:B------:R-:W-:-:S02]  /*e2110*/  MOV R175, R100 ;  /* 0x0000006400af7202 */ /* 0x000fc40000000f00 */
        /* <DEDUP_REMOVED lines=34> */
[----:B------:R-:W-:Y:S02]  /*e2340*/  IADD3 R157, P1, R158, R166, RZ ;  /* 0x000000a69e9d7210 */ /* 0x000fe40007f3e0ff */
[----:B------:R-:W-:-:S03]  /*e2350*/  LOP3.LUT R117, R117, R116, RZ, 0x3c, !PT ;  /* 0x0000007475757212 */ /* 0x000fc600078e3cff */
[----:B------:R-:W-:Y:S01]  /*e2360*/  IMAD.X R156, R159, 0x1, R3, P1 ;  /* 0x000000019f9c7824 */ /* 0x000fe200008e0603 */
[----:B------:R-:W-:Y:S02]  /*e2370*/  IADD3 R159, P1, R160, R166, RZ ;  /* 0x000000a6a09f7210 */ /* 0x000fe40007f3e0ff */
[----:B------:R-:W-:Y:S02]  /*e2380*/  LOP3.LUT R119, R119, R118, RZ, 0x3c, !PT ;  /* 0x0000007677777212 */ /* 0x000fe400078e3cff */
[----:B------:R-:W-:Y:S02]  /*e2390*/  LOP3.LUT R129, R129, R128, RZ, 0x3c, !PT ;  /* 0x0000008081817212 */ /* 0x000fe400078e3cff */
[----:B------:R-:W-:Y:S02]  /*e23a0*/  LOP3.LUT R131, R131, R130, RZ, 0x3c, !PT ;  /* 0x0000008283837212 */ /* 0x000fe400078e3cff */
[----:B------:R-:W-:Y:S02]  /*e23b0*/  IADD3.X R158, R161, R3, RZ, P1, !PT ;  /* 0x00000003a19e7210 */ /* 0x000fe40000ffe4ff */
[----:B------:R-:W-:-:S02]  /*e23c0*/  LOP3.LUT R116, R117, R116, RZ, 0x3c, !PT ;  /* 0x0000007475747212 */ /* 0x000fc400078e3cff */
[----:B------:R-:W-:Y:S01]  /*e23d0*/  LOP3.LUT R133, R133, R132, RZ, 0x3c, !PT ;  /* 0x0000008485857212 */ /* 0x000fe200078e3cff */
[----:B------:R-:W-:Y:S01]  /*e23e0*/  STL.64 [R1+0x3e70], R42 ;  /* 0x003e702a01007387 */ /* 0x000fe20000100a00 */
[----:B------:R-:W-:Y:S02]  /*e23f0*/  IADD3 R161, P1, R162, R166, RZ ;  /* 0x000000a6a2a17210 */ /* 0x000fe40007f3e0ff */
        /* <DEDUP_REMOVED lines=8> */
[----:B------:R-:W-:Y:S02]  /*e2480*/  LOP3.LUT R130, R131, R130, RZ, 0x3c, !PT ;  /* 0x0000008283827212 */ /* 0x000fe400078e3cff */
[----:B------:R-:W-:Y:S01]  /*e2490*/  LOP3.LUT R139, R139, R138, RZ, 0x3c, !PT ;  /* 0x0000008a8b8b7212 */ /* 0x000fe200078e3cff */
[----:B------:R-:W-:Y:S01]  /*e24a0*/  STL.64 [R1+0x3d78], R48 ;  /* 0x003d783001007387 */ /* 0x000fe20000100a00 */
[----:B------:R-:W-:Y:S02]  /*e24b0*/  LOP3.LUT R117, R117, R116, RZ, 0x3c, !PT ;  /* 0x0000007475757212 */ /* 0x000fe400078e3cff */
[----:B------:R-:W-:Y:S01]  /*e24c0*/  LOP3.LUT R132, R133, R132, RZ, 0x3c, !PT ;  /* 0x0000008485847212 */ /* 0x000fe200078e3cff */
[----:B------:R-:W-:Y:S01]  /*e24d0*/  IMAD.X R160, R163, 0x1, R3, P1 ;  /* 0x00000001a3a07824 */ /* 0x000fe200008e0603 */
[----:B------:R-:W-:Y:S01]  /*e24e0*/  LOP3.LUT R119, R119, R118, RZ, 0x3c, !PT ;  /* 0x0000007677777212 */ /* 0x000fe200078e3cff */
[----:B------:R-:W-:Y:S01]  /*e24f0*/  STL.64 [R1+0x3d70], R50 ;  /* 0x003d703201007387 */ /* 0x000fe20000100a00 */
[----:B------:R-:W-:-:S02]  /*e2500*/  LOP3.LUT R134, R135, R134, RZ, 0x3c, !PT ;  /* 0x0000008687867212 */ /* 0x000fc400078e3cff */
[----:B------:R-:W-:Y:S01]  /*e2510*/  LOP3.LUT R143, R143, R142, RZ, 0x3c, !PT ;  /* 0x0000008e8f8f7212 */ /* 0x000fe200078e3cff */
[----:B------:R-:W-:Y:S01]  /*e2520*/  STL.64 [R1+0x3cf8], R174 ;  /* 0x003cf8ae01007387 */ /* 0x000fe20000100a00 */
[----:B------:R-:W-:Y:S02]  /*e2530*/  LOP3.LUT R129, R129, R128, RZ, 0x3c, !PT ;  /* 0x0000008081817212 */ /* 0x000fe400078e3cff */
[----:B------:R-:W-:Y:S02]  /*e2540*/  LOP3.LUT R136, R137, R136, RZ, 0x3c, !PT ;  /* 0x0000008889887212 */ /* 0x000fe400078e3cff */
[----:B------:R-:W-:Y:S02]  /*e2550*/  LOP3.LUT R145, R145, R144, RZ, 0x3c, !PT ;  /* 0x0000009091917212 */ /* 0x000fe400078e3cff */
[----:B------:R-:W-:Y:S01]  /*e2560*/  LOP3.LUT R182, R182, 0x10, RZ, 0x3c, !PT ;  /* 0x00000010b6b67812 */ /* 0x000fe200078e3cff */
[----:B------:R-:W-:Y:S01]  /*e2570*/  STL.64 [R1+0x3cf0], R172 ;  /* 0x003cf0ac01007387 */ /* 0x000fe20000100a00 */
[----:B------:R-:W-:-:S02]  /*e2580*/  IADD3 R163, P1, R164, R166, RZ ;  /* 0x000000a6a4a37210 */ /* 0x000fc40007f3e0ff */
[----:B------:R-:W-:Y:S02]  /*e2590*/  LOP3.LUT R131, R131, R130, RZ, 0x3c, !PT ;  /* 0x0000008283837212 */ /* 0x000fe400078e3cff */
[----:B------:R-:W-:Y:S02]  /*e25a0*/  LOP3.LUT R138, R139, R138, RZ, 0x3c, !PT ;  /* 0x0000008a8b8a7212 */ /* 0x000fe400078e3cff */
[----:B------:R-:W-:Y:S01]  /*e25b0*/  LOP3.LUT R147, R147, R146, RZ, 0x3c, !PT ;  /* 0x0000009293937212 */ /* 0x000fe200078e3cff */
[----:B------:R1:W-:Y:S01]  /*e25c0*/  STL.64 [R1+0x3c78], R116 ;  /* 0x003c787401007387 */ /* 0x0003e20000100a00 */
[----:B------:R-:W-:Y:S02]  /*e25d0*/  LOP3.LUT R133, R133, R132, RZ, 0x3c, !PT ;  /* 0x0000008485857212 */ /* 0x000fe400078e3cff */
[----:B------:R-:W-:Y:S01]  /*e25e0*/  LOP3.LUT R149, R149, R148, RZ, 0x3c, !PT ;  /* 0x0000009495957212 */ /* 0x000fe200078e3cff */
[----:B------:R-:W-:Y:S01]  /*e25f0*/  STL.64 [R1+0x3c70], R118 ;  /* 0x003c707601007387 */ /* 0x000fe20000100a00 */
[----:B------:R-:W-:-:S02]  /*e2600*/  LOP3.LUT R135, R135, R134, RZ, 0x3c, !PT ;  /* 0x0000008687877212 */ /* 0x000fc400078e3cff */
[----:B------:R-:W-:Y:S02]  /*e2610*/  LOP3.LUT R142, R143, R142, RZ, 0x3c, !PT ;  /* 0x0000008e8f8e7212 */ /* 0x000fe400078e3cff */
[----:B------:R-:W-:Y:S01]  /*e2620*/  LOP3.LUT R151, R151, R150, RZ, 0x3c, !PT ;  /* 0x0000009697977212 */ /* 0x000fe200078e3cff */
[----:B------:R-:W-:Y:S01]  /*e2630*/  STL.64 [R1+0x3b78], R128 ;  /* 0x003b788001007387 */ /* 0x000fe20000100a00 */
[----:B------:R-:W-:Y:S01]  /*e2640*/  LOP3.LUT R137, R137, R136, RZ, 0x3c, !PT ;  /* 0x0000008889897212 */ /* 0x000fe200078e3cff */
[----:B------:R-:W-:Y:S01]  /*e2650*/  IMAD R4, R252, 0x8000, R182 ;  /* 0x00008000fc047824 */ /* 0x000fe200078e02b6 */
[----:B------:R-:W-:Y:S02]  /*e2660*/  LOP3.LUT R144, R145, R144, RZ, 0x3c, !PT ;  /* 0x0000009091907212 */ /* 0x000fe400078e3cff */
[----:B------:R-:W-:Y:S01]  /*e2670*/  LOP3.LUT R153, R153, R152, RZ, 0x3c, !PT ;  /* 0x0000009899997212 */ /* 0x000fe200078e3cff */
[----:B------:R-:W-:Y:S01]  /*e2680*/  STL.64 [R1+0x3b70], R130 ;  /* 0x003b708201007387 */ /* 0x000fe20000100a00 */
[----:B------:R-:W-:Y:S01]  /*e2690*/  IADD3.X R162, R165, R3, RZ, P1, !PT ;  /* 0x00000003a5a27210 */ /* 0x000fe20000ffe4ff */
[----:B------:R-:W-:Y:S01]  /*e26a0*/  IMAD.MOV.U32 R164, RZ, RZ, R141 ;  /* 0x000000ffffa47224 */ /* 0x000fe200078e008d */
[----:B------:R-:W-:-:S02]  /*e26b0*/  LOP3.LUT R139, R139, R138, RZ, 0x3c, !PT ;  /* 0x0000008a8b8b7212 */ /* 0x000fc400078e3cff */
        /* <DEDUP_REMOVED lines=15> */
[----:B------:R2:W-:Y:S01]  /*e27b0*/  LDGSTS.E [R4+0x40100], [R180.64], P3 ;  /* 0x40100000b4047fae */ /* 0x0005e20009921844 */
[----:B------:R-:W-:-:S02]  /*e27c0*/  LOP3.LUT R149, R149, R148, RZ, 0x3c, !PT ;  /* 0x0000009495957212 */ /* 0x000fc400078e3cff */
[----:B------:R-:W-:Y:S01]  /*e27d0*/  LOP3.LUT R156, R157, R156, RZ, 0x3c, !PT ;  /* 0x0000009c9d9c7212 */ /* 0x000fe200078e3cff */
[----:B------:R-:W-:Y:S01]  /*e27e0*/  STL.64 [R1+0x3af0], R164 ;  /* 0x003af0a401007387 */ /* 0x000fe20000100a00 */
[----:B------:R-:W-:Y:S02]  /*e27f0*/  LOP3.LUT R151, R151, R150, RZ, 0x3c, !PT ;  /* 0x0000009697977212 */ /* 0x000fe400078e3cff */
[----:B------:R-:W-:Y:S01]  /*e2800*/  LOP3.LUT R153, R153, R152, RZ, 0x3c, !PT ;  /* 0x0000009899997212 */ /* 0x000fe200078e3cff */
[----:B------:R2:W-:Y:S01]  /*e2810*/  LDGSTS.E [R4+0x40180], [R176.64], P0 ;  /* 0x40180000b0047fae */ /* 0x0005e20008121844 */
[----:B------:R-:W-:-:S03]  /*e2820*/  LOP3.LUT R155, R155, R154, RZ, 0x3c, !PT ;  /* 0x0000009a9b9b7212 */ /* 0x000fc600078e3cff */
[----:B------:R-:W-:Y:S01]  /*e2830*/  STL.64 [R1+0x3b48], R142 ;  /* 0x003b488e01007387 */ /* 0x000fe20000100a00 */
[----:B------:R-:W-:-:S03]  /*e2840*/  LOP3.LUT R157, R157, R156, RZ, 0x3c, !PT ;  /* 0x0000009c9d9d7212 */ /* 0x000fc600078e3cff */
        /* <DEDUP_REMOVED lines=8> */
[----:B------:R-:W-:-:S03]  /*e28d0*/  MOV R6, R163 ;  /* 0x000000a300067202 */ /* 0x000fc60000000f00 */
[----:B------:R1:W-:Y:S01]  /*e28e0*/  LDGSTS.E [R4+0x41100], [R40.64], P3 ;  /* 0x4110000028047fae */ /* 0x0003e20009921844 */
[----:B------:R-:W-:-:S03]  /*e28f0*/  IMAD.MOV.U32 R7, RZ, RZ, R162 ;  /* 0x000000ffff077224 */ /* 0x000fc600078e00a2 */
        /* <DEDUP_REMOVED lines=43> */
[----:B-1----:R-:W4:Y:S04]  /*e2bb0*/  LDL.LU.64 R100, [R1+0x3d60] ;  /* 0x003d600001647983 */ /* 0x002f280000300a00 */
[----:B------:R-:W4:Y:S04]  /*e2bc0*/  LDL.LU.64 R102, [R1+0x3ce8] ;  /* 0x003ce80001667983 */ /* 0x000f280000300a00 */
[----:B------:R1:W-:Y:S01]  /*e2bd0*/  LDGSTS.E [R4+0x47980], [R164.64], P0 ;  /* 0x47980000a4047fae */ /* 0x0003e20008121844 */
[----:B--2---:R-:W-:-:S04]  /*e2be0*/  IADD3 R6, P1, R116, R166, RZ ;  /* 0x000000a674067210 */ /* 0x004fc80007f3e0ff */
[----:B------:R-:W-:Y:S02]  /*e2bf0*/  IADD3.X R5, R117, R3, RZ, P1, !PT ;  /* 0x0000000375057210 */ /* 0x000fe40000ffe4ff */
        /* <DEDUP_REMOVED lines=20> */
[----:B-1----:R-:W2:Y:S01]  /*e2d40*/  LDL.LU.64 R164, [R1+0x3a10] ;  /* 0x003a100001a47983 */ /* 0x002ea20000300a00 */
        /* <DEDUP_REMOVED lines=25> */
[----:B------:R-:W-:Y:S01]  /*e2ee0*/  LOP3.LUT R45, R45, R44, RZ, 0x3c, !PT ;  /* 0x0000002c2d2d7212 */ /* 0x000fe200078e3cff */
[----:B------:R-:W-:Y:S01]  /*e2ef0*/  IMAD.MOV.U32 R177, RZ, RZ, R5 ;  /* 0x000000ffffb17224 */ /* 0x000fe200078e0005 */
[----:B------:R-:W-:Y:S02]  /*e2f00*/  LOP3.LUT R38, R39, R38, RZ, 0x3c, !PT ;  /* 0x0000002627267212 */ /* 0x000fe400078e3cff */
[----:B------:R-:W-:Y:S01]  /*e2f10*/  LOP3.LUT R47, R47, R46, RZ, 0x3c, !PT ;  /* 0x0000002e2f2f7212 */ /* 0x000fe200078e3cff */
[----:B------:R-:W-:Y:S01]  /*e2f20*/  IMAD.MOV.U32 R175, RZ, RZ, R4 ;  /* 0x000000ffffaf7224 */ /* 0x000fe200078e0004 */
[----:B------:R-:W-:Y:S02]  /*e2f30*/  MOV R176, R6 ;  /* 0x0000000600b07202 */ /* 0x000fe40000000f00 */
[----:B------:R-:W-:Y:S02]  /*e2f40*/  LOP3.LUT R40, R41, R40, RZ, 0x3c, !PT ;  /* 0x0000002829287212 */ /* 0x000fe400078e3cff */
[----:B------:R-:W-:-:S02]  /*e2f50*/  LOP3.LUT R49, R49, R48, RZ, 0x3c, !PT ;  /* 0x0000003031317212 */ /* 0x000fc400078e3cff */
[----:B------:R-:W-:Y:S02]  /*e2f60*/  MOV R174, R7 ;  /* 0x0000000700ae7202 */ /* 0x000fe40000000f00 */
[----:B------:R-:W-:Y:S02]  /*e2f70*/  LOP3.LUT R42, R43, R42, RZ, 0x3c, !PT ;  /* 0x0000002a2b2a7212 */ /* 0x000fe400078e3cff */
[----:B------:R-:W-:Y:S02]  /*e2f80*/  LOP3.LUT R51, R51, R50, RZ, 0x3c, !PT ;  /* 0x0000003233337212 */ /* 0x000fe400078e3cff */
[----:B------:R-:W-:Y:S02]  /*e2f90*/  LOP3.LUT R37, R37, R36, RZ, 0x3c, !PT ;  /* 0x0000002425257212 */ /* 0x000fe400078e3cff */
[----:B------:R-:W-:Y:S02]  /*e2fa0*/  LOP3.LUT R44, R45, R44, RZ, 0x3c, !PT ;  /* 0x0000002c2d2c7212 */ /* 0x000fe400078e3cff */
[----:B------:R-:W-:-:S02]  /*e2fb0*/  LOP3.LUT R101, R101, R100, RZ, 0x3c, !PT ;  /* 0x0000006465657212 */ /* 0x000fc400078e3cff */
[----:B------:R-:W-:Y:S02]  /*e2fc0*/  LOP3.LUT R39, R39, R38, RZ, 0x3c, !PT ;  /* 0x0000002627277212 */ /* 0x000fe400078e3cff */
        /* <DEDUP_REMOVED lines=9> */
[----:B------:R-:W-:Y:S02]  /*e3060*/  LOP3.LUT R100, R101, R100, RZ, 0x3c, !PT ;  /* 0x0000006465647212 */ /* 0x000fe400078e3cff */
[----:B--2---:R-:W-:-:S05]  /*e3070*/  IADD3 R103, P1, R116, R166, RZ ;  /* 0x000000a674677210 */ /* 0x004fca0007f3e0ff */
        /* <DEDUP_REMOVED lines=40> */
[----:B------:R-:W-:Y:S01]  /*e3300*/  IADD3.X R160, R163, R3, RZ, P1, !PT ;  /* 0x00000003a3a07210 */ /* 0x000fe20000ffe4ff */
[----:B------:R-:W-:Y:S01]  /*e3310*/  STL.64 [R1+0x3ee0], R38 ;  /* 0x003ee02601007387 */ /* 0x000fe20000100a00 */
[----:B------:R-:W-:Y:S02]  /*e3320*/  IADD3 R163, P1, R164, R166, RZ ;  /* 0x000000a6a4a37210 */ /* 0x000fe40007f3e0ff */
        /* <DEDUP_REMOVED lines=12> */
[----:B------:R-:W-:-:S02]  /*e33f0*/  LOP3.LUT R128, R129, R128, RZ, 0x3c, !PT ;  /* 0x0000008081807212 */ /* 0x000fc400078e3cff */
[----:B------:R-:W-:Y:S01]  /*e3400*/  LOP3.LUT R137, R137, R136, RZ, 0x3c, !PT ;  /* 0x0000008889897212 */ /* 0x000fe200078e3cff */
[----:B------:R-:W-:Y:S01]  /*e3410*/  IMAD.X R162, R165, 0x1, R3, P1 ;  /* 0x00000001a5a27824 */ /* 0x000fe200008e0603 */
[----:B------:R-:W-:Y:S01]  /*e3420*/  MOV R172, R103 ;  /* 0x0000006700ac7202 */ /* 0x000fe20000000f00 */
        /* <DEDUP_REMOVED lines=8> */
[----:B------:R-:W-:Y:S01]  /*e34b0*/  STL.64 [R1+0x3d60], R50 ;  /* 0x003d603201007387 */ /* 0x000fe20000100a00 */
[----:B------:R-:W-:Y:S02]  /*e34c0*/  MOV R164, R119 ;  /* 0x0000007700a47202 */ /* 0x000fe40000000f00 */
[----:B------:R-:W-:Y:S02]  /*e34d0*/  LOP3.LUT R134, R135, R134, RZ, 0x3c, !PT ;  /* 0x0000008687867212 */ /* 0x000fe400078e3cff */
[----:B------:R-:W-:Y:S01]  /*e34e0*/  LOP3.LUT R143, R143, R142, RZ, 0x3c, !PT ;  /* 0x0000008e8f8f7212 */ /* 0x000fe200078e3cff */
[----:B------:R-:W-:Y:S01]  /*e34f0*/  STL.64 [R1+0x3ce8], R100 ;  /* 0x003ce86401007387 */ /* 0x000fe20000100a00 */
[----:B------:R-:W-:Y:S02]  /*e3500*/  LOP3.LUT R129, R129, R128, RZ, 0x3c, !PT ;  /* 0x0000008081817212 */ /* 0x000fe400078e3cff */
[----:B------:R-:W-:-:S02]  /*e3510*/  LOP3.LUT R136, R137, R136, RZ, 0x3c, !PT ;  /* 0x0000008889887212 */ /* 0x000fc400078e3cff */
[----:B------:R-:W-:Y:S01]  /*e3520*/  LOP3.LUT R145, R145, R144, RZ, 0x3c, !PT ;  /* 0x0000009091917212 */ /* 0x000fe200078e3cff */
[----:B------:R-:W-:Y:S01]  /*e3530*/  STL.64 [R1+0x3ce0], R172 ;  /* 0x003ce0ac01007387 */ /* 0x000fe20000100a00 */
[----:B------:R-:W-:Y:S02]  /*e3540*/  LOP3.LUT R131, R131, R130, RZ, 0x3c, !PT ;  /* 0x0000008283837212 */ /* 0x000fe400078e3cff */
[----:B------:R-:W-:Y:S02]  /*e3550*/  LOP3.LUT R138, R139, R138, RZ, 0x3c, !PT ;  /* 0x0000008a8b8a7212 */ /* 0x000fe400078e3cff */
[----:B------:R-:W-:Y:S01]  /*e3560*/  LOP3.LUT R147, R147, R146, RZ, 0x3c, !PT ;  /* 0x0000009293937212 */ /* 0x000fe200078e3cff */
[----:B------:R1:W-:Y:S01]  /*e3570*/  STL.64 [R1+0x3bd8], R116 ;  /* 0x003bd87401007387 */ /* 0x0003e20000100a00 */
[----:B------:R-:W-:Y:S02]  /*e3580*/  LOP3.LUT R133, R133, R132, RZ, 0x3c, !PT ;  /* 0x0000008485857212 */ /* 0x000fe400078e3cff */
[----:B------:R-:W-:-:S02]  /*e3590*/  LOP3.LUT R140, R141, R140, RZ, 0x3c, !PT ;  /* 0x0000008c8d8c7212 */ /* 0x000fc400078e3cff */
[----:B------:R-:W-:Y:S01]  /*e35a0*/  LOP3.LUT R149, R149, R148, RZ, 0x3c, !PT ;  /* 0x0000009495957212 */ /* 0x000fe200078e3cff */
[----:B------:R-:W-:Y:S01]  /*e35b0*/  STL.64 [R1+0x3bd0], R164 ;  /* 0x003bd0a401007387 */ /* 0x000fe20000100a00 */
[----:B------:R-:W-:Y:S02]  /*e35c0*/  LOP3.LUT R135, R135, R134, RZ, 0x3c, !PT ;  /* 0x0000008687877212 */ /* 0x000fe400078e3cff */
        /* <DEDUP_REMOVED lines=9> */
[----:B------:R-:W-:Y:S02]  /*e3660*/  LOP3.LUT R155, R155, R154, RZ, 0x3c, !PT ;  /* 0x0000009a9b9b7212 */ /* 0x000fe400078e3cff */
[----:B------:R-:W-:Y:S01]  /*e3670*/  LEA R4, R252, R179, 0xf ;  /* 0x000000b3fc047211 */ /* 0x000fe200078e78ff */
        /* <DEDUP_REMOVED lines=24> */
[----:B------:R-:W-:Y:S01]  /*e3800*/  IMAD.MOV.U32 R118, RZ, RZ, R159 ;  /* 0x000000ffff767224 */ /* 0x000fe200078e009f */
[----:B------:R-:W-:Y:S02]  /*e3810*/  MOV R119, R158 ;  /* 0x0000009e00777202 */ /* 0x000fe40000000f00 */
        /* <DEDUP_REMOVED lines=53> */
[----:B-1----:R-:W4:Y:S01]  /*e3b70*/  LDL.LU.64 R102, [R1+0x3cd8] ;  /* 0x003cd80001667983 */ /* 0x002f220000300a00 */
        /* <DEDUP_REMOVED lines=77> */
[----:B------:R-:W-:-:S03]  /*e4050*/  MOV R175, R100 ;  /* 0x0000006400af7202 */ /* 0x000fc60000000f00 */
[----:B------:R-:W-:Y:S01]  /*e4060*/  STL.64 [R1+0x3e50], R42 ;  /* 0x003e502a01007387 */ /* 0x000fe20000100a00 */
        /* <DEDUP_REMOVED lines=35> */
[----:B------:R-:W-:Y:S02]  /*e42a0*/  LOP3.LUT R117, R117, R116, RZ, 0x3c, !PT ;  /* 0x0000007475757212 */ /* 0x000fe400078e3cff */
[----:B------:R-:W-:Y:S01]  /*e42b0*/  LOP3.LUT R119, R119, R118, RZ, 0x3c, !PT ;  /* 0x0000007677777212 */ /* 0x000fe200078e3cff */
[----:B------:R-:W-:Y:S01]  /*e42c0*/  IMAD.X R156, R159, 0x1, R3, P1 ;  /* 0x000000019f9c7824 */ /* 0x000fe200008e0603 */
[----:B------:R-:W-:Y:S02]  /*e42d0*/  IADD3 R159, P1, R160, R166, RZ ;  /* 0x000000a6a09f7210 */ /* 0x000fe40007f3e0ff */
[----:B------:R-:W-:-:S02]  /*e42e0*/  LOP3.LUT R129, R129, R128, RZ, 0x3c, !PT ;  /* 0x0000008081817212 */ /* 0x000fc400078e3cff */
[----:B------:R-:W-:Y:S02]  /*e42f0*/  LOP3.LUT R131, R131, R130, RZ, 0x3c, !PT ;  /* 0x0000008283837212 */ /* 0x000fe400078e3cff */
[----:B------:R-:W-:Y:S02]  /*e4300*/  LOP3.LUT R116, R117, R116, RZ, 0x3c, !PT ;  /* 0x0000007475747212 */ /* 0x000fe400078e3cff */
[----:B------:R-:W-:Y:S02]  /*e4310*/  LOP3.LUT R133, R133, R132, RZ, 0x3c, !PT ;  /* 0x0000008485857212 */ /* 0x000fe400078e3cff */
[----:B------:R-:W-:Y:S02]  /*e4320*/  LOP3.LUT R118, R119, R118, RZ, 0x3c, !PT ;  /* 0x0000007677767212 */ /* 0x000fe400078e3cff */
[----:B------:R-:W-:Y:S01]  /*e4330*/  LOP3.LUT R135, R135, R134, RZ, 0x3c, !PT ;  /* 0x0000008687877212 */ /* 0x000fe200078e3cff */
[----:B------:R-:W-:Y:S01]  /*e4340*/  STL.64 [R1+0x3dd8], R44 ;  /* 0x003dd82c01007387 */ /* 0x000fe20000100a00 */
[----:B------:R-:W-:Y:S01]  /*e4350*/  IADD3.X R158, R161, R3, RZ, P1, !PT ;  /* 0x00000003a19e7210 */ /* 0x000fe20000ffe4ff */
[----:B------:R-:W-:Y:S01]  /*e4360*/  IMAD.MOV.U32 R172, RZ, RZ, R103 ;  /* 0x000000ffffac7224 */ /* 0x000fe200078e0067 */
[----:B------:R-:W-:-:S02]  /*e4370*/  LOP3.LUT R128, R129, R128, RZ, 0x3c, !PT ;  /* 0x0000008081807212 */ /* 0x000fc400078e3cff */
[----:B------:R-:W-:Y:S01]  /*e4380*/  LOP3.LUT R137, R137, R136, RZ, 0x3c, !PT ;  /* 0x0000008889897212 */ /* 0x000fe200078e3cff */
[----:B------:R-:W-:Y:S01]  /*e4390*/  STL.64 [R1+0x3dd0], R46 ;  /* 0x003dd02e01007387 */ /* 0x000fe20000100a00 */
[----:B------:R-:W-:Y:S02]  /*e43a0*/  IADD3 R161, P1, R162, R166, RZ ;  /* 0x000000a6a2a17210 */ /* 0x000fe40007f3e0ff */
[----:B------:R-:W-:Y:S02]  /*e43b0*/  MOV R173, R102 ;  /* 0x0000006600ad7202 */ /* 0x000fe40000000f00 */
        /* <DEDUP_REMOVED lines=13> */
[----:B------:R-:W-:Y:S01]  /*e4490*/  LOP3.LUT R179, R183, 0x30, RZ, 0x3c, !PT ;  /* 0x00000030b7b37812 */ /* 0x000fe200078e3cff */
[----:B------:R-:W-:Y:S01]  /*e44a0*/  IMAD.X R160, R163, 0x1, R3, P1 ;  /* 0x00000001a3a07824 */ /* 0x000fe200008e0603 */
[----:B------:R-:W-:Y:S01]  /*e44b0*/  LOP3.LUT R131, R131, R130, RZ, 0x3c, !PT ;  /* 0x0000008283837212 */ /* 0x000fe200078e3cff */
[----:B------:R-:W-:Y:S01]  /*e44c0*/  STL.64 [R1+0x3cd0], R172 ;  /* 0x003cd0ac01007387 */ /* 0x000fe20000100a00 */
[----:B------:R-:W-:Y:S02]  /*e44d0*/  LOP3.LUT R138, R139, R138, RZ, 0x3c, !PT ;  /* 0x0000008a8b8a7212 */ /* 0x000fe400078e3cff */
[----:B------:R-:W-:Y:S01]  /*e44e0*/  LOP3.LUT R147, R147, R146, RZ, 0x3c, !PT ;  /* 0x0000009293937212 */ /* 0x000fe200078e3cff */
[----:B------:R1:W-:Y:S01]  /*e44f0*/  STL.64 [R1+0x3bc8], R116 ;  /* 0x003bc87401007387 */ /* 0x0003e20000100a00 */
[----:B------:R-:W-:-:S02]  /*e4500*/  LOP3.LUT R133, R133, R132, RZ, 0x3c, !PT ;  /* 0x0000008485857212 */ /* 0x000fc400078e3cff */
[----:B------:R-:W-:Y:S02]  /*e4510*/  LOP3.LUT R140, R141, R140, RZ, 0x3c, !PT ;  /* 0x0000008c8d8c7212 */ /* 0x000fe400078e3cff */
[----:B------:R-:W-:Y:S01]  /*e4520*/  LOP3.LUT R149, R149, R148, RZ, 0x3c, !PT ;  /* 0x0000009495957212 */ /* 0x000fe200078e3cff */
[----:B------:R-:W-:Y:S01]  /*e4530*/  STL.64 [R1+0x3bc0], R118 ;  /* 0x003bc07601007387 */ /* 0x000fe20000100a00 */
[----:B------:R-:W-:Y:S02]  /*e4540*/  IADD3 R163, P1, R164, R166, RZ ;  /* 0x000000a6a4a37210 */ /* 0x000fe40007f3e0ff */
[----:B------:R-:W-:Y:S02]  /*e4550*/  LOP3.LUT R135, R135, R134, RZ, 0x3c, !PT ;  /* 0x0000008687877212 */ /* 0x000fe400078e3cff */
[----:B------:R-:W-:Y:S02]  /*e4560*/  LOP3.LUT R142, R143, R142, RZ, 0x3c, !PT ;  /* 0x0000008e8f8e7212 */ /* 0x000fe400078e3cff */
[----:B------:R-:W-:Y:S01]  /*e4570*/  LOP3.LUT R151, R151, R150, RZ, 0x3c, !PT ;  /* 0x0000009697977212 */ /* 0x000fe200078e3cff */
[----:B------:R-:W-:Y:S01]  /*e4580*/  STL.64 [R1+0x3ad8], R128 ;  /* 0x003ad88001007387 */ /* 0x000fe20000100a00 */
[----:B------:R-:W-:Y:S01]  /*e4590*/  LOP3.LUT R137, R137, R136, RZ, 0x3c, !PT ;  /* 0x0000008889897212 */ /* 0x000fe200078e3cff */
[----:B------:R-:W-:Y:S01]  /*e45a0*/  IMAD R4, R252, 0x8000, R179 ;  /* 0x00008000fc047824 */ /* 0x000fe200078e02b3 */
        /* <DEDUP_REMOVED lines=15> */
[----:B------:R-:W-:Y:S02]  /*e46a0*/  MOV R165, R144 ;  /* 0x0000009000a57202 */ /* 0x000fe40000000f00 */
        /* <DEDUP_REMOVED lines=400> */
[----:B------:R-:W-:-:S03]  /*e5fb0*/  LOP3.LUT R180, R190, 0x50, RZ, 0x3c, !PT ;  /* 0x00000050beb47812 */ /* 0x000fc600078e3cff */
        /* <DEDUP_REMOVED lines=37> */
[----:B------:R-:W-:Y:S02]  /*e6210*/  LOP3.LUT R119, R119, R118, RZ, 0x3c, !PT ;  /* 0x0000007677777212 */ /* 0x000fe400078e3cff */
[----:B------:R-:W-:-:S02]  /*e6220*/  LOP3.LUT R129, R129, R128, RZ, 0x3c, !PT ;  /* 0x0000008081817212 */ /* 0x000fc400078e3cff */
[----:B------:R-:W-:Y:S01]  /*e6230*/  LOP3.LUT R131, R131, R130, RZ, 0x3c, !PT ;  /* 0x0000008283837212 */ /* 0x000fe200078e3cff */
[----:B------:R-:W-:Y:S01]  /*e6240*/  IMAD.X R156, R159, 0x1, R3, P1 ;  /* 0x000000019f9c7824 */ /* 0x000fe200008e0603 */
[----:B------:R-:W-:Y:S02]  /*e6250*/  LOP3.LUT R116, R117, R116, RZ, 0x3c, !PT ;  /* 0x0000007475747212 */ /* 0x000fe400078e3cff */
[----:B------:R-:W-:Y:S02]  /*e6260*/  LOP3.LUT R133, R133, R132, RZ, 0x3c, !PT ;  /* 0x0000008485857212 */ /* 0x000fe400078e3cff */
[----:B------:R-:W-:Y:S02]  /*e6270*/  LOP3.LUT R118, R119, R118, RZ, 0x3c, !PT ;  /* 0x0000007677767212 */ /* 0x000fe400078e3cff */
[----:B------:R-:W-:Y:S01]  /*e6280*/  LOP3.LUT R135, R135, R134, RZ, 0x3c, !PT ;  /* 0x0000008687877212 */ /* 0x000fe200078e3cff */
[----:B------:R-:W-:Y:S01]  /*e6290*/  IMAD.MOV.U32 R172, RZ, RZ, R103 ;  /* 0x000000ffffac7224 */ /* 0x000fe200078e0067 */
[----:B------:R-:W-:-:S02]  /*e62a0*/  IADD3 R159, P1, R160, R166, RZ ;  /* 0x000000a6a09f7210 */ /* 0x000fc40007f3e0ff */
        /* <DEDUP_REMOVED lines=15> */
[----:B------:R-:W-:-:S02]  /*e63a0*/  IADD3.X R158, R161, R3, RZ, P1, !PT ;  /* 0x00000003a19e7210 */ /* 0x000fc40000ffe4ff */
[----:B------:R-:W-:Y:S02]  /*e63b0*/  LOP3.LUT R129, R129, R128, RZ, 0x3c, !PT ;  /* 0x0000008081817212 */ /* 0x000fe400078e3cff */
[----:B------:R-:W-:Y:S02]  /*e63c0*/  LOP3.LUT R136, R137, R136, RZ, 0x3c, !PT ;  /* 0x0000008889887212 */ /* 0x000fe400078e3cff */
[----:B------:R-:W-:Y:S01]  /*e63d0*/  LOP3.LUT R145, R145, R144, RZ, 0x3c, !PT ;  /* 0x0000009091917212 */ /* 0x000fe200078e3cff */
[----:B------:R-:W-:Y:S01]  /*e63e0*/  STL.64 [R1+0x3cb0], R172 ;  /* 0x003cb0ac01007387 */ /* 0x000fe20000100a00 */
[----:B------:R-:W-:Y:S02]  /*e63f0*/  IADD3 R161, P1, R162, R166, RZ ;  /* 0x000000a6a2a17210 */ /* 0x000fe40007f3e0ff */
[----:B------:R-:W-:Y:S02]  /*e6400*/  LOP3.LUT R131, R131, R130, RZ, 0x3c, !PT ;  /* 0x0000008283837212 */ /* 0x000fe400078e3cff */
[----:B------:R-:W-:-:S02]  /*e6410*/  LOP3.LUT R138, R139, R138, RZ, 0x3c, !PT ;  /* 0x0000008a8b8a7212 */ /* 0x000fc400078e3cff */
[----:B------:R-:W-:Y:S01]  /*e6420*/  LOP3.LUT R147, R147, R146, RZ, 0x3c, !PT ;  /* 0x0000009293937212 */ /* 0x000fe200078e3cff */
[----:B------:R1:W-:Y:S01]  /*e6430*/  STL.64 [R1+0x3ba8], R116 ;  /* 0x003ba87401007387 */ /* 0x0003e20000100a00 */
        /* <DEDUP_REMOVED lines=8> */
[----:B------:R-:W-:Y:S01]  /*e64c0*/  LOP3.LUT R137, R137, R136, RZ, 0x3c, !PT ;  /* 0x0000008889897212 */ /* 0x000fe200078e3cff */
[----:B------:R-:W-:Y:S01]  /*e64d0*/  IMAD R4, R252, 0x8000, R180 ;  /* 0x00008000fc047824 */ /* 0x000fe200078e02b4 */
        /* <DEDUP_REMOVED lines=8> */
[----:B------:R-:W-:Y:S02]  /*e6560*/  LOP3.LUT R148, R149, R148, RZ, 0x3c, !PT ;  /* 0x0000009495947212 */ /* 0x000fe400078e3cff */
[----:B------:R-:W-:Y:S01]  /*e6570*/  LOP3.LUT R157, R157, R156, RZ, 0x3c, !PT ;  /* 0x0000009c9d9d7212 */ /* 0x000fe200078e3cff */
[----:B------:R-:W-:Y:S01]  /*e6580*/  STL.64 [R1+0x39e0], R134 ;  /* 0x0039e08601007387 */ /* 0x000fe20000100a00 */
[----:B------:R-:W-:Y:S02]  /*e6590*/  IADD3 R163, P1, R164, R166, RZ ;  /* 0x000000a6a4a37210 */ /* 0x000fe40007f3e0ff */
        /* <DEDUP_REMOVED lines=11> */
[----:B------:R-:W-:Y:S01]  /*e6650*/  IADD3.X R162, R165, R3, RZ, P1, !PT ;  /* 0x00000003a5a27210 */ /* 0x000fe20000ffe4ff */
[----:B------:R-:W-:Y:S01]  /*e6660*/  STL.64 [R1+0x38f8], R140 ;  /* 0x0038f88c01007387 */ /* 0x000fe20000100a00 */
[----:B------:R-:W-:-:S02]  /*e6670*/  LOP3.LUT R151, R151, R150, RZ, 0x3c, !PT ;  /* 0x0000009697977212 */ /* 0x000fc400078e3cff */
[----:B------:R-:W-:Y:S01]  /*e6680*/  MOV R165, R152 ;  /* 0x0000009800a57202 */ /* 0x000fe20000000f00 */
        /* <DEDUP_REMOVED lines=356> */
[----:B------:R-:W-:Y:S01]  /*e7cd0*/  LOP3.LUT R45, R45, R44, RZ, 0x3c, !PT ;  /* 0x0000002c2d2d7212 */ /* 0x000fe200078e3cff */
[----:B------:R-:W-:Y:S01]  /*e7ce0*/  IMAD.MOV.U32 R174, RZ, RZ, R6 ;  /* 0x000000ffffae7224 */ /* 0x000fe200078e0006 */
[----:B------:R-:W-:Y:S01]  /*e7cf0*/  LOP3.LUT R47, R47, R46, RZ, 0x3c, !PT ;  /* 0x0000002e2f2f7212 */ /* 0x000fe200078e3cff */
[----:B------:R-:W-:Y:S01]  /*e7d00*/  IMAD.MOV.U32 R172, RZ, RZ, R7 ;  /* 0x000000ffffac7224 */ /* 0x000fe200078e0007 */
[----:B------:R-:W-:Y:S02]  /*e7d10*/  MOV R175, R5 ;  /* 0x0000000500af7202 */ /* 0x000fe40000000f00 */
[----:B------:R-:W-:-:S02]  /*e7d20*/  LOP3.LUT R40, R41, R40, RZ, 0x3c, !PT ;  /* 0x0000002829287212 */ /* 0x000fc400078e3cff */
[----:B------:R-:W-:Y:S02]  /*e7d30*/  LOP3.LUT R49, R49, R48, RZ, 0x3c, !PT ;  /* 0x0000003031317212 */ /* 0x000fe400078e3cff */
[----:B------:R-:W-:Y:S02]  /*e7d40*/  MOV R173, R4 ;  /* 0x0000000400ad7202 */ /* 0x000fe40000000f00 */
[----:B------:R-:W-:Y:S02]  /*e7d50*/  LOP3.LUT R42, R43, R42, RZ, 0x3c, !PT ;  /* 0x0000002a2b2a7212 */ /* 0x000fe400078e3cff */
[----:B------:R-:W-:Y:S02]  /*e7d60*/  LOP3.LUT R51, R51, R50, RZ, 0x3c, !PT ;  /* 0x0000003233337212 */ /* 0x000fe400078e3cff */
[----:B------:R-:W-:Y:S02]  /*e7d70*/  MOV R167, R36 ;  /* 0x0000002400a77202 */ /* 0x000fe40000000f00 */
[----:B------:R-:W-:-:S02]  /*e7d80*/  LOP3.LUT R44, R45, R44, RZ, 0x3c, !PT ;  /* 0x0000002c2d2c7212 */ /* 0x000fc400078e3cff */
[----:B------:R-:W-:Y:S02]  /*e7d90*/  LOP3.LUT R101, R101, R100, RZ, 0x3c, !PT ;  /* 0x0000006465657212 */ /* 0x000fe400078e3cff */
[----:B------:R-:W-:Y:S01]  /*e7da0*/  LOP3.LUT R46, R47, R46, RZ, 0x3c, !PT ;  /* 0x0000002e2f2e7212 */ /* 0x000fe200078e3cff */
[----:B------:R1:W-:Y:S01]  /*e7db0*/  STL.64 [R1+0x3f18], R174 ;  /* 0x003f18ae01007387 */ /* 0x0003e20000100a00 */
[----:B------:R-:W-:Y:S02]  /*e7dc0*/  LOP3.LUT R41, R41, R40, RZ, 0x3c, !PT ;  /* 0x0000002829297212 */ /* 0x000fe400078e3cff */
[----:B------:R-:W-:Y:S01]  /*e7dd0*/  LOP3.LUT R48, R49, R48, RZ, 0x3c, !PT ;  /* 0x0000003031307212 */ /* 0x000fe200078e3cff */
[----:B------:R1:W-:Y:S01]  /*e7de0*/  STL.64 [R1+0x3f10], R172 ;  /* 0x003f10ac01007387 */ /* 0x0003e20000100a00 */
[----:B------:R-:W-:Y:S02]  /*e7df0*/  LOP3.LUT R43, R43, R42, RZ, 0x3c, !PT ;  /* 0x0000002a2b2b7212 */ /* 0x000fe400078e3cff */
[----:B------:R-:W-:-:S02]  /*e7e00*/  LOP3.LUT R50, R51, R50, RZ, 0x3c, !PT ;  /* 0x0000003233327212 */ /* 0x000fc400078e3cff */
[----:B------:R-:W-:Y:S02]  /*e7e10*/  LOP3.LUT R45, R45, R44, RZ, 0x3c, !PT ;  /* 0x0000002c2d2d7212 */ /* 0x000fe400078e3cff */
[----:B------:R-:W-:Y:S02]  /*e7e20*/  LOP3.LUT R100, R101, R100, RZ, 0x3c, !PT ;  /* 0x0000006465647212 */ /* 0x000fe400078e3cff */
[----:B------:R-:W-:Y:S02]  /*e7e30*/  LOP3.LUT R47, R47, R46, RZ, 0x3c, !PT ;  /* 0x0000002e2f2f7212 */ /* 0x000fe400078e3cff */
        /* <DEDUP_REMOVED lines=41> */
[----:B------:R-:W-:Y:S01]  /*e80d0*/  IMAD.MOV.U32 R166, RZ, RZ, R37 ;  /* 0x000000ffffa67224 */ /* 0x000fe200078e0025 */
[----:B------:R-:W-:Y:S01]  /*e80e0*/  LOP3.LUT R103, R103, R102, RZ, 0x3c, !PT ;  /* 0x0000006667677212 */ /* 0x000fe200078e3cff */
[----:B------:R-:W-:Y:S01]  /*e80f0*/  IMAD.MOV.U32 R164, RZ, RZ, R39 ;  /* 0x000000ffffa47224 */ /* 0x000fe200078e0027 */
[----:B------:R-:W-:Y:S02]  /*e8100*/  IADD3.X R162, R165, R3, RZ, P1, !PT ;  /* 0x00000003a5a27210 */ /* 0x000fe40000ffe4ff */
[----:B------:R-:W-:Y:S02]  /*e8110*/  MOV R165, R38 ;  /* 0x0000002600a57202 */ /* 0x000fe40000000f00 */
        /* <DEDUP_REMOVED lines=13> */
[----:B------:R-:W-:Y:S02]  /*e81f0*/  LOP3.LUT R118, R119, R118, RZ, 0x3c, !PT ;  /* 0x0000007677767212 */ /* 0x000fe400078e3cff */
[----:B------:R-:W-:Y:S01]  /*e8200*/  LOP3.LUT R135, R135, R134, RZ, 0x3c, !PT ;  /* 0x0000008687877212 */ /* 0x000fe200078e3cff */
[----:B------:R1:W-:Y:S01]  /*e8210*/  STL.64 [R1+0x3d98], R44 ;  /* 0x003d982c01007387 */ /* 0x0003e20000100a00 */
[----:B------:R-:W-:Y:S02]  /*e8220*/  LOP3.LUT R101, R101, R100, RZ, 0x3c, !PT ;  /* 0x0000006465657212 */ /* 0x000fe400078e3cff */
        /* <DEDUP_REMOVED lines=58> */
[----:B------:R-:W-:Y:S01]  /*e85d0*/  LOP3.LUT R155, R155, R154, RZ, 0x3c, !PT ;  /* 0x0000009a9b9b7212 */ /* 0x000fe200078e3cff */
[----:B------:R-:W-:Y:S01]  /*e85e0*/  IMAD.MOV.U32 R39, RZ, RZ, R158 ;  /* 0x000000ffff277224 */ /* 0x000fe200078e009e */
[----:B------:R-:W-:Y:S01]  /*e85f0*/  LOP3.LUT R157, R157, R156, RZ, 0x3c, !PT ;  /* 0x0000009c9d9d7212 */ /* 0x000fe200078e3cff */
[----:B------:R1:W-:Y:S01]  /*e8600*/  STL.64 [R1+0x3850], R146 ;  /* 0x0038509201007387 */ /* 0x0003e20000100a00 */
[----:B------:R-:W-:Y:S01]  /*e8610*/  MOV R38, R159 ;  /* 0x0000009f00267202 */ /* 0x000fe20000000f00 */
[----:B------:R-:W-:Y:S01]  /*e8620*/  IMAD.MOV.U32 R37, RZ, RZ, R160 ;  /* 0x000000ffff257224 */ /* 0x000fe200078e00a0 */
[----:B------:R-:W-:Y:S01]  /*e8630*/  MOV R36, R161 ;  /* 0x000000a100247202 */ /* 0x000fe20000000f00 */
[----:B------:R1:W-:Y:S01]  /*e8640*/  STL.64 [R1+0x37f8], R148 ;  /* 0x0037f89401007387 */ /* 0x0003e20000100a00 */
[----:B------:R-:W-:Y:S01]  /*e8650*/  MOV R6, R163 ;  /* 0x000000a300067202 */ /* 0x000fe20000000f00 */
[----:B------:R-:W-:-:S02]  /*e8660*/  IMAD.MOV.U32 R7, RZ, RZ, R162 ;  /* 0x000000ffff077224 */ /* 0x000fc400078e00a2 */
[----:B------:R1:W-:Y:S04]  /*e8670*/  STL.64 [R1+0x37f0], R150 ;  /* 0x0037f09601007387 */ /* 0x0003e80000100a00 */
[----:B------:R1:W-:Y:S04]  /*e8680*/  STL.64 [R1+0x37d8], R152 ;  /* 0x0037d89801007387 */ /* 0x0003e80000100a00 */
[----:B------:R1:W-:Y:S01]  /*e8690*/  STL.64 [R1+0x37d0], R154 ;  /* 0x0037d09a01007387 */ /* 0x0003e20000100a00 */
[----:B------:R-:W-:-:S03]  /*e86a0*/  LOP3.LUT R176, R191, 0x70, RZ, 0x3c, !PT ;  /* 0x00000070bfb07812 */ /* 0x000fc600078e3cff */
[----:B------:R1:W-:Y:S04]  /*e86b0*/  STL.64 [R1+0x37a8], R156 ;  /* 0x0037a89c01007387 */ /* 0x0003e80000100a00 */
[----:B------:R1:W-:Y:S04]  /*e86c0*/  STL.64 [R1+0x37a0], R38 ;  /* 0x0037a02601007387 */ /* 0x0003e80000100a00 */
[----:B------:R1:W-:Y:S04]  /*e86d0*/  STL.64 [R1+0x3798], R36 ;  /* 0x0037982401007387 */ /* 0x0003e80000100a00 */
[----:B------:R1:W-:Y:S04]  /*e86e0*/  STL.64 [R1+0x3790], R6 ;  /* 0x0037900601007387 */ /* 0x0003e80000100a00 */
[----:B------:R-:W2:Y:S01]  /*e86f0*/  LDL.LU R191, [R1+0x4064] ;  /* 0x0040640001bf7983 */ /* 0x000ea20000300800 */
[----:B------:R-:W-:-:S05]  /*e8700*/  IMAD R4, R252, 0x8000, R176 ;  /* 0x00008000fc047824 */ /* 0x000fca00078e02b0 */
        /* <DEDUP_REMOVED lines=9> */
[----:B------:R-:W-:-:S03]  /*e87a0*/  MOV R190, c[0x0][0x180] ;  /* 0x0000600000be7a02 */ /* 0x000fc60000000f00 */
[----:B------:R1:W-:Y:S04]  /*e87b0*/  LDGSTS.E [R4+0x42780], [R50.64], P0 ;  /* 0x4278000032047fae */ /* 0x0003e80008121844 */
[----:B------:R1:W-:Y:S04]  /*e87c0*/  LDGSTS.E [R4+0x42f00], [R100.64], P3 ;  /* 0x42f0000064047fae */ /* 0x0003e80009921844 */
[----:B------:R1:W-:Y:S04]  /*e87d0*/  LDGSTS.E [R4+0x42f80], [R102.64], P0 ;  /* 0x42f8000066047fae */ /* 0x0003e80008121844 */
[----:B------:R1:W-:Y:S01]  /*e87e0*/  LDGSTS.E [R4+0x43700], [R116.64], P3 ;  /* 0x4370000074047fae */ /* 0x0003e20009921844 */
[----:B------:R-:W-:-:S03]  /*e87f0*/  IADD3 R190, R190, 0x3f, RZ ;  /* 0x0000003fbebe7810 */ /* 0x000fc60007ffe0ff */
[----:B------:R1:W-:Y:S04]  /*e8800*/  LDGSTS.E [R4+0x43780], [R118.64], P0 ;  /* 0x4378000076047fae */ /* 0x0003e80008121844 */
[----:B------:R1:W-:Y:S04]  /*e8810*/  LDGSTS.E [R4+0x43f00], [R128.64], P3 ;  /* 0x43f0000080047fae */ /* 0x0003e80009921844 */
[----:B------:R1:W-:Y:S04]  /*e8820*/  LDGSTS.E [R4+0x43f80], [R130.64], P0 ;  /* 0x43f8000082047fae */ /* 0x0003e80008121844 */
[----:B------:R1:W-:Y:S01]  /*e8830*/  LDGSTS.E [R4+0x44700], [R132.64], P3 ;  /* 0x4470000084047fae */ /* 0x0003e20009921844 */
[----:B------:R-:W-:-:S03]  /*e8840*/  SHF.R.S32.HI R5, RZ, 0x1f, R190 ;  /* 0x0000001fff057819 */ /* 0x000fc600000114be */
[----:B------:R1:W-:Y:S04]  /*e8850*/  LDGSTS.E [R4+0x44780], [R134.64], P0 ;  /* 0x4478000086047fae */ /* 0x0003e80008121844 */
[----:B------:R1:W-:Y:S04]  /*e8860*/  LDGSTS.E [R4+0x44f00], [R136.64], P3 ;  /* 0x44f0000088047fae */ /* 0x0003e80009921844 */
[----:B------:R1:W-:Y:S04]  /*e8870*/  LDGSTS.E [R4+0x44f80], [R138.64], P0 ;  /* 0x44f800008a047fae */ /* 0x0003e80008121844 */
[----:B------:R1:W-:Y:S01]  /*e8880*/  LDGSTS.E [R4+0x45700], [R140.64], P3 ;  /* 0x457000008c047fae */ /* 0x0003e20009921844 */
[----:B------:R-:W-:-:S03]  /*e8890*/  LEA.HI R5, R5, R190, RZ, 0x6 ;  /* 0x000000be05057211 */ /* 0x000fc600078f30ff */
        /* <DEDUP_REMOVED lines=13> */
[----:B--2---:R-:W-:-:S05]  /*e8970*/  IADD3 R191, R191, 0x1, RZ ;  /* 0x00000001bfbf7810 */ /* 0x004fca0007ffe0ff */
[----:B------:R1:W-:Y:S01]  /*e8980*/  STL [R1+0x4064], R191 ;  /* 0x004064bf01007387 */ /* 0x0003e20000100800 */
[----:B------:R-:W-:-:S13]  /*e8990*/  ISETP.NE.U32.AND P0, PT, R191, R5, PT ;  /* 0x00000005bf00720c */ /* 0x000fda0003f05070 */
[----:B-1----:R-:W-:Y:S01]  /*e89a0*/  @!P0 CALL.REL.NOINC `(.L_x_0) ;  /* 0x0000001000008944 */ /* 0x002fe20003c00000 */
[----:B------:R-:W-:Y:S05]  /*e89b0*/  BRA `(.L_x_1) ;  /* 0xfff66dd000007947 */ /* 0x000fea000383ffff */
.L_x_0:
[----:B-----5:R-:W3:Y:S01]  /*e89c0*/  LDL.LU R6, [R1+0x5694] ;  /* 0x0056940001067983 */ /* 0x020ee20000300800 */
[----:B------:R-:W-:-:S04]  /*e89d0*/  DEPBAR.LE SB0, 0x0 ;  /* 0x000080000000791a */ /* 0x000fc80000000000 */
        /* <DEDUP_REMOVED lines=12> */
[----:B------:R-:W1:Y:S02]  /*e8aa0*/  S2R R5, SR_TID.X ;  /* 0x0000000000057919 */ /* 0x000e640000002100 */
[C---:B-1----:R-:W-:Y:S01]  /*e8ab0*/  IMAD.SHL.U32 R2, R5.reuse, 0x40, RZ ;  /* 0x0000004005027824 */ /* 0x042fe200078e00ff */
[C---:B------:R-:W-:Y:S01]  /*e8ac0*/  SHF.L.U32 R3, R5.reuse, 0x5, RZ ;  /* 0x0000000505037819 */ /* 0x040fe200000006ff */
[----:B------:R-:W-:-:S03]  /*e8ad0*/  IMAD.SHL.U32 R0, R5, 0x100, RZ ;  /* 0x0000010005007824 */ /* 0x000fc600078e00ff */
[----:B------:R-:W-:Y:S02]  /*e8ae0*/  LOP3.LUT R2, R2, 0x600, RZ, 0xc0, !PT ;  /* 0x0000060002027812 */ /* 0x000fe400078ec0ff */
[C---:B------:R-:W-:Y:S02]  /*e8af0*/  SHF.L.U32 R4, R5.reuse, 0x2, RZ ;  /* 0x0000000205047819 */ /* 0x040fe400000006ff */
[----:B------:R-:W-:Y:S02]  /*e8b00*/  LOP3.LUT R5, R5, 0x1f, RZ, 0xc0, !PT ;  /* 0x0000001f05057812 */ /* 0x000fe400078ec0ff */
[----:B------:R-:W-:Y:S02]  /*e8b10*/  LOP3.LUT R0, R0, 0x600, RZ, 0xc0, !PT ;  /* 0x0000060000007812 */ /* 0x000fe400078ec0ff */
[----:B------:R-:W-:-:S03]  /*e8b20*/  LOP3.LUT R2, R2, 0x60, R3, 0xf8, !PT ;  /* 0x0000006002027812 */ /* 0x000fc600078ef803 */
[----:B------:R-:W-:Y:S01]  /*e8b30*/  IMAD R0, R5, 0x10, R0 ;  /* 0x0000001005007824 */ /* 0x000fe200078e0200 */
[----:B------:R-:W-:Y:S01]  /*e8b40*/  LOP3.LUT R2, R2, 0x70, R4, 0x78, !PT ;  /* 0x0000007002027812 */ /* 0x000fe200078e7804 */
[----:B------:R-:W-:Y:S06]  /*e8b50*/  BAR.SYNC.DEFER_BLOCKING 0x0 ;  /* 0x0000000000007b1d */ /* 0x000fec0000010000 */
[----:B------:R-:W2:Y:S04]  /*e8b60*/  LDL.LU R4, [R1+0xd8] ;  /* 0x0000d80001047983 */ /* 0x000ea80000300800 */
[----:B------:R-:W2:Y:S01]  /*e8b70*/  LDL.LU R5, [R1+0xdc] ;  /* 0x0000dc0001057983 */ /* 0x000ea20000300800 */
[----:B---3--:R-:W-:-:S03]  /*e8b80*/  ISETP.GE.AND P2, PT, R6, c[0x0][0x17c], PT ;  /* 0x00005f0006007a0c */ /* 0x008fc60003f46270 */
[----:B------:R-:W3:Y:S04]  /*e8b90*/  LDL.LU R6, [R1+0xc8] ;  /* 0x0000c80001067983 */ /* 0x000ee80000300800 */
[----:B------:R-:W3:Y:S04]  /*e8ba0*/  LDL.LU R7, [R1+0xcc] ;  /* 0x0000cc0001077983 */ /* 0x000ee80000300800 */
[----:B----4-:R1:W-:Y:S04]  /*e8bb0*/  STS.128 [R2], R44 ;  /* 0x0000002c02007388 */ /* 0x0103e80000000c00 */
[----:B-1----:R-:W4:Y:S04]  /*e8bc0*/  LDL.LU R44, [R1+0x2930] ;  /* 0x00293000012c7983 */ /* 0x002f280000300800 */
[----:B------:R-:W4:Y:S04]  /*e8bd0*/  LDL.LU R45, [R1+0x2934] ;  /* 0x00293400012d7983 */ /* 0x000f280000300800 */
[----:B------:R-:W4:Y:S04]  /*e8be0*/  LDL.LU R46, [R1+0x2920] ;  /* 0x00292000012e7983 */ /* 0x000f280000300800 */
[----:B--2---:R1:W-:Y:S04]  /*e8bf0*/  STS.128 [R2+0x80], R40 ;  /* 0x0000802802007388 */ /* 0x0043e80000000c00 */
[----:B------:R-:W4:Y:S04]  /*e8c00*/  LDL.LU R47, [R1+0x2924] ;  /* 0x00292400012f7983 */ /* 0x000f280000300800 */
[----:B------:R2:W-:Y:S04]  /*e8c10*/  STS.128 [R2+0x100], R36 ;  /* 0x0001002402007388 */ /* 0x0005e80000000c00 */
[----:B-1----:R-:W4:Y:S04]  /*e8c20*/  LDL.LU R40, [R1+0x2938] ;  /* 0x0029380001287983 */ /* 0x002f280000300800 */
[----:B------:R-:W4:Y:S04]  /*e8c30*/  LDL.LU R41, [R1+0x293c] ;  /* 0x00293c0001297983 */ /* 0x000f280000300800 */
[----:B------:R-:W4:Y:S04]  /*e8c40*/  LDL.LU R42, [R1+0x2928] ;  /* 0x00292800012a7983 */ /* 0x000f280000300800 */
[----:B------:R-:W4:Y:S04]  /*e8c50*/  LDL.LU R43, [R1+0x292c] ;  /* 0x00292c00012b7983 */ /* 0x000f280000300800 */
[----:B--2---:R-:W4:Y:S04]  /*e8c60*/  LDL.LU R36, [R1+0xb60] ;  /* 0x000b600001247983 */ /* 0x004f280000300800 */
[----:B------:R-:W4:Y:S04]  /*e8c70*/  LDL.LU R37, [R1+0xb64] ;  /* 0x000b640001257983 */ /* 0x000f280000300800 */
[----:B------:R-:W4:Y:S04]  /*e8c80*/  LDL.LU R38, [R1+0xb50] ;  /* 0x000b500001267983 */ /* 0x000f280000300800 */
[----:B------:R-:W4:Y:S01]  /*e8c90*/  LDL.LU R39, [R1+0xb54] ;  /* 0x000b540001277983 */ /* 0x000f220000300800 */
[----:B------:R-:W-:-:S02]  /*e8ca0*/  LOP3.LUT R226, R0, 0x20, RZ, 0x3c, !PT ;  /* 0x0000002000e27812 */ /* 0x000fc400078e3cff */
[C---:B------:R-:W-:Y:S02]  /*e8cb0*/  LOP3.LUT R227, R0.reuse, 0x40, RZ, 0x3c, !PT ;  /* 0x0000004000e37812 */ /* 0x040fe400078e3cff */
[----:B------:R-:W-:Y:S01]  /*e8cc0*/  LOP3.LUT R252, R0, 0x60, RZ, 0x3c, !PT ;  /* 0x0000006000fc7812 */ /* 0x000fe200078e3cff */
[----:B---3--:R1:W-:Y:S01]  /*e8cd0*/  STS.128 [R2+0x180], R4 ;  /* 0x0001800402007388 */ /* 0x0083e20000000c00 */
[----:B------:R-:W-:-:S06]  /*e8ce0*/  NOP ;  /* 0x0000000000007918 */ /* 0x000fcc0000000000 */
[----:B------:R-:W3:Y:S04]  /*e8cf0*/  LDS.128 R48, [R0] ;  /* 0x0000000000307984 */ /* 0x000ee80000000c00 */
[----:B------:R-:W3:Y:S04]  /*e8d00*/  LDS.128 R116, [R226] ;  /* 0x00000000e2747984 */ /* 0x000ee80000000c00 */
[----:B------:R-:W4:Y:S04]  /*e8d10*/  LDS.128 R100, [R227] ;  /* 0x00000000e3647984 */ /* 0x000f280000000c00 */
[----:B-1----:R-:W2:Y:S04]  /*e8d20*/  LDL.LU R4, [R1+0xb68] ;  /* 0x000b680001047983 */ /* 0x002ea80000300800 */
[----:B------:R-:W2:Y:S04]  /*e8d30*/  LDL.LU R5, [R1+0xb6c] ;  /* 0x000b6c0001057983 */ /* 0x000ea80000300800 */
[----:B------:R-:W2:Y:S04]  /*e8d40*/  LDL.LU R6, [R1+0xb58] ;  /* 0x000b580001067983 */ /* 0x000ea80000300800 */
[----:B------:R-:W2:Y:S04]  /*e8d50*/  LDL.LU R7, [R1+0xb5c] ;  /* 0x000b5c0001077983 */ /* 0x000ea80000300800 */
[----:B---3--:R-:W-:Y:S01]  /*e8d60*/  STL.64 [R1+0x350], R48 ;  /* 0x0003503001007387 */ /* 0x008fe20000100a00 */
[----:B------:R-:W-:-:S03]  /*e8d70*/  MOV R200, R48 ;  /* 0x0000003000c87202 */ /* 0x000fc60000000f00 */
[----:B------:R-:W-:Y:S04]  /*e8d80*/  STL.64 [R1+0x358], R50 ;  /* 0x0003583201007387 */ /* 0x000fe80000100a00 */
[----:B------:R-:W1:Y:S01]  /*e8d90*/  LDS.128 R48, [R252] ;  /* 0x00000000fc307984 */ /* 0x000e620000000c00 */
[----:B------:R-:W-:-:S06]  /*e8da0*/  NOP ;  /* 0x0000000000007918 */ /* 0x000fcc0000000000 */
[----:B------:R-:W-:Y:S04]  /*e8db0*/  STL.64 [R1+0x710], R116 ;  /* 0x0007107401007387 */ /* 0x000fe80000100a00 */
[----:B------:R-:W-:Y:S04]  /*e8dc0*/  STL.64 [R1+0x718], R118 ;  /* 0x0007187601007387 */ /* 0x000fe80000100a00 */
[----:B----4-:R-:W-:Y:S04]  /*e8dd0*/  STL.64 [R1+0x760], R100 ;  /* 0x0007606401007387 */ /* 0x010fe80000100a00 */
[----:B------:R-:W-:Y:S04]  /*e8de0*/  STL.64 [R1+0x768], R102 ;  /* 0x0007686601007387 */ /* 0x000fe80000100a00 */
[----:B------:R3:W-:Y:S04]  /*e8df0*/  STS.128 [R2], R44 ;  /* 0x0000002c02007388 */ /* 0x0007e80000000c00 */
[----:B------:R4:W-:Y:S04]  /*e8e00*/  STS.128 [R2+0x80], R40 ;  /* 0x0000802802007388 */ /* 0x0009e80000000c00 */
[----:B------:R3:W-:Y:S04]  /*e8e10*/  STS.128 [R2+0x100], R36 ;  /* 0x0001002402007388 */ /* 0x0007e80000000c00 */
[----:B-1----:R-:W-:Y:S04]  /*e8e20*/  STL.64 [R1+0x810], R48 ;  /* 0x0008103001007387 */ /* 0x002fe80000100a00 */
[----:B------:R-:W-:Y:S04]  /*e8e30*/  STL.64 [R1+0x818], R50 ;  /* 0x0008183201007387 */ /* 0x000fe80000100a00 */
[----:B---3--:R-:W3:Y:S04]  /*e8e40*/  LDL.LU R44, [R1+0x2900] ;  /* 0x00290000012c7983 */ /* 0x008ee80000300800 */
[----:B------:R-:W3:Y:S04]  /*e8e50*/  LDL.LU R45, [R1+0x2904] ;  /* 0x00290400012d7983 */ /* 0x000ee80000300800 */
[----:B------:R-:W3:Y:S04]  /*e8e60*/  LDL.LU R46, [R1+0x28f0] ;  /* 0x0028f000012e7983 */ /* 0x000ee80000300800 */
[----:B------:R-:W3:Y:S04]  /*e8e70*/  LDL.LU R47, [R1+0x28f4] ;  /* 0x0028f400012f7983 */ /* 0x000ee80000300800 */
[----:B----4-:R-:W3:Y:S04]  /*e8e80*/  LDL.LU R40, [R1+0x2908] ;  /* 0x0029080001287983 */ /* 0x010ee80000300800 */
[----:B------:R-:W3:Y:S04]  /*e8e90*/  LDL.LU R41, [R1+0x290c] ;  /* 0x00290c0001297983 */ /* 0x000ee80000300800 */
[----:B------:R-:W3:Y:S04]  /*e8ea0*/  LDL.LU R42, [R1+0x28f8] ;  /* 0x0028f800012a7983 */ /* 0x000ee80000300800 */
[----:B------:R-:W3:Y:S04]  /*e8eb0*/  LDL.LU R43, [R1+0x28fc] ;  /* 0x0028fc00012b7983 */ /* 0x000ee80000300800 */
[----:B------:R-:W3:Y:S04]  /*e8ec0*/  LDL.LU R36, [R1+0x700] ;  /* 0x0007000001247983 */ /* 0x000ee80000300800 */
[----:B------:R-:W3:Y:S04]  /*e8ed0*/  LDL.LU R37, [R1+0x704] ;  /* 0x0007040001257983 */ /* 0x000ee80000300800 */
[----:B------:R-:W3:Y:S04]  /*e8ee0*/  LDL.LU R38, [R1+0x6f0] ;  /* 0x0006f00001267983 */ /* 0x000ee80000300800 */
[----:B------:R-:W3:Y:S04]  /*e8ef0*/  LDL.LU R39, [R1+0x6f4] ;  /* 0x0006f40001277983 */ /* 0x000ee80000300800 */
[----:B--2---:R1:W-:Y:S01]  /*e8f00*/  STS.128 [R2+0x180], R4 ;  /* 0x0001800402007388 */ /* 0x0043e20000000c00 */
[----:B------:R-:W-:-:S06]  /*e8f10*/  NOP ;  /* 0x0000000000007918 */ /* 0x000fcc0000000000 */
[----:B------:R-:W2:Y:S04]  /*e8f20*/  LDS.128 R48, [R0] ;  /* 0x0000000000307984 */ /* 0x000ea80000000c00 */
[----:B------:R-:W2:Y:S04]  /*e8f30*/  LDS.128 R116, [R226] ;  /* 0x00000000e2747984 */ /* 0x000ea80000000c00 */
[----:B------:R-:W2:Y:S04]  /*e8f40*/  LDS.128 R100, [R227] ;  /* 0x00000000e3647984 */ /* 0x000ea80000000c00 */
[----:B-1----:R-:W4:Y:S04]  /*e8f50*/  LDL.LU R4, [R1+0x708] ;  /* 0x0007080001047983 */ /* 0x002f280000300800 */
[----:B------:R-:W4:Y:S04]  /*e8f60*/  LDL.LU R5, [R1+0x70c] ;  /* 0x00070c0001057983 */ /* 0x000f280000300800 */
[----:B------:R-:W4:Y:S04]  /*e8f70*/  LDL.LU R6, [R1+0x6f8] ;  /* 0x0006f80001067983 */ /* 0x000f280000300800 */
[----:B------:R-:W4:Y:S04]  /*e8f80*/  LDL.LU R7, [R1+0x6fc] ;  /* 0x0006fc0001077983 */ /* 0x000f280000300800 */
[----:B--2---:R-:W-:Y:S01]  /*e8f90*/  STL.64 [R1+0x320], R48 ;  /* 0x0003203001007387 */ /* 0x004fe20000100a00 */
[----:B------:R-:W-:-:S03]  /*e8fa0*/  IMAD.MOV.U32 R203, RZ, RZ, R48 ;  /* 0x000000ffffcb7224 */ /* 0x000fc600078e0030 */
[----:B------:R-:W-:Y:S04]  /*e8fb0*/  STL.64 [R1+0x328], R50 ;  /* 0x0003283201007387 */ /* 0x000fe80000100a00 */
[----:B------:R-:W1:Y:S01]  /*e8fc0*/  LDS.128 R48, [R252] ;  /* 0x00000000fc307984 */ /* 0x000e620000000c00 */
[----:B------:R-:W-:-:S06]  /*e8fd0*/  NOP ;  /* 0x0000000000007918 */ /* 0x000fcc0000000000 */
[----:B------:R-:W-:Y:S04]  /*e8fe0*/  STL.64 [R1+0x6f0], R116 ;  /* 0x0006f07401007387 */ /* 0x000fe80000100a00 */
[----:B------:R-:W-:Y:S04]  /*e8ff0*/  STL.64 [R1+0x6f8], R118 ;  /* 0x0006f87601007387 */ /* 0x000fe80000100a00 */
[----:B------:R-:W-:Y:S04]  /*e9000*/  STL.64 [R1+0x730], R100 ;  /* 0x0007306401007387 */ /* 0x000fe80000100a00 */
[----:B------:R-:W-:Y:S04]  /*e9010*/  STL.64 [R1+0x738], R102 ;  /* 0x0007386601007387 */ /* 0x000fe80000100a00 */
[----:B---3--:R2:W-:Y:S04]  /*e9020*/  STS.128 [R2], R44 ;  /* 0x0000002c02007388 */ /* 0x0085e80000000c00 */
[----:B-1----:R-:W-:Y:S04]  /*e9030*/  STL.64 [R1+0x7d0], R48 ;  /* 0x0007d03001007387 */ /* 0x002fe80000100a00 */
[----:B------:R-:W-:Y:S04]  /*e9040*/  STL.64 [R1+0x7d8], R50 ;  /* 0x0007d83201007387 */ /* 0x000fe80000100a00 */
[----:B--2---:R-:W2:Y:S04]  /*e9050*/  LDL.LU R44, [R1+0x2840] ;  /* 0x00284000012c7983 */ /* 0x004ea80000300800 */
[----:B------:R-:W2:Y:S04]  /*e9060*/  LDL.LU R45, [R1+0x2844] ;  /* 0x00284400012d7983 */ /* 0x000ea80000300800 */
[----:B------:R-:W2:Y:S04]  /*e9070*/  LDL.LU R46, [R1+0x2830] ;  /* 0x00283000012e7983 */ /* 0x000ea80000300800 */
[----:B------:R1:W-:Y:S04]  /*e9080*/  STS.128 [R2+0x80], R40 ;  /* 0x0000802802007388 */ /* 0x0003e80000000c00 */
[----:B------:R-:W2:Y:S04]  /*e9090*/  LDL.LU R47, [R1+0x2834] ;  /* 0x00283400012f7983 */ /* 0x000ea80000300800 */
[----:B------:R3:W-:Y:S04]  /*e90a0*/  STS.128 [R2+0x100], R36 ;  /* 0x0001002402007388 */ /* 0x0007e80000000c00 */
[----:B-1----:R-:W2:Y:S04]  /*e90b0*/  LDL.LU R40, [R1+0x2848] ;  /* 0x0028480001287983 */ /* 0x002ea80000300800 */
[----:B------:R-:W2:Y:S04]  /*e90c0*/  LDL.LU R41, [R1+0x284c] ;  /* 0x00284c0001297983 */ /* 0x000ea80000300800 */
[----:B------:R-:W2:Y:S04]  /*e90d0*/  LDL.LU R42, [R1+0x2838] ;  /* 0x00283800012a7983 */ /* 0x000ea80000300800 */
[----:B------:R-:W2:Y:S04]  /*e90e0*/  LDL.LU R43, [R1+0x283c] ;  /* 0x00283c00012b7983 */ /* 0x000ea80000300800 */
[----:B---3--:R-:W2:Y:S04]  /*e90f0*/  LDL.LU R36, [R1+0x610] ;  /* 0x0006100001247983 */ /* 0x008ea80000300800 */
[----:B------:R-:W2:Y:S04]  /*e9100*/  LDL.LU R37, [R1+0x614] ;  /* 0x0006140001257983 */ /* 0x000ea80000300800 */
[----:B------:R-:W2:Y:S04]  /*e9110*/  LDL.LU R38, [R1+0x600] ;  /* 0x0006000001267983 */ /* 0x000ea80000300800 */
[----:B------:R-:W2:Y:S04]  /*e9120*/  LDL.LU R39, [R1+0x604] ;  /* 0x0006040001277983 */ /* 0x000ea80000300800 */
[----:B----4-:R1:W-:Y:S01]  /*e9130*/  STS.128 [R2+0x180], R4 ;  /* 0x0001800402007388 */ /* 0x0103e20000000c00 */
[----:B------:R-:W-:-:S06]  /*e9140*/  NOP ;  /* 0x0000000000007918 */ /* 0x000fcc0000000000 */
[----:B------:R-:W4:Y:S04]  /*e9150*/  LDS.128 R48, [R0] ;  /* 0x0000000000307984 */ /* 0x000f280000000c00 */
[----:B------:R-:W4:Y:S04]  /*e9160*/  LDS.128 R116, [R226] ;  /* 0x00000000e2747984 */ /* 0x000f280000000c00 */
[----:B------:R-:W4:Y:S04]  /*e9170*/  LDS.128 R100, [R227] ;  /* 0x00000000e3647984 */ /* 0x000f280000000c00 */
[----:B-1----:R-:W3:Y:S04]  /*e9180*/  LDL.LU R4, [R1+0x618] ;  /* 0x0006180001047983 */ /* 0x002ee80000300800 */
[----:B------:R-:W3:Y:S04]  /*e9190*/  LDL.LU R5, [R1+0x61c] ;  /* 0x00061c0001057983 */ /* 0x000ee80000300800 */
[----:B------:R-:W3:Y:S04]  /*e91a0*/  LDL.LU R6, [R1+0x608] ;  /* 0x0006080001067983 */ /* 0x000ee80000300800 */
[----:B------:R-:W3:Y:S04]  /*e91b0*/  LDL.LU R7, [R1+0x60c] ;  /* 0x00060c0001077983 */ /* 0x000ee80000300800 */
[----:B----4-:R-:W-:Y:S01]  /*e91c0*/  STL.64 [R1+0x2f0], R48 ;  /* 0x0002f03001007387 */ /* 0x010fe20000100a00 */
[----:B------:R-:W-:-:S03]  /*e91d0*/  MOV R202, R48 ;  /* 0x0000003000ca7202 */ /* 0x000fc60000000f00 */
[----:B------:R-:W-:Y:S04]  /*e91e0*/  STL.64 [R1+0x2f8], R50 ;  /* 0x0002f83201007387 */ /* 0x000fe80000100a00 */
[----:B------:R-:W1:Y:S01]  /*e91f0*/  LDS.128 R48, [R252] ;  /* 0x00000000fc307984 */ /* 0x000e620000000c00 */
[----:B------:R-:W-:-:S06]  /*e9200*/  NOP ;  /* 0x0000000000007918 */ /* 0x000fcc0000000000 */
[----:B------:R-:W-:Y:S04]  /*e9210*/  STL.64 [R1+0x3d0], R116 ;  /* 0x0003d07401007387 */ /* 0x000fe80000100a00 */
[----:B------:R-:W-:Y:S04]  /*e9220*/  STL.64 [R1+0x3d8], R118 ;  /* 0x0003d87601007387 */ /* 0x000fe80000100a00 */
[----:B------:R-:W-:Y:S04]  /*e9230*/  STL.64 [R1+0x700], R100 ;  /* 0x0007006401007387 */ /* 0x000fe80000100a00 */
[----:B------:R-:W-:Y:S04]  /*e9240*/  STL.64 [R1+0x708], R102 ;  /* 0x0007086601007387 */ /* 0x000fe80000100a00 */
[----:B--2---:R2:W-:Y:S04]  /*e9250*/  STS.128 [R2], R44 ;  /* 0x0000002c02007388 */ /* 0x0045e80000000c00 */
        /* <DEDUP_REMOVED lines=12> */
[----:B----4-:R-:W2:Y:S04]  /*e9320*/  LDL.LU R36, [R1+0x540] ;  /* 0x0005400001247983 */ /* 0x010ea80000300800 */
[----:B------:R-:W2:Y:S04]  /*e9330*/  LDL.LU R37, [R1+0x544] ;  /* 0x0005440001257983 */ /* 0x000ea80000300800 */
[----:B------:R-:W2:Y:S04]  /*e9340*/  LDL.LU R38, [R1+0x530] ;  /* 0x0005300001267983 */ /* 0x000ea80000300800 */
[----:B------:R-:W2:Y:S04]  /*e9350*/  LDL.LU R39, [R1+0x534] ;  /* 0x0005340001277983 */ /* 0x000ea80000300800 */
[----:B---3--:R1:W-:Y:S01]  /*e9360*/  STS.128 [R2+0x180], R4 ;  /* 0x0001800402007388 */ /* 0x0083e20000000c00 */
[----:B------:R-:W-:-:S06]  /*e9370*/  NOP ;  /* 0x0000000000007918 */ /* 0x000fcc0000000000 */
[----:B------:R-:W3:Y:S04]  /*e9380*/  LDS.128 R48, [R0] ;  /* 0x0000000000307984 */ /* 0x000ee80000000c00 */
[----:B------:R-:W3:Y:S04]  /*e9390*/  LDS.128 R116, [R226] ;  /* 0x00000000e2747984 */ /* 0x000ee80000000c00 */
[----:B------:R-:W3:Y:S04]  /*e93a0*/  LDS.128 R100, [R227] ;  /* 0x00000000e3647984 */ /* 0x000ee80000000c00 */
[----:B-1----:R-:W4:Y:S04]  /*e93b0*/  LDL.LU R4, [R1+0x548] ;  /* 0x0005480001047983 */ /* 0x002f280000300800 */
[----:B------:R-:W4:Y:S04]  /*e93c0*/  LDL.LU R5, [R1+0x54c] ;  /* 0x00054c0001057983 */ /* 0x000f280000300800 */
[----:B------:R-:W4:Y:S04]  /*e93d0*/  LDL.LU R6, [R1+0x538] ;  /* 0x0005380001067983 */ /* 0x000f280000300800 */
[----:B------:R-:W4:Y:S04]  /*e93e0*/  LDL.LU R7, [R1+0x53c] ;  /* 0x00053c0001077983 */ /* 0x000f280000300800 */
[----:B---3--:R-:W-:Y:S01]  /*e93f0*/  STL.64 [R1+0x2b0], R48 ;  /* 0x0002b03001007387 */ /* 0x008fe20000100a00 */
        /* <DEDUP_REMOVED lines=218> */
[----:B-1----:R-:W-:Y:S04]  /*ea1a0*/  STL.64 [R1+0x530], R48 ;  /* 0x0005303001007387 */ /* 0x002fe80000100a00 */
[----:B--2---:R1:W-:Y:S04]  /*ea1b0*/  STS.128 [R2], R44 ;  /* 0x0000002c02007388 */ /* 0x0043e80000000c00 */
[----:B------:R-:W-:Y:S04]  /*ea1c0*/  STL.64 [R1+0x538], R50 ;  /* 0x0005383201007387 */ /* 0x000fe80000100a00 */
[----:B-1----:R-:W2:Y:S04]  /*ea1d0*/  LDL.LU R44, [R1+0x1810] ;  /* 0x00181000012c7983 */ /* 0x002ea80000300800 */
        /* <DEDUP_REMOVED lines=32> */
[----:B------:R-:W-:Y:S04]  /*ea3e0*/  STL.64 [R1+0x4a8], R50 ;  /* 0x0004a83201007387 */ /* 0x000fe80000100a00 */
[----:B--2---:R1:W-:Y:S04]  /*ea3f0*/  STS.128 [R2], R44 ;  /* 0x0000002c02007388 */ /* 0x0043e80000000c00 */
        /* <DEDUP_REMOVED lines=93> */
[----:B------:R-:W-:Y:S01]  /*ea9d0*/  LDS.128 R232, [R0] ;  /* 0x0000000000e87984 */ /* 0x000fe20000000c00 */
[----:B------:R-:W-:-:S06]  /*ea9e0*/  NOP ;  /* 0x0000000000007918 */ /* 0x000fcc0000000000 */
[----:B---3--:R-:W-:Y:S04]  /*ea9f0*/  STL.64 [R1+0xd0], R116 ;  /* 0x0000d07401007387 */ /* 0x008fe80000100a00 */
[----:B------:R-:W-:Y:S04]  /*eaa00*/  STL.64 [R1+0xd8], R118 ;  /* 0x0000d87601007387 */ /* 0x000fe80000100a00 */
[----:B------:R-:W-:Y:S04]  /*eaa10*/  STL.64 [R1+0x1d0], R100 ;  /* 0x0001d06401007387 */ /* 0x000fe80000100a00 */
[----:B------:R-:W-:Y:S04]  /*eaa20*/  STL.64 [R1+0x1d8], R102 ;  /* 0x0001d86601007387 */ /* 0x000fe80000100a00 */
[----:B------:R-:W-:Y:S04]  /*eaa30*/  STL.64 [R1+0x3a0], R48 ;  /* 0x0003a03001007387 */ /* 0x000fe80000100a00 */
[----:B------:R-:W-:Y:S04]  /*eaa40*/  STL.64 [R1+0x3a8], R50 ;  /* 0x0003a83201007387 */ /* 0x000fe80000100a00 */
[----:B--2---:R1:W-:Y:S04]  /*eaa50*/  STS.128 [R2+0x80], R40 ;  /* 0x0000802802007388 */ /* 0x0043e80000000c00 */
[----:B-1----:R-:W2:Y:S04]  /*eaa60*/  LDL.LU R40, [R1+0x1af0] ;  /* 0x001af00001287983 */ /* 0x002ea80000300800 */
[----:B------:R-:W2:Y:S04]  /*eaa70*/  LDL.LU R41, [R1+0x1af4] ;  /* 0x001af40001297983 */ /* 0x000ea80000300800 */
[----:B------:R-:W2:Y:S04]  /*eaa80*/  LDL.LU R42, [R1+0x1ad0] ;  /* 0x001ad000012a7983 */ /* 0x000ea80000300800 */
[----:B------:R1:W-:Y:S04]  /*eaa90*/  STS.128 [R2+0x100], R36 ;  /* 0x0001002402007388 */ /* 0x0003e80000000c00 */
[----:B------:R-:W2:Y:S04]  /*eaaa0*/  LDL.LU R43, [R1+0x1ad4] ;  /* 0x001ad400012b7983 */ /* 0x000ea80000300800 */
[----:B-1----:R-:W3:Y:S04]  /*eaab0*/  LDL.LU R36, [R1+0x1af8] ;  /* 0x001af80001247983 */ /* 0x002ee80000300800 */
[----:B------:R-:W3:Y:S04]  /*eaac0*/  LDL.LU R37, [R1+0x1afc] ;  /* 0x001afc0001257983 */ /* 0x000ee80000300800 */
[----:B------:R-:W3:Y:S04]  /*eaad0*/  LDL.LU R38, [R1+0x1ad8] ;  /* 0x001ad80001267983 */ /* 0x000ee80000300800 */
[----:B------:R-:W3:Y:S04]  /*eaae0*/  LDL.LU R39, [R1+0x1adc] ;  /* 0x001adc0001277983 */ /* 0x000ee80000300800 */
[----:B------:R-:W-:Y:S04]  /*eaaf0*/  STS.128 [R2], R44 ;  /* 0x0000002c02007388 */ /* 0x000fe80000000c00 */
[----:B----4-:R1:W-:Y:S01]  /*eab00*/  STS.128 [R2+0x180], R4 ;  /* 0x0001800402007388 */ /* 0x0103e20000000c00 */
[----:B------:R-:W-:-:S06]  /*eab10*/  NOP ;  /* 0x0000000000007918 */ /* 0x000fcc0000000000 */
[----:B------:R-:W4:Y:S04]  /*eab20*/  LDS.128 R48, [R226] ;  /* 0x00000000e2307984 */ /* 0x000f280000000c00 */
[----:B------:R-:W4:Y:S04]  /*eab30*/  LDS.128 R44, [R227] ;  /* 0x00000000e32c7984 */ /* 0x000f280000000c00 */
[----:B------:R-:W-:Y:S01]  /*eab40*/  LDS.128 R228, [R0] ;  /* 0x0000000000e47984 */ /* 0x000fe20000000c00 */
[----:B-1----:R-:W-:Y:S01]  /*eab50*/  IMAD.MOV.U32 R6, RZ, RZ, R20 ;  /* 0x000000ffff067224 */ /* 0x002fe200078e0014 */
[----:B------:R-:W-:Y:S01]  /*eab60*/  MOV R7, R21 ;  /* 0x0000001500077202 */ /* 0x000fe20000000f00 */
[----:B------:R-:W-:Y:S01]  /*eab70*/  IMAD.MOV.U32 R4, RZ, RZ, R16 ;  /* 0x000000ffff047224 */ /* 0x000fe200078e0010 */
[----:B------:R-:W-:Y:S01]  /*eab80*/  MOV R5, R17 ;  /* 0x0000001100057202 */ /* 0x000fe20000000f00 */
[----:B------:R-:W-:Y:S01]  /*eab90*/  IMAD.MOV.U32 R20, RZ, RZ, R18 ;  /* 0x000000ffff147224 */ /* 0x000fe200078e0012 */
[----:B------:R-:W-:-:S02]  /*eaba0*/  MOV R21, R19 ;  /* 0x0000001300157202 */ /* 0x000fc40000000f00 */
[----:B------:R-:W1:Y:S01]  /*eabb0*/  LDS.128 R16, [R252] ;  /* 0x00000000fc107984 */ /* 0x000e620000000c00 */
[----:B------:R-:W-:-:S06]  /*eabc0*/  NOP ;  /* 0x0000000000007918 */ /* 0x000fcc0000000000 */
[----:B------:R-:W-:Y:S04]  /*eabd0*/  STS.128 [R2+0x180], R20 ;  /* 0x0001801402007388 */ /* 0x000fe80000000c00 */
[----:B----4-:R-:W-:Y:S04]  /*eabe0*/  STL.64 [R1+0xc0], R48 ;  /* 0x0000c03001007387 */ /* 0x010fe80000100a00 */
[----:B------:R-:W-:Y:S04]  /*eabf0*/  STL.64 [R1+0xc8], R50 ;  /* 0x0000c83201007387 */ /* 0x000fe80000100a00 */
[----:B------:R-:W-:Y:S04]  /*eac00*/  STL.64 [R1+0x160], R44 ;  /* 0x0001602c01007387 */ /* 0x000fe80000100a00 */
[----:B------:R-:W-:Y:S04]  /*eac10*/  STL.64 [R1+0x168], R46 ;  /* 0x0001682e01007387 */ /* 0x000fe80000100a00 */
[----:B-1----:R-:W-:Y:S04]  /*eac20*/  STL.64 [R1+0x360], R16 ;  /* 0x0003601001007387 */ /* 0x002fe80000100a00 */
[----:B------:R-:W-:Y:S04]  /*eac30*/  STL.64 [R1+0x368], R18 ;  /* 0x0003681201007387 */ /* 0x000fe80000100a00 */
[----:B---3--:R1:W-:Y:S04]  /*eac40*/  STS.128 [R2+0x80], R36 ;  /* 0x0000802402007388 */ /* 0x0083e80000000c00 */
        /* <DEDUP_REMOVED lines=12> */
[----:B------:R1:W-:Y:S04]  /*ead10*/  STS.128 [R2+0x100], R4 ;  /* 0x0001000402007388 */ /* 0x0003e80000000c00 */
[----:B-1----:R-:W4:Y:S04]  /*ead20*/  LDL.LU R4, [R1+0xb8] ;  /* 0x0000b80001047983 */ /* 0x002f280000300800 */
[----:B------:R-:W4:Y:S04]  /*ead30*/  LDL.LU R5, [R1+0xbc] ;  /* 0x0000bc0001057983 */ /* 0x000f280000300800 */
[----:B------:R-:W4:Y:S04]  /*ead40*/  LDL.LU R6, [R1+0xc28] ;  /* 0x000c280001067983 */ /* 0x000f280000300800 */
[----:B------:R-:W4:Y:S04]  /*ead50*/  LDL.LU R7, [R1+0xc2c] ;  /* 0x000c2c0001077983 */ /* 0x000f280000300800 */
[----:B--2---:R-:W-:Y:S01]  /*ead60*/  STS.128 [R2], R40 ;  /* 0x0000002802007388 */ /* 0x004fe20000000c00 */
[----:B------:R-:W-:-:S06]  /*ead70*/  NOP ;  /* 0x0000000000007918 */ /* 0x000fcc0000000000 */
[----:B------:R-:W1:Y:S04]  /*ead80*/  LDS.128 R48, [R226] ;  /* 0x00000000e2307984 */ /* 0x000e680000000c00 */
[----:B------:R-:W2:Y:S04]  /*ead90*/  LDS.128 R44, [R227] ;  /* 0x00000000e32c7984 */ /* 0x000ea80000000c00 */
[----:B------:R-:W2:Y:S04]  /*eada0*/  LDS.128 R40, [R252] ;  /* 0x00000000fc287984 */ /* 0x000ea80000000c00 */
[----:B------:R-:W-:Y:S01]  /*eadb0*/  LDS.128 R196, [R0] ;  /* 0x0000000000c47984 */ /* 0x000fe20000000c00 */
[----:B------:R-:W-:-:S06]  /*eadc0*/  NOP ;  /* 0x0000000000007918 */ /* 0x000fcc0000000000 */
[----:B-1----:R-:W-:Y:S04]  /*eadd0*/  STL.64 [R1+0x60], R48 ;  /* 0x0000603001007387 */ /* 0x002fe80000100a00 */
[----:B------:R-:W-:Y:S04]  /*eade0*/  STL.64 [R1+0x68], R50 ;  /* 0x0000683201007387 */ /* 0x000fe80000100a00 */
[----:B--2---:R-:W-:Y:S04]  /*eadf0*/  STL.64 [R1+0xb0], R44 ;  /* 0x0000b02c01007387 */ /* 0x004fe80000100a00 */
[----:B------:R-:W-:Y:S04]  /*eae00*/  STL.64 [R1+0xb8], R46 ;  /* 0x0000b82e01007387 */ /* 0x000fe80000100a00 */
[----:B------:R-:W-:Y:S04]  /*eae10*/  STL.64 [R1+0x2e0], R40 ;  /* 0x0002e02801007387 */ /* 0x000fe80000100a00 */
[----:B------:R-:W-:Y:S04]  /*eae20*/  STL.64 [R1+0x2e8], R42 ;  /* 0x0002e82a01007387 */ /* 0x000fe80000100a00 */
[----:B---3--:R1:W-:Y:S04]  /*eae30*/  STS.128 [R2], R36 ;  /* 0x0000002402007388 */ /* 0x0083e80000000c00 */
[----:B-1----:R-:W2:Y:S04]  /*eae40*/  LDL.LU R36, [R1+0x2910] ;  /* 0x0029100001247983 */ /* 0x002ea80000300800 */
[----:B------:R-:W2:Y:S04]  /*eae50*/  LDL.LU R37, [R1+0x2914] ;  /* 0x0029140001257983 */ /* 0x000ea80000300800 */
[----:B------:R-:W2:Y:S04]  /*eae60*/  LDL.LU R38, [R1+0xd80] ;  /* 0x000d800001267983 */ /* 0x000ea80000300800 */
[----:B----4-:R1:W-:Y:S04]  /*eae70*/  STS.128 [R2+0x80], R20 ;  /* 0x0000801402007388 */ /* 0x0103e80000000c00 */
[----:B------:R-:W2:Y:S04]  /*eae80*/  LDL.LU R39, [R1+0xd84] ;  /* 0x000d840001277983 */ /* 0x000ea80000300800 */
[----:B------:R3:W-:Y:S04]  /*eae90*/  STS.128 [R2+0x100], R16 ;  /* 0x0001001002007388 */ /* 0x0007e80000000c00 */
[----:B-1----:R-:W4:Y:S04]  /*eaea0*/  LDL.LU R20, [R1+0x2918] ;  /* 0x0029180001147983 */ /* 0x002f280000300800 */
[----:B------:R-:W4:Y:S04]  /*eaeb0*/  LDL.LU R21, [R1+0x291c] ;  /* 0x00291c0001157983 */ /* 0x000f280000300800 */
[----:B------:R-:W4:Y:S04]  /*eaec0*/  LDL.LU R22, [R1+0xd88] ;  /* 0x000d880001167983 */ /* 0x000f280000300800 */
[----:B------:R-:W4:Y:S04]  /*eaed0*/  LDL.LU R23, [R1+0xd8c] ;  /* 0x000d8c0001177983 */ /* 0x000f280000300800 */
[----:B---3--:R-:W3:Y:S04]  /*eaee0*/  LDL.LU R16, [R1+0xb40] ;  /* 0x000b400001107983 */ /* 0x008ee80000300800 */
[----:B------:R-:W3:Y:S04]  /*eaef0*/  LDL.LU R17, [R1+0xb44] ;  /* 0x000b440001117983 */ /* 0x000ee80000300800 */
[----:B------:R-:W3:Y:S04]  /*eaf00*/  LDL.LU R18, [R1+0xb30] ;  /* 0x000b300001127983 */ /* 0x000ee80000300800 */
[----:B------:R-:W3:Y:S04]  /*eaf10*/  LDL.LU R19, [R1+0xb34] ;  /* 0x000b340001137983 */ /* 0x000ee80000300800 */
[----:B------:R1:W-:Y:S01]  /*eaf20*/  STS.128 [R2+0x180], R4 ;  /* 0x0001800402007388 */ /* 0x0003e20000000c00 */
[----:B------:R-:W-:-:S06]  /*eaf30*/  NOP ;  /* 0x0000000000007918 */ /* 0x000fcc0000000000 */
[----:B------:R-:W1:Y:S04]  /*eaf40*/  LDS.128 R40, [R0] ;  /* 0x0000000000287984 */ /* 0x000e680000000c00 */
[----:B------:R-:W1:Y:S04]  /*eaf50*/  LDS.128 R48, [R226] ;  /* 0x00000000e2307984 */ /* 0x000e680000000c00 */
[----:B------:R-:W1:Y:S04]  /*eaf60*/  LDS.128 R44, [R227] ;  /* 0x00000000e32c7984 */ /* 0x000e680000000c00 */
[----:B-1----:R-:W3:Y:S04]  /*eaf70*/  LDL.LU R4, [R1+0xb48] ;  /* 0x000b480001047983 */ /* 0x002ee80000300800 */
[----:B------:R-:W3:Y:S04]  /*eaf80*/  LDL.LU R5, [R1+0xb4c] ;  /* 0x000b4c0001057983 */ /* 0x000ee80000300800 */
[----:B------:R-:W3:Y:S04]  /*eaf90*/  LDL.LU R6, [R1+0xb38] ;  /* 0x000b380001067983 */ /* 0x000ee80000300800 */
[----:B------:R-:W3:Y:S04]  /*eafa0*/  LDL.LU R7, [R1+0xb3c] ;  /* 0x000b3c0001077983 */ /* 0x000ee80000300800 */
[----:B------:R-:W-:Y:S04]  /*eafb0*/  STL.64 [R1+0x930], R40 ;  /* 0x0009302801007387 */ /* 0x000fe80000100a00 */
        /* <DEDUP_REMOVED lines=13> */
[----:B----4-:R1:W-:Y:S04]  /*eb090*/  STS.128 [R2+0x80], R20 ;  /* 0x0000801402007388 */ /* 0x0103e80000000c00 */
[----:B------:R-:W2:Y:S04]  /*eb0a0*/  LDL.LU R39, [R1+0x28d4] ;  /* 0x0028d40001277983 */ /* 0x000ea80000300800 */
[----:B---3--:R3:W-:Y:S04]  /*eb0b0*/  STS.128 [R2+0x100], R16 ;  /* 0x0001001002007388 */ /* 0x0087e80000000c00 */
        /* <DEDUP_REMOVED lines=421> */
[----:B-1----:R-:W2:Y:S04]  /*ecb10*/  LDL.LU R4, [R1+0x18f8] ;  /* 0x0018f80001047983 */ /* 0x002ea80000300800 */
[----:B------:R-:W2:Y:S04]  /*ecb20*/  LDL.LU R5, [R1+0x18fc] ;  /* 0x0018fc0001057983 */ /* 0x000ea80000300800 */
[----:B------:R-:W2:Y:S04]  /*ecb30*/  LDL.LU R6, [R1+0x18e8] ;  /* 0x0018e80001067983 */ /* 0x000ea80000300800 */
[----:B------:R-:W2:Y:S04]  /*ecb40*/  LDL.LU R7, [R1+0x18ec] ;  /* 0x0018ec0001077983 */ /* 0x000ea80000300800 */
        /* <DEDUP_REMOVED lines=10> */
[----:B----4-:R1:W-:Y:S04]  /*ecbf0*/  STS.128 [R2+0x80], R20 ;  /* 0x0000801402007388 */ /* 0x0103e80000000c00 */
[----:B-1----:R-:W4:Y:S04]  /*ecc00*/  LDL.LU R20, [R1+0x1ab0] ;  /* 0x001ab00001147983 */ /* 0x002f280000300800 */
[----:B------:R-:W4:Y:S04]  /*ecc10*/  LDL.LU R21, [R1+0x1ab4] ;  /* 0x001ab40001157983 */ /* 0x000f280000300800 */
[----:B------:R-:W4:Y:S04]  /*ecc20*/  LDL.LU R22, [R1+0x1a90] ;  /* 0x001a900001167983 */ /* 0x000f280000300800 */
[----:B---3--:R1:W-:Y:S04]  /*ecc30*/  STS.128 [R2+0x100], R16 ;  /* 0x0001001002007388 */ /* 0x0083e80000000c00 */
[----:B------:R-:W4:Y:S04]  /*ecc40*/  LDL.LU R23, [R1+0x1a94] ;  /* 0x001a940001177983 */ /* 0x000f280000300800 */
[----:B-1----:R-:W4:Y:S04]  /*ecc50*/  LDL.LU R16, [R1+0x1ab8] ;  /* 0x001ab80001107983 */ /* 0x002f280000300800 */
[----:B------:R-:W4:Y:S04]  /*ecc60*/  LDL.LU R17, [R1+0x1abc] ;  /* 0x001abc0001117983 */ /* 0x000f280000300800 */
[----:B------:R-:W4:Y:S04]  /*ecc70*/  LDL.LU R18, [R1+0x1a98] ;  /* 0x001a980001127983 */ /* 0x000f280000300800 */
[----:B------:R-:W4:Y:S04]  /*ecc80*/  LDL.LU R19, [R1+0x1a9c] ;  /* 0x001a9c0001137983 */ /* 0x000f280000300800 */
[----:B--2---:R1:W-:Y:S04]  /*ecc90*/  STS.128 [R2+0x180], R4 ;  /* 0x0001800402007388 */ /* 0x0043e80000000c00 */
[----:B------:R-:W-:Y:S01]  /*ecca0*/  STS.128 [R2], R36 ;  /* 0x0000002402007388 */ /* 0x000fe20000000c00 */
[----:B------:R-:W-:-:S06]  /*eccb0*/  NOP ;  /* 0x0000000000007918 */ /* 0x000fcc0000000000 */
[----:B------:R-:W-:Y:S04]  /*eccc0*/  LDS.128 R40, [R226] ;  /* 0x00000000e2287984 */ /* 0x000fe80000000c00 */
[----:B------:R-:W-:Y:S01]  /*eccd0*/  LDS.128 R36, [R227] ;  /* 0x00000000e3247984 */ /* 0x000fe20000000c00 */
[----:B-1----:R-:W-:Y:S01]  /*ecce0*/  IMAD.MOV.U32 R6, RZ, RZ, R28 ;  /* 0x000000ffff067224 */ /* 0x002fe200078e001c */
[----:B------:R-:W-:Y:S01]  /*eccf0*/  MOV R7, R29 ;  /* 0x0000001d00077202 */ /* 0x000fe20000000f00 */
[----:B------:R-:W-:Y:S01]  /*ecd00*/  IMAD.MOV.U32 R4, RZ, RZ, R24 ;  /* 0x000000ffff047224 */ /* 0x000fe200078e0018 */
[----:B------:R-:W-:Y:S01]  /*ecd10*/  MOV R5, R25 ;  /* 0x0000001900057202 */ /* 0x000fe20000000f00 */
[----:B------:R-:W-:Y:S01]  /*ecd20*/  IMAD.MOV.U32 R28, RZ, RZ, R26 ;  /* 0x000000ffff1c7224 */ /* 0x000fe200078e001a */
[----:B------:R-:W-:-:S02]  /*ecd30*/  MOV R29, R27 ;  /* 0x0000001b001d7202 */ /* 0x000fc40000000f00 */
[----:B------:R-:W1:Y:S04]  /*ecd40*/  LDS.128 R24, [R0] ;  /* 0x0000000000187984 */ /* 0x000e680000000c00 */
[----:B-1----:R-:W-:Y:S04]  /*ecd50*/  STL.64 [R1+0x200], R24 ;  /* 0x0002001801007387 */ /* 0x002fe80000100a00 */
[----:B------:R-:W-:Y:S04]  /*ecd60*/  STL.64 [R1+0x208], R26 ;  /* 0x0002081a01007387 */ /* 0x000fe80000100a00 */
[----:B------:R-:W1:Y:S01]  /*ecd70*/  LDS.128 R24, [R252] ;  /* 0x00000000fc187984 */ /* 0x000e620000000c00 */
[----:B------:R-:W-:-:S06]  /*ecd80*/  NOP ;  /* 0x0000000000007918 */ /* 0x000fcc0000000000 */
[----:B------:R-:W-:Y:S04]  /*ecd90*/  STL.64 [R1+0x5f0], R40 ;  /* 0x0005f02801007387 */ /* 0x000fe80000100a00 */
[----:B------:R-:W-:Y:S04]  /*ecda0*/  STL.64 [R1+0x5f8], R42 ;  /* 0x0005f82a01007387 */ /* 0x000fe80000100a00 */
[----:B------:R-:W-:Y:S04]  /*ecdb0*/  STL.64 [R1+0x840], R36 ;  /* 0x0008402401007387 */ /* 0x000fe80000100a00 */
[----:B------:R-:W-:Y:S04]  /*ecdc0*/  STL.64 [R1+0x848], R38 ;  /* 0x0008482601007387 */ /* 0x000fe80000100a00 */
[----:B------:R-:W-:Y:S04]  /*ecdd0*/  STS.128 [R2+0x100], R4 ;  /* 0x0001000402007388 */ /* 0x000fe80000000c00 */
[----:B-1----:R1:W-:Y:S04]  /*ecde0*/  STL.64 [R1+0x950], R24 ;  /* 0x0009501801007387 */ /* 0x0023e80000100a00 */
[----:B------:R2:W-:Y:S04]  /*ecdf0*/  STL.64 [R1+0x958], R26 ;  /* 0x0009581a01007387 */ /* 0x0005e80000100a00 */
[----:B-1----:R-:W3:Y:S04]  /*ece00*/  LDL.LU R24, [R1+0xcb0] ;  /* 0x000cb00001187983 */ /* 0x002ee80000300800 */
[----:B------:R-:W3:Y:S04]  /*ece10*/  LDL.LU R25, [R1+0xcb4] ;  /* 0x000cb40001197983 */ /* 0x000ee80000300800 */
[----:B--2---:R-:W3:Y:S04]  /*ece20*/  LDL.LU R26, [R1+0xca0] ;  /* 0x000ca000011a7983 */ /* 0x004ee80000300800 */
[----:B------:R-:W3:Y:S04]  /*ece30*/  LDL.LU R27, [R1+0xca4] ;  /* 0x000ca400011b7983 */ /* 0x000ee80000300800 */
[----:B----4-:R1:W-:Y:S04]  /*ece40*/  STS.128 [R2], R20 ;  /* 0x0000001402007388 */ /* 0x0103e80000000c00 */
[----:B-1----:R-:W2:Y:S04]  /*ece50*/  LDL.LU R20, [R1+0xcb8] ;  /* 0x000cb80001147983 */ /* 0x002ea80000300800 */
[----:B------:R-:W2:Y:S04]  /*ece60*/  LDL.LU R21, [R1+0xcbc] ;  /* 0x000cbc0001157983 */ /* 0x000ea80000300800 */
[----:B------:R-:W2:Y:S04]  /*ece70*/  LDL.LU R22, [R1+0xca8] ;  /* 0x000ca80001167983 */ /* 0x000ea80000300800 */
[----:B------:R1:W-:Y:S04]  /*ece80*/  STS.128 [R2+0x80], R16 ;  /* 0x0000801002007388 */ /* 0x0003e80000000c00 */
[----:B------:R-:W2:Y:S04]  /*ece90*/  LDL.LU R23, [R1+0xcac] ;  /* 0x000cac0001177983 */ /* 0x000ea80000300800 */
        /* <DEDUP_REMOVED lines=8> */
[----:B------:R-:W-:Y:S01]  /*ecf20*/  STS.128 [R2+0x180], R28 ;  /* 0x0001801c02007388 */ /* 0x000fe20000000c00 */
[----:B------:R-:W-:-:S06]  /*ecf30*/  NOP ;  /* 0x0000000000007918 */ /* 0x000fcc0000000000 */
[----:B------:R-:W1:Y:S04]  /*ecf40*/  LDS.128 R28, [R0] ;  /* 0x00000000001c7984 */ /* 0x000e680000000c00 */
[----:B------:R-:W1:Y:S04]  /*ecf50*/  LDS.128 R40, [R226] ;  /* 0x00000000e2287984 */ /* 0x000e680000000c00 */
        /* <DEDUP_REMOVED lines=12> */
[----:B---3--:R-:W3:Y:S04]  /*ed020*/  LDL.LU R24, [R1+0xd70] ;  /* 0x000d700001187983 */ /* 0x008ee80000300800 */
[----:B------:R-:W3:Y:S04]  /*ed030*/  LDL.LU R25, [R1+0xd74] ;  /* 0x000d740001197983 */ /* 0x000ee80000300800 */
[----:B------:R-:W3:Y:S04]  /*ed040*/  LDL.LU R26, [R1+0xd60] ;  /* 0x000d6000011a7983 */ /* 0x000ee80000300800 */
[----:B------:R-:W3:Y:S04]  /*ed050*/  LDL.LU R27, [R1+0xd64] ;  /* 0x000d6400011b7983 */ /* 0x000ee80000300800 */
[----:B--2---:R1:W-:Y:S04]  /*ed060*/  STS.128 [R2+0x80], R20 ;  /* 0x0000801402007388 */ /* 0x0043e80000000c00 */
[----:B-1----:R-:W2:Y:S04]  /*ed070*/  LDL.LU R20, [R1+0xd78] ;  /* 0x000d780001147983 */ /* 0x002ea80000300800 */
[----:B------:R-:W2:Y:S04]  /*ed080*/  LDL.LU R21, [R1+0xd7c] ;  /* 0x000d7c0001157983 */ /* 0x000ea80000300800 */
[----:B------:R-:W2:Y:S04]  /*ed090*/  LDL.LU R22, [R1+0xd68] ;  /* 0x000d680001167983 */ /* 0x000ea80000300800 */
[----:B----4-:R1:W-:Y:S04]  /*ed0a0*/  STS.128 [R2+0x100], R16 ;  /* 0x0001001002007388 */ /* 0x0103e80000000c00 */
[----:B------:R-:W2:Y:S04]  /*ed0b0*/  LDL.LU R23, [R1+0xd6c] ;  /* 0x000d6c0001177983 */ /* 0x000ea80000300800 */
[----:B------:R4:W-:Y:S01]  /*ed0c0*/  STS.128 [R2+0x180], R4 ;  /* 0x0001800402007388 */ /* 0x0009e20000000c00 */
[----:B------:R-:W-:-:S06]  /*ed0d0*/  NOP ;  /* 0x0000000000007918 */ /* 0x000fcc0000000000 */
[----:B-1----:R-:W2:Y:S04]  /*ed0e0*/  LDL.LU R16, [R1+0xb20] ;  /* 0x000b200001107983 */ /* 0x002ea80000300800 */
[----:B------:R-:W2:Y:S04]  /*ed0f0*/  LDL.LU R17, [R1+0xb24] ;  /* 0x000b240001117983 */ /* 0x000ea80000300800 */
[----:B------:R-:W2:Y:S04]  /*ed100*/  LDL.LU R18, [R1+0xb10] ;  /* 0x000b100001127983 */ /* 0x000ea80000300800 */
[----:B------:R-:W2:Y:S04]  /*ed110*/  LDL.LU R19, [R1+0xb14] ;  /* 0x000b140001137983 */ /* 0x000ea80000300800 */
[----:B----4-:R-:W4:Y:S04]  /*ed120*/  LDL.LU R4, [R1+0xb28] ;  /* 0x000b280001047983 */ /* 0x010f280000300800 */
[----:B------:R-:W4:Y:S04]  /*ed130*/  LDL.LU R5, [R1+0xb2c] ;  /* 0x000b2c0001057983 */ /* 0x000f280000300800 */
[----:B------:R-:W4:Y:S04]  /*ed140*/  LDL.LU R6, [R1+0xb18] ;  /* 0x000b180001067983 */ /* 0x000f280000300800 */
[----:B------:R-:W4:Y:S04]  /*ed150*/  LDL.LU R7, [R1+0xb1c] ;  /* 0x000b1c0001077983 */ /* 0x000f280000300800 */
        /* <DEDUP_REMOVED lines=22> */
[----:B------:R1:W-:Y:S04]  /*ed2c0*/  STS.128 [R2+0x100], R16 ;  /* 0x0001001002007388 */ /* 0x0003e80000000c00 */
[----:B------:R-:W2:Y:S04]  /*ed2d0*/  LDL.LU R23, [R1+0x28bc] ;  /* 0x0028bc0001177983 */ /* 0x000ea80000300800 */
[----:B-1----:R-:W2:Y:S04]  /*ed2e0*/  LDL.LU R16, [R1+0x6c0] ;  /* 0x0006c00001107983 */ /* 0x002ea80000300800 */
[----:B------:R-:W2:Y:S04]  /*ed2f0*/  LDL.LU R17, [R1+0x6c4] ;  /* 0x0006c40001117983 */ /* 0x000ea80000300800 */
[----:B------:R-:W2:Y:S04]  /*ed300*/  LDL.LU R18, [R1+0x6b0] ;  /* 0x0006b00001127983 */ /* 0x000ea80000300800 */
[----:B----4-:R1:W-:Y:S01]  /*ed310*/  STS.128 [R2+0x180], R4 ;  /* 0x0001800402007388 */ /* 0x0103e20000000c00 */
[----:B------:R-:W-:-:S06]  /*ed320*/  NOP ;  /* 0x0000000000007918 */ /* 0x000fcc0000000000 */
[----:B------:R-:W4:Y:S04]  /*ed330*/  LDL.LU R19, [R1+0x6b4] ;  /* 0x0006b40001137983 */ /* 0x000f280000300800 */
[----:B------:R-:W1:Y:S04]  /*ed340*/  LDS.128 R28, [R0] ;  /* 0x00000000001c7984 */ /* 0x000e680000000c00 */
[----:B------:R-:W1:Y:S04]  /*ed350*/  LDS.128 R40, [R226] ;  /* 0x00000000e2287984 */ /* 0x000e680000000c00 */
[----:B-1----:R-:W4:Y:S04]  /*ed360*/  LDL.LU R4, [R1+0x6c8] ;  /* 0x0006c80001047983 */ /* 0x002f280000300800 */
[----:B------:R-:W4:Y:S04]  /*ed370*/  LDL.LU R5, [R1+0x6cc] ;  /* 0x0006cc0001057983 */ /* 0x000f280000300800 */
[----:B------:R-:W4:Y:S04]  /*ed380*/  LDL.LU R6, [R1+0x6b8] ;  /* 0x0006b80001067983 */ /* 0x000f280000300800 */
[----:B------:R-:W4:Y:S04]  /*ed390*/  LDL.LU R7, [R1+0x6bc] ;  /* 0x0006bc0001077983 */ /* 0x000f280000300800 */
[----:B------:R-:W1:Y:S04]  /*ed3a0*/  LDS.128 R36, [R227] ;  /* 0x00000000e3247984 */ /* 0x000e680000000c00 */
[----:B------:R-:W-:Y:S04]  /*ed3b0*/  STL.64 [R1+0xd80], R28 ;  /* 0x000d801c01007387 */ /* 0x000fe80000100a00 */
[----:B------:R-:W-:Y:S04]  /*ed3c0*/  STL.64 [R1+0xd88], R30 ;  /* 0x000d881e01007387 */ /* 0x000fe80000100a00 */
[----:B------:R-:W3:Y:S01]  /*ed3d0*/  LDS.128 R28, [R252] ;  /* 0x00000000fc1c7984 */ /* 0x000ee20000000c00 */
[----:B------:R-:W-:-:S06]  /*ed3e0*/  NOP ;  /* 0x0000000000007918 */ /* 0x000fcc0000000000 */
[----:B------:R-:W-:Y:S04]  /*ed3f0*/  STL.64 [R1+0xec0], R40 ;  /* 0x000ec02801007387 */ /* 0x000fe80000100a00 */
[----:B------:R-:W-:Y:S04]  /*ed400*/  STL.64 [R1+0xec8], R42 ;  /* 0x000ec82a01007387 */ /* 0x000fe80000100a00 */
[----:B-1----:R-:W-:Y:S04]  /*ed410*/  STL.64 [R1+0x10e0], R36 ;  /* 0x0010e02401007387 */ /* 0x002fe80000100a00 */
[----:B------:R-:W-:Y:S04]  /*ed420*/  STL.64 [R1+0x10e8], R38 ;  /* 0x0010e82601007387 */ /* 0x000fe80000100a00 */
[----:B---3--:R-:W-:Y:S04]  /*ed430*/  STL.64 [R1+0x1140], R28 ;  /* 0x0011401c01007387 */ /* 0x008fe80000100a00 */
[----:B------:R1:W-:Y:S04]  /*ed440*/  STS.128 [R2], R24 ;  /* 0x0000001802007388 */ /* 0x0003e80000000c00 */
[----:B------:R-:W-:Y:S04]  /*ed450*/  STL.64 [R1+0x1148], R30 ;  /* 0x0011481e01007387 */ /* 0x000fe80000100a00 */
[----:B-1----:R-:W3:Y:S04]  /*ed460*/  LDL.LU R24, [R1+0x2800] ;  /* 0x0028000001187983 */ /* 0x002ee80000300800 */
[----:B------:R-:W3:Y:S04]  /*ed470*/  LDL.LU R25, [R1+0x2804] ;  /* 0x0028040001197983 */ /* 0x000ee80000300800 */
[----:B------:R-:W3:Y:S04]  /*ed480*/  LDL.LU R26, [R1+0x27f0] ;  /* 0x0027f000011a7983 */ /* 0x000ee80000300800 */
[----:B------:R-:W3:Y:S04]  /*ed490*/  LDL.LU R27, [R1+0x27f4] ;  /* 0x0027f400011b7983 */ /* 0x000ee80000300800 */
[----:B--2---:R1:W-:Y:S04]  /*ed4a0*/  STS.128 [R2+0x80], R20 ;  /* 0x0000801402007388 */ /* 0x0043e80000000c00 */
[----:B-1----:R-:W2:Y:S04]  /*ed4b0*/  LDL.LU R20, [R1+0x2808] ;  /* 0x0028080001147983 */ /* 0x002ea80000300800 */
[----:B------:R-:W2:Y:S04]  /*ed4c0*/  LDL.LU R21, [R1+0x280c] ;  /* 0x00280c0001157983 */ /* 0x000ea80000300800 */
[----:B------:R-:W2:Y:S04]  /*ed4d0*/  LDL.LU R22, [R1+0x27f8] ;  /* 0x0027f80001167983 */ /* 0x000ea80000300800 */
[----:B------:R-:W2:Y:S04]  /*ed4e0*/  LDL.LU R23, [R1+0x27fc] ;  /* 0x0027fc0001177983 */ /* 0x000ea80000300800 */
[----:B----4-:R1:W-:Y:S04]  /*ed4f0*/  STS.128 [R2+0x100], R16 ;  /* 0x0001001002007388 */ /* 0x0103e80000000c00 */
[----:B-1----:R-:W4:Y:S04]  /*ed500*/  LDL.LU R16, [R1+0x5e0] ;  /* 0x0005e00001107983 */ /* 0x002f280000300800 */
[----:B------:R-:W4:Y:S04]  /*ed510*/  LDL.LU R17, [R1+0x5e4] ;  /* 0x0005e40001117983 */ /* 0x000f280000300800 */
[----:B------:R-:W4:Y:S04]  /*ed520*/  LDL.LU R18, [R1+0x5d0] ;  /* 0x0005d00001127983 */ /* 0x000f280000300800 */
[----:B------:R1:W-:Y:S01]  /*ed530*/  STS.128 [R2+0x180], R4 ;  /* 0x0001800402007388 */ /* 0x0003e20000000c00 */
        /* <DEDUP_REMOVED lines=17> */
[----:B---3--:R1:W-:Y:S04]  /*ed650*/  STS.128 [R2], R24 ;  /* 0x0000001802007388 */ /* 0x0083e80000000c00 */
[----:B------:R-:W-:Y:S04]  /*ed660*/  STL.64 [R1+0x1130], R28 ;  /* 0x0011301c01007387 */ /* 0x000fe80000100a00 */
        /* <DEDUP_REMOVED lines=307> */
[----:B-1----:R1:W5:Y:S04]  /*ee9a0*/  LDL.LU R24, [R1+0x2310] ;  /* 0x0023100001187983 */ /* 0x0023680000300800 */
[----:B------:R1:W5:Y:S04]  /*ee9b0*/  LDL.LU R25, [R1+0x2314] ;  /* 0x0023140001197983 */ /* 0x0003680000300800 */
[----:B------:R1:W5:Y:S04]  /*ee9c0*/  LDL.LU R26, [R1+0x2300] ;  /* 0x00230000011a7983 */ /* 0x0003680000300800 */
[----:B------:R1:W5:Y:S04]  /*ee9d0*/  LDL.LU R27, [R1+0x2304] ;  /* 0x00230400011b7983 */ /* 0x0003680000300800 */
[----:B--2---:R2:W-:Y:S04]  /*ee9e0*/  STS.128 [R2+0x80], R20 ;  /* 0x0000801402007388 */ /* 0x0045e80000000c00 */
[----:B--2---:R1:W5:Y:S04]  /*ee9f0*/  LDL.LU R20, [R1+0x2318] ;  /* 0x0023180001147983 */ /* 0x0043680000300800 */
[----:B------:R1:W5:Y:S04]  /*eea00*/  LDL.LU R21, [R1+0x231c] ;  /* 0x00231c0001157983 */ /* 0x0003680000300800 */
[----:B------:R1:W5:Y:S04]  /*eea10*/  LDL.LU R22, [R1+0x2308] ;  /* 0x0023080001167983 */ /* 0x0003680000300800 */
[----:B------:R1:W5:Y:S04]  /*eea20*/  LDL.LU R23, [R1+0x230c] ;  /* 0x00230c0001177983 */ /* 0x0003680000300800 */
[----:B----4-:R2:W-:Y:S04]  /*eea30*/  STS.128 [R2+0x100], R16 ;  /* 0x0001001002007388 */ /* 0x0105e80000000c00 */
[----:B--2---:R1:W5:Y:S04]  /*eea40*/  LDL.LU R16, [R1+0xf60] ;  /* 0x000f600001107983 */ /* 0x0043680000300800 */
[----:B------:R1:W5:Y:S04]  /*eea50*/  LDL.LU R17, [R1+0xf64] ;  /* 0x000f640001117983 */ /* 0x0003680000300800 */
[----:B------:R1:W5:Y:S04]  /*eea60*/  LDL.LU R18, [R1+0xf50] ;  /* 0x000f500001127983 */ /* 0x0003680000300800 */
[----:B------:R2:W-:Y:S04]  /*eea70*/  STS.128 [R2+0x180], R4 ;  /* 0x0001800402007388 */ /* 0x0005e80000000c00 */
[----:B------:R1:W5:Y:S04]  /*eea80*/  LDL.LU R19, [R1+0xf54] ;  /* 0x000f540001137983 */ /* 0x0003680000300800 */
[----:B--2---:R1:W5:Y:S04]  /*eea90*/  LDL.LU R4, [R1+0xf68] ;  /* 0x000f680001047983 */ /* 0x0043680000300800 */
[----:B------:R1:W5:Y:S04]  /*eeaa0*/  LDL.LU R5, [R1+0xf6c] ;  /* 0x000f6c0001057983 */ /* 0x0003680000300800 */
[----:B------:R1:W5:Y:S04]  /*eeab0*/  LDL.LU R6, [R1+0xf58] ;  /* 0x000f580001067983 */ /* 0x0003680000300800 */
[----:B------:R1:W5:Y:S02]  /*eeac0*/  LDL.LU R7, [R1+0xf5c] ;  /* 0x000f5c0001077983 */ /* 0x0003640000300800 */
[----:B------:R-:W-:-:S06]  /*eead0*/  NOP ;  /* 0x0000000000007918 */ /* 0x000fcc0000000000 */
[----:B------:R-:W2:Y:S04]  /*eeae0*/  LDS.128 R28, [R0] ;  /* 0x00000000001c7984 */ /* 0x000ea80000000c00 */
[----:B------:R-:W-:Y:S04]  /*eeaf0*/  STL [R1+0x5f84], R235 ;  /* 0x005f84eb01007387 */ /* 0x000fe80000100800 */
[----:B------:R-:W-:Y:S04]  /*eeb00*/  STL [R1+0x5f80], R231 ;  /* 0x005f80e701007387 */ /* 0x000fe80000100800 */
[----:B------:R-:W3:Y:S04]  /*eeb10*/  LDS.128 R40, [R226] ;  /* 0x00000000e2287984 */ /* 0x000ee80000000c00 */
[----:B------:R-:W-:Y:S04]  /*eeb20*/  STL [R1+0x5f7c], R199 ;  /* 0x005f7cc701007387 */ /* 0x000fe80000100800 */
[----:B------:R-:W4:Y:S04]  /*eeb30*/  LDS.128 R36, [R227] ;  /* 0x00000000e3247984 */ /* 0x000f280000000c00 */
[----:B--2---:R-:W-:Y:S04]  /*eeb40*/  STL.64 [R1+0x470], R28 ;  /* 0x0004701c01007387 */ /* 0x004fe80000100a00 */
[----:B------:R-:W-:Y:S04]  /*eeb50*/  STL.64 [R1+0x478], R30 ;  /* 0x0004781e01007387 */ /* 0x000fe80000100a00 */
[----:B------:R-:W2:Y:S01]  /*eeb60*/  LDS.128 R28, [R252] ;  /* 0x00000000fc1c7984 */ /* 0x000ea20000000c00 */
[----:B------:R-:W-:-:S06]  /*eeb70*/  NOP ;  /* 0x0000000000007918 */ /* 0x000fcc0000000000 */
[----:B---3--:R-:W-:Y:S04]  /*eeb80*/  STL.64 [R1+0xbc0], R40 ;  /* 0x000bc02801007387 */ /* 0x008fe80000100a00 */
[----:B------:R-:W-:Y:S04]  /*eeb90*/  STL.64 [R1+0xbc8], R42 ;  /* 0x000bc82a01007387 */ /* 0x000fe80000100a00 */
[----:B----4-:R-:W-:Y:S04]  /*eeba0*/  STL.64 [R1+0xd30], R36 ;  /* 0x000d302401007387 */ /* 0x010fe80000100a00 */
[----:B------:R-:W-:Y:S04]  /*eebb0*/  STL.64 [R1+0xd38], R38 ;  /* 0x000d382601007387 */ /* 0x000fe80000100a00 */
[----:B-----5:R3:W-:Y:S04]  /*eebc0*/  STS.128 [R2], R24 ;  /* 0x0000001802007388 */ /* 0x0207e80000000c00 */
[----:B------:R4:W-:Y:S04]  /*eebd0*/  STS.128 [R2+0x80], R20 ;  /* 0x0000801402007388 */ /* 0x0009e80000000c00 */
[----:B------:R1:W-:Y:S04]  /*eebe0*/  STS.128 [R2+0x100], R16 ;  /* 0x0001001002007388 */ /* 0x0003e80000000c00 */
[----:B------:R1:W-:Y:S01]  /*eebf0*/  STS.128 [R2+0x180], R4 ;  /* 0x0001800402007388 */ /* 0x0003e20000000c00 */
[----:B------:R-:W-:-:S06]  /*eec00*/  NOP ;  /* 0x0000000000007918 */ /* 0x000fcc0000000000 */
[----:B--2---:R-:W-:Y:S04]  /*eec10*/  STL.64 [R1+0xe30], R28 ;  /* 0x000e301c01007387 */ /* 0x004fe80000100a00 */
[----:B------:R-:W-:Y:S04]  /*eec20*/  STL.64 [R1+0xe38], R30 ;  /* 0x000e381e01007387 */ /* 0x000fe80000100a00 */
[----:B---3--:R-:W2:Y:S04]  /*eec30*/  LDL.LU R24, [R1+0x1b90] ;  /* 0x001b900001187983 */ /* 0x008ea80000300800 */
[----:B------:R-:W2:Y:S04]  /*eec40*/  LDL.LU R25, [R1+0x1b94] ;  /* 0x001b940001197983 */ /* 0x000ea80000300800 */
[----:B------:R-:W2:Y:S04]  /*eec50*/  LDL.LU R26, [R1+0x1b70] ;  /* 0x001b7000011a7983 */ /* 0x000ea80000300800 */
[----:B------:R-:W2:Y:S04]  /*eec60*/  LDL.LU R27, [R1+0x1b74] ;  /* 0x001b7400011b7983 */ /* 0x000ea80000300800 */
[----:B----4-:R-:W3:Y:S04]  /*eec70*/  LDL.LU R20, [R1+0x1b98] ;  /* 0x001b980001147983 */ /* 0x010ee80000300800 */
[----:B------:R-:W3:Y:S04]  /*eec80*/  LDL.LU R21, [R1+0x1b9c] ;  /* 0x001b9c0001157983 */ /* 0x000ee80000300800 */
[----:B------:R-:W3:Y:S04]  /*eec90*/  LDL.LU R22, [R1+0x1b78] ;  /* 0x001b780001167983 */ /* 0x000ee80000300800 */
[----:B------:R-:W3:Y:S04]  /*eeca0*/  LDL.LU R23, [R1+0x1b7c] ;  /* 0x001b7c0001177983 */ /* 0x000ee80000300800 */
        /* <DEDUP_REMOVED lines=21> */
[----:B--2---:R-:W-:Y:S04]  /*eee00*/  STS.128 [R2], R24 ;  /* 0x0000001802007388 */ /* 0x004fe80000000c00 */
[----:B---3--:R1:W-:Y:S04]  /*eee10*/  STS.128 [R2+0x80], R20 ;  /* 0x0000801402007388 */ /* 0x0083e80000000c00 */
[----:B-1----:R-:W2:Y:S04]  /*eee20*/  LDL.LU R20, [R1+0x1a60] ;  /* 0x001a600001147983 */ /* 0x002ea80000300800 */
[----:B------:R-:W2:Y:S04]  /*eee30*/  LDL.LU R21, [R1+0x1a64] ;  /* 0x001a640001157983 */ /* 0x000ea80000300800 */
[----:B------:R-:W2:Y:S04]  /*eee40*/  LDL.LU R22, [R1+0x1a40] ;  /* 0x001a400001167983 */ /* 0x000ea80000300800 */
[----:B----4-:R1:W-:Y:S04]  /*eee50*/  STS.128 [R2+0x100], R16 ;  /* 0x0001001002007388 */ /* 0x0103e80000000c00 */
[----:B------:R-:W2:Y:S04]  /*eee60*/  LDL.LU R23, [R1+0x1a44] ;  /* 0x001a440001177983 */ /* 0x000ea80000300800 */
[----:B------:R3:W-:Y:S01]  /*eee70*/  STS.128 [R2+0x180], R4 ;  /* 0x0001800402007388 */ /* 0x0007e20000000c00 */
[----:B------:R-:W-:-:S06]  /*eee80*/  NOP ;  /* 0x0000000000007918 */ /* 0x000fcc0000000000 */
[----:B------:R-:W4:Y:S04]  /*eee90*/  LDS.128 R24, [R0] ;  /* 0x0000000000187984 */ /* 0x000f280000000c00 */
[----:B-1----:R-:W2:Y:S04]  /*eeea0*/  LDL.LU R16, [R1+0x1a68] ;  /* 0x001a680001107983 */ /* 0x002ea80000300800 */
[----:B------:R-:W2:Y:S04]  /*eeeb0*/  LDL.LU R17, [R1+0x1a6c] ;  /* 0x001a6c0001117983 */ /* 0x000ea80000300800 */
[----:B------:R-:W2:Y:S04]  /*eeec0*/  LDL.LU R18, [R1+0x1a48] ;  /* 0x001a480001127983 */ /* 0x000ea80000300800 */
[----:B------:R-:W2:Y:S01]  /*eeed0*/  LDL.LU R19, [R1+0x1a4c] ;  /* 0x001a4c0001137983 */ /* 0x000ea20000300800 */
[----:B---3--:R-:W-:Y:S01]  /*eeee0*/  IMAD.MOV.U32 R6, RZ, RZ, R168 ;  /* 0x000000ffff067224 */ /* 0x008fe200078e00a8 */
[----:B------:R-:W-:Y:S01]  /*eeef0*/  MOV R7, R169 ;  /* 0x000000a900077202 */ /* 0x000fe20000000f00 */
[----:B------:R-:W-:Y:S01]  /*eef00*/  IMAD.MOV.U32 R4, RZ, RZ, R32 ;  /* 0x000000ffff047224 */ /* 0x000fe200078e0020 */
[----:B------:R-:W-:Y:S01]  /*eef10*/  MOV R5, R33 ;  /* 0x0000002100057202 */ /* 0x000fe20000000f00 */
[----:B------:R-:W-:Y:S01]  /*eef20*/  IMAD.MOV.U32 R168, RZ, RZ, R34 ;  /* 0x000000ffffa87224 */ /* 0x000fe200078e0022 */
[----:B------:R-:W-:Y:S01]  /*eef30*/  MOV R169, R35 ;  /* 0x0000002300a97202 */ /* 0x000fe20000000f00 */
[----:B------:R-:W-:Y:S04]  /*eef40*/  LDS.128 R28, [R227] ;  /* 0x00000000e31c7984 */ /* 0x000fe80000000c00 */
[----:B------:R-:W1:Y:S04]  /*eef50*/  LDS.128 R32, [R226] ;  /* 0x00000000e2207984 */ /* 0x000e680000000c00 */
[----:B----4-:R-:W-:Y:S04]  /*eef60*/  STL.64 [R1+0x1b0], R24 ;  /* 0x0001b01801007387 */ /* 0x010fe80000100a00 */
[----:B------:R-:W-:Y:S04]  /*eef70*/  STL.64 [R1+0x1b8], R26 ;  /* 0x0001b81a01007387 */ /* 0x000fe80000100a00 */
[----:B------:R-:W3:Y:S01]  /*eef80*/  LDS.128 R24, [R252] ;  /* 0x00000000fc187984 */ /* 0x000ee20000000c00 */
[----:B------:R-:W-:-:S06]  /*eef90*/  NOP ;  /* 0x0000000000007918 */ /* 0x000fcc0000000000 */
[----:B-1----:R-:W-:Y:S04]  /*eefa0*/  STL.64 [R1+0x5e0], R32 ;  /* 0x0005e02001007387 */ /* 0x002fe80000100a00 */
[----:B------:R-:W-:Y:S04]  /*eefb0*/  STL.64 [R1+0x5e8], R34 ;  /* 0x0005e82201007387 */ /* 0x000fe80000100a00 */
[----:B------:R-:W-:Y:S04]  /*eefc0*/  STL.64 [R1+0xcb0], R28 ;  /* 0x000cb01c01007387 */ /* 0x000fe80000100a00 */
[----:B------:R-:W-:Y:S04]  /*eefd0*/  STL.64 [R1+0xcb8], R30 ;  /* 0x000cb81e01007387 */ /* 0x000fe80000100a00 */
[----:B---3--:R1:W-:Y:S04]  /*eefe0*/  STL.64 [R1+0xdd0], R24 ;  /* 0x000dd01801007387 */ /* 0x0083e80000100a00 */
[----:B------:R3:W-:Y:S04]  /*eeff0*/  STL.64 [R1+0xdd8], R26 ;  /* 0x000dd81a01007387 */ /* 0x0007e80000100a00 */
[----:B-1----:R-:W4:Y:S04]  /*ef000*/  LDL.LU R24, [R1+0xc90] ;  /* 0x000c900001187983 */ /* 0x002f280000300800 */
[----:B------:R-:W4:Y:S04]  /*ef010*/  LDL.LU R25, [R1+0xc94] ;  /* 0x000c940001197983 */ /* 0x000f280000300800 */
[----:B---3--:R-:W4:Y:S04]  /*ef020*/  LDL.LU R26, [R1+0x2970] ;  /* 0x00297000011a7983 */ /* 0x008f280000300800 */
[----:B------:R-:W4:Y:S04]  /*ef030*/  LDL.LU R27, [R1+0x2974] ;  /* 0x00297400011b7983 */ /* 0x000f280000300800 */
[----:B--2---:R1:W-:Y:S04]  /*ef040*/  STS.128 [R2], R20 ;  /* 0x0000001402007388 */ /* 0x0043e80000000c00 */
        /* <DEDUP_REMOVED lines=9> */
[----:B------:R1:W-:Y:S04]  /*ef0e0*/  STS.128 [R2+0x100], R4 ;  /* 0x0001000402007388 */ /* 0x0003e80000000c00 */
[----:B------:R-:W-:Y:S01]  /*ef0f0*/  STS.128 [R2+0x180], R168 ;  /* 0x000180a802007388 */ /* 0x000fe20000000c00 */
[----:B------:R-:W-:-:S06]  /*ef100*/  NOP ;  /* 0x0000000000007918 */ /* 0x000fcc0000000000 */
[----:B------:R-:W4:Y:S04]  /*ef110*/  LDS.128 R28, [R0] ;  /* 0x00000000001c7984 */ /* 0x000f280000000c00 */
[----:B------:R-:W4:Y:S04]  /*ef120*/  LDS.128 R36, [R226] ;  /* 0x00000000e2247984 */ /* 0x000f280000000c00 */
[----:B-1----:R-:W3:Y:S04]  /*ef130*/  LDL.LU R4, [R1+0xbb8] ;  /* 0x000bb80001047983 */ /* 0x002ee80000300800 */
[----:B------:R-:W3:Y:S04]  /*ef140*/  LDL.LU R5, [R1+0xbbc] ;  /* 0x000bbc0001057983 */ /* 0x000ee80000300800 */
[----:B------:R-:W3:Y:S04]  /*ef150*/  LDL.LU R6, [R1+0xba8] ;  /* 0x000ba80001067983 */ /* 0x000ee80000300800 */
[----:B------:R-:W3:Y:S04]  /*ef160*/  LDL.LU R7, [R1+0xbac] ;  /* 0x000bac0001077983 */ /* 0x000ee80000300800 */
[----:B------:R-:W1:Y:S04]  /*ef170*/  LDS.128 R32, [R227] ;  /* 0x00000000e3207984 */ /* 0x000e680000000c00 */
[----:B----4-:R-:W-:Y:S04]  /*ef180*/  STL.64 [R1+0x1a0], R28 ;  /* 0x0001a01c01007387 */ /* 0x010fe80000100a00 */
[----:B------:R-:W-:Y:S04]  /*ef190*/  STL.64 [R1+0x1a8], R30 ;  /* 0x0001a81e01007387 */ /* 0x000fe80000100a00 */
[----:B------:R-:W4:Y:S01]  /*ef1a0*/  LDS.128 R28, [R252] ;  /* 0x00000000fc1c7984 */ /* 0x000f220000000c00 */
[----:B------:R-:W-:-:S06]  /*ef1b0*/  NOP ;  /* 0x0000000000007918 */ /* 0x000fcc0000000000 */
[----:B------:R-:W-:Y:S04]  /*ef1c0*/  STL.64 [R1+0x4f0], R36 ;  /* 0x0004f02401007387 */ /* 0x000fe80000100a00 */
[----:B------:R-:W-:Y:S04]  /*ef1d0*/  STL.64 [R1+0x4f8], R38 ;  /* 0x0004f82601007387 */ /* 0x000fe80000100a00 */
[----:B-1----:R-:W-:Y:S04]  /*ef1e0*/  STL.64 [R1+0xba0], R32 ;  /* 0x000ba02001007387 */ /* 0x002fe80000100a00 */
[----:B------:R-:W-:Y:S04]  /*ef1f0*/  STL.64 [R1+0xba8], R34 ;  /* 0x000ba82201007387 */ /* 0x000fe80000100a00 */
[----:B------:R1:W-:Y:S04]  /*ef200*/  STS.128 [R2], R24 ;  /* 0x0000001802007388 */ /* 0x0003e80000000c00 */
[----:B----4-:R-:W-:Y:S04]  /*ef210*/  STL.64 [R1+0xbb0], R28 ;  /* 0x000bb01c01007387 */ /* 0x010fe80000100a00 */
[----:B------:R-:W-:Y:S04]  /*ef220*/  STL.64 [R1+0xbb8], R30 ;  /* 0x000bb81e01007387 */ /* 0x000fe80000100a00 */
[----:B-1----:R-:W4:Y:S04]  /*ef230*/  LDL.LU R24, [R1+0xd40] ;  /* 0x000d400001187983 */ /* 0x002f280000300800 */
[----:B------:R-:W4:Y:S04]  /*ef240*/  LDL.LU R25, [R1+0xd44] ;  /* 0x000d440001197983 */ /* 0x000f280000300800 */
[----:B------:R-:W4:Y:S04]  /*ef250*/  LDL.LU R26, [R1+0xd20] ;  /* 0x000d2000011a7983 */ /* 0x000f280000300800 */
[----:B------:R-:W4:Y:S04]  /*ef260*/  LDL.LU R27, [R1+0xd24] ;  /* 0x000d2400011b7983 */ /* 0x000f280000300800 */
[----:B--2---:R1:W-:Y:S04]  /*ef270*/  STS.128 [R2+0x80], R20 ;  /* 0x0000801402007388 */ /* 0x0043e80000000c00 */
[----:B-1----:R-:W2:Y:S04]  /*ef280*/  LDL.LU R20, [R1+0xd48] ;  /* 0x000d480001147983 */ /* 0x002ea80000300800 */
[----:B------:R-:W2:Y:S04]  /*ef290*/  LDL.LU R21, [R1+0xd4c] ;  /* 0x000d4c0001157983 */ /* 0x000ea80000300800 */
[----:B------:R-:W2:Y:S04]  /*ef2a0*/  LDL.LU R22, [R1+0xd28] ;  /* 0x000d280001167983 */ /* 0x000ea80000300800 */
[----:B---3--:R1:W-:Y:S04]  /*ef2b0*/  STS.128 [R2+0x100], R16 ;  /* 0x0001001002007388 */ /* 0x0083e80000000c00 */
[----:B------:R-:W2:Y:S04]  /*ef2c0*/  LDL.LU R23, [R1+0xd2c] ;  /* 0x000d2c0001177983 */ /* 0x000ea80000300800 */
[----:B-1----:R-:W3:Y:S04]  /*ef2d0*/  LDL.LU R16, [R1+0xb00] ;  /* 0x000b000001107983 */ /* 0x002ee80000300800 */
        /* <DEDUP_REMOVED lines=20> */
[----:B----4-:R4:W-:Y:S04]  /*ef420*/  STS.128 [R2], R24 ;  /* 0x0000001802007388 */ /* 0x0109e80000000c00 */
[----:B-1----:R-:W-:Y:S04]  /*ef430*/  STL.64 [R1+0x15f0], R28 ;  /* 0x0015f01c01007387 */ /* 0x002fe80000100a00 */
[----:B------:R-:W-:Y:S04]  /*ef440*/  STL.64 [R1+0x15f8], R30 ;  /* 0x0015f81e01007387 */ /* 0x000fe80000100a00 */
[----:B----4-:R-:W4:Y:S04]  /*ef450*/  LDL.LU R24, [R1+0x28a0] ;  /* 0x0028a00001187983 */ /* 0x010f280000300800 */
        /* <DEDUP_REMOVED lines=426> */
[----:B-1----:R-:W4:Y:S04]  /*f0f00*/  LDL.LU R4, [R1+0x1858] ;  /* 0x0018580001047983 */ /* 0x002f280000300800 */
[----:B------:R-:W4:Y:S04]  /*f0f10*/  LDL.LU R5, [R1+0x185c] ;  /* 0x00185c0001057983 */ /* 0x000f280000300800 */
[----:B------:R-:W4:Y:S04]  /*f0f20*/  LDL.LU R6, [R1+0x1828] ;  /* 0x0018280001067983 */ /* 0x000f280000300800 */
[----:B------:R-:W4:Y:S04]  /*f0f30*/  LDL.LU R7, [R1+0x182c] ;  /* 0x00182c0001077983 */ /* 0x000f280000300800 */
        /* <DEDUP_REMOVED lines=10> */
[----:B--2---:R1:W-:Y:S04]  /*f0fe0*/  STS.128 [R2+0x80], R20 ;  /* 0x0000801402007388 */ /* 0x0043e80000000c00 */
[----:B-1----:R-:W2:Y:S04]  /*f0ff0*/  LDL.LU R20, [R1+0x1a20] ;  /* 0x001a200001147983 */ /* 0x002ea80000300800 */
[----:B------:R-:W2:Y:S04]  /*f1000*/  LDL.LU R21, [R1+0x1a24] ;  /* 0x001a240001157983 */ /* 0x000ea80000300800 */
[----:B------:R-:W2:Y:S04]  /*f1010*/  LDL.LU R22, [R1+0x1a00] ;  /* 0x001a000001167983 */ /* 0x000ea80000300800 */
[----:B---3--:R1:W-:Y:S04]  /*f1020*/  STS.128 [R2+0x100], R16 ;  /* 0x0001001002007388 */ /* 0x0083e80000000c00 */
[----:B------:R-:W2:Y:S04]  /*f1030*/  LDL.LU R23, [R1+0x1a04] ;  /* 0x001a040001177983 */ /* 0x000ea80000300800 */
[----:B-1----:R-:W2:Y:S04]  /*f1040*/  LDL.LU R16, [R1+0x1a28] ;  /* 0x001a280001107983 */ /* 0x002ea80000300800 */
[----:B------:R-:W2:Y:S04]  /*f1050*/  LDL.LU R17, [R1+0x1a2c] ;  /* 0x001a2c0001117983 */ /* 0x000ea80000300800 */
[----:B------:R-:W2:Y:S04]  /*f1060*/  LDL.LU R18, [R1+0x1a08] ;  /* 0x001a080001127983 */ /* 0x000ea80000300800 */
[----:B------:R-:W2:Y:S04]  /*f1070*/  LDL.LU R19, [R1+0x1a0c] ;  /* 0x001a0c0001137983 */ /* 0x000ea80000300800 */
[----:B----4-:R-:W-:Y:S04]  /*f1080*/  STS.128 [R2], R24 ;  /* 0x0000001802007388 */ /* 0x010fe80000000c00 */
[----:B------:R-:W-:Y:S01]  /*f1090*/  STS.128 [R2+0x180], R4 ;  /* 0x0001800402007388 */ /* 0x000fe20000000c00 */
[----:B------:R-:W-:-:S06]  /*f10a0*/  NOP ;  /* 0x0000000000007918 */ /* 0x000fcc0000000000 */
[----:B------:R-:W1:Y:S04]  /*f10b0*/  LDS.128 R24, [R0] ;  /* 0x0000000000187984 */ /* 0x000e680000000c00 */
[----:B------:R-:W4:Y:S04]  /*f10c0*/  LDS.128 R32, [R226] ;  /* 0x00000000e2207984 */ /* 0x000f280000000c00 */
[----:B------:R-:W4:Y:S04]  /*f10d0*/  LDS.128 R28, [R227] ;  /* 0x00000000e31c7984 */ /* 0x000f280000000c00 */
[----:B-1----:R-:W-:Y:S04]  /*f10e0*/  STL.64 [R1+0x40], R24 ;  /* 0x0000401801007387 */ /* 0x002fe80000100a00 */
[----:B------:R-:W-:Y:S04]  /*f10f0*/  STL.64 [R1+0x48], R26 ;  /* 0x0000481a01007387 */ /* 0x000fe80000100a00 */
[----:B------:R-:W1:Y:S01]  /*f1100*/  LDS.128 R24, [R252] ;  /* 0x00000000fc187984 */ /* 0x000e620000000c00 */
[----:B------:R-:W-:-:S06]  /*f1110*/  NOP ;  /* 0x0000000000007918 */ /* 0x000fcc0000000000 */
[----:B----4-:R-:W-:Y:S04]  /*f1120*/  STL.64 [R1+0x690], R32 ;  /* 0x0006902001007387 */ /* 0x010fe80000100a00 */
[----:B------:R-:W-:Y:S04]  /*f1130*/  STL.64 [R1+0x698], R34 ;  /* 0x0006982201007387 */ /* 0x000fe80000100a00 */
[----:B------:R-:W-:Y:S04]  /*f1140*/  STL.64 [R1+0xf30], R28 ;  /* 0x000f301c01007387 */ /* 0x000fe80000100a00 */
[----:B------:R-:W-:Y:S04]  /*f1150*/  STL.64 [R1+0xf38], R30 ;  /* 0x000f381e01007387 */ /* 0x000fe80000100a00 */
[----:B-1----:R1:W-:Y:S04]  /*f1160*/  STL.64 [R1+0x12e0], R24 ;  /* 0x0012e01801007387 */ /* 0x0023e80000100a00 */
[----:B------:R4:W-:Y:S04]  /*f1170*/  STL.64 [R1+0x12e8], R26 ;  /* 0x0012e81a01007387 */ /* 0x0009e80000100a00 */
[----:B-1----:R-:W3:Y:S04]  /*f1180*/  LDL.LU R24, [R1+0x2960] ;  /* 0x0029600001187983 */ /* 0x002ee80000300800 */
[----:B------:R-:W3:Y:S04]  /*f1190*/  LDL.LU R25, [R1+0x2964] ;  /* 0x0029640001197983 */ /* 0x000ee80000300800 */
[----:B----4-:R-:W3:Y:S04]  /*f11a0*/  LDL.LU R26, [R1+0x2950] ;  /* 0x00295000011a7983 */ /* 0x010ee80000300800 */
[----:B------:R-:W3:Y:S04]  /*f11b0*/  LDL.LU R27, [R1+0x2954] ;  /* 0x00295400011b7983 */ /* 0x000ee80000300800 */
[----:B--2---:R1:W-:Y:S04]  /*f11c0*/  STS.128 [R2], R20 ;  /* 0x0000001402007388 */ /* 0x0043e80000000c00 */
        /* <DEDUP_REMOVED lines=8> */
[----:B------:R-:W4:Y:S01]  /*f1250*/  LDL.LU R19, [R1+0xb84] ;  /* 0x000b840001137983 */ /* 0x000f220000300800 */
[----:B------:R-:W-:Y:S01]  /*f1260*/  IMAD.MOV.U32 R6, RZ, RZ, R52 ;  /* 0x000000ffff067224 */ /* 0x000fe200078e0034 */
[----:B------:R-:W-:Y:S01]  /*f1270*/  MOV R7, R53 ;  /* 0x0000003500077202 */ /* 0x000fe20000000f00 */
[----:B------:R-:W-:Y:S01]  /*f1280*/  IMAD.MOV.U32 R4, RZ, RZ, R84 ;  /* 0x000000ffff047224 */ /* 0x000fe200078e0054 */
[----:B------:R-:W-:Y:S01]  /*f1290*/  MOV R5, R85 ;  /* 0x0000005500057202 */ /* 0x000fe20000000f00 */
[----:B------:R-:W-:Y:S01]  /*f12a0*/  IMAD.MOV.U32 R52, RZ, RZ, R86 ;  /* 0x000000ffff347224 */ /* 0x000fe200078e0056 */
[----:B------:R-:W-:-:S03]  /*f12b0*/  MOV R53, R87 ;  /* 0x0000005700357202 */ /* 0x000fc60000000f00 */
[----:B------:R1:W-:Y:S04]  /*f12c0*/  STS.128 [R2+0x100], R4 ;  /* 0x0001000402007388 */ /* 0x0003e80000000c00 */
[----:B------:R-:W-:Y:S01]  /*f12d0*/  STS.128 [R2+0x180], R52 ;  /* 0x0001803402007388 */ /* 0x000fe20000000c00 */
[----:B------:R-:W-:-:S06]  /*f12e0*/  NOP ;  /* 0x0000000000007918 */ /* 0x000fcc0000000000 */
        /* <DEDUP_REMOVED lines=28> */
[----:B-1----:R-:W4:Y:S04]  /*f14b0*/  LDL.LU R16, [R1+0xae0] ;  /* 0x000ae00001107983 */ /* 0x002f280000300800 */
[----:B------:R-:W4:Y:S04]  /*f14c0*/  LDL.LU R17, [R1+0xae4] ;  /* 0x000ae40001117983 */ /* 0x000f280000300800 */
[----:B------:R-:W4:Y:S04]  /*f14d0*/  LDL.LU R18, [R1+0xad0] ;  /* 0x000ad00001127983 */ /* 0x000f280000300800 */
[----:B------:R-:W4:Y:S04]  /*f14e0*/  LDL.LU R19, [R1+0xad4] ;  /* 0x000ad40001137983 */ /* 0x000f280000300800 */
        /* <DEDUP_REMOVED lines=465> */
[----:B----4-:R1:W-:Y:S04]  /*f3200*/  STS.128 [R2+0x100], R16 ;  /* 0x0001001002007388 */ /* 0x0103e80000000c00 */
[----:B------:R-:W2:Y:S04]  /*f3210*/  LDL.LU R23, [R1+0x19c4] ;  /* 0x0019c40001177983 */ /* 0x000ea80000300800 */
[----:B-1----:R-:W2:Y:S04]  /*f3220*/  LDL.LU R16, [R1+0x19d8] ;  /* 0x0019d80001107983 */ /* 0x002ea80000300800 */
[----:B------:R-:W2:Y:S04]  /*f3230*/  LDL.LU R17, [R1+0x19dc] ;  /* 0x0019dc0001117983 */ /* 0x000ea80000300800 */
[----:B------:R-:W2:Y:S04]  /*f3240*/  LDL.LU R18, [R1+0x19c8] ;  /* 0x0019c80001127983 */ /* 0x000ea80000300800 */
[----:B------:R-:W2:Y:S04]  /*f3250*/  LDL.LU R19, [R1+0x19cc] ;  /* 0x0019cc0001137983 */ /* 0x000ea80000300800 */
[----:B---3--:R-:W-:Y:S04]  /*f3260*/  STS.128 [R2], R24 ;  /* 0x0000001802007388 */ /* 0x008fe80000000c00 */
[----:B------:R-:W-:Y:S01]  /*f3270*/  STS.128 [R2+0x180], R4 ;  /* 0x0001800402007388 */ /* 0x000fe20000000c00 */
[----:B------:R-:W-:-:S06]  /*f3280*/  NOP ;  /* 0x0000000000007918 */ /* 0x000fcc0000000000 */
[----:B------:R-:W1:Y:S04]  /*f3290*/  LDS.128 R24, [R0] ;  /* 0x0000000000187984 */ /* 0x000e680000000c00 */
[----:B------:R-:W3:Y:S04]  /*f32a0*/  LDS.128 R32, [R226] ;  /* 0x00000000e2207984 */ /* 0x000ee80000000c00 */
[----:B------:R-:W3:Y:S04]  /*f32b0*/  LDS.128 R28, [R227] ;  /* 0x00000000e31c7984 */ /* 0x000ee80000000c00 */
[----:B-1----:R-:W-:Y:S04]  /*f32c0*/  STL.64 [R1+0x20], R24 ;  /* 0x0000201801007387 */ /* 0x002fe80000100a00 */
[----:B------:R-:W-:Y:S04]  /*f32d0*/  STL.64 [R1+0x28], R26 ;  /* 0x0000281a01007387 */ /* 0x000fe80000100a00 */
[----:B------:R-:W1:Y:S01]  /*f32e0*/  LDS.128 R24, [R252] ;  /* 0x00000000fc187984 */ /* 0x000e620000000c00 */
[----:B------:R-:W-:-:S06]  /*f32f0*/  NOP ;  /* 0x0000000000007918 */ /* 0x000fcc0000000000 */
[----:B---3--:R-:W-:Y:S04]  /*f3300*/  STL.64 [R1+0x590], R32 ;  /* 0x0005902001007387 */ /* 0x008fe80000100a00 */
[----:B------:R-:W-:Y:S04]  /*f3310*/  STL.64 [R1+0x598], R34 ;  /* 0x0005982201007387 */ /* 0x000fe80000100a00 */
[----:B------:R-:W-:Y:S04]  /*f3320*/  STL.64 [R1+0xf10], R28 ;  /* 0x000f101c01007387 */ /* 0x000fe80000100a00 */
[----:B------:R-:W-:Y:S01]  /*f3330*/  STL.64 [R1+0xf18], R30 ;  /* 0x000f181e01007387 */ /* 0x000fe20000100a00 */
[----:B------:R-:W-:Y:S01]  /*f3340*/  IMAD.MOV.U32 R4, RZ, RZ, R88 ;  /* 0x000000ffff047224 */ /* 0x000fe200078e0058 */
[----:B------:R-:W-:Y:S01]  /*f3350*/  MOV R5, R89 ;  /* 0x0000005900057202 */ /* 0x000fe20000000f00 */
[----:B------:R-:W-:Y:S01]  /*f3360*/  IMAD.MOV.U32 R6, RZ, RZ, R56 ;  /* 0x000000ffff067224 */ /* 0x000fe200078e0038 */
[----:B------:R-:W-:Y:S01]  /*f3370*/  MOV R7, R57 ;  /* 0x0000003900077202 */ /* 0x000fe20000000f00 */
[----:B-1----:R1:W-:Y:S04]  /*f3380*/  STL.64 [R1+0x1490], R24 ;  /* 0x0014901801007387 */ /* 0x0023e80000100a00 */
[----:B------:R3:W-:Y:S04]  /*f3390*/  STL.64 [R1+0x1498], R26 ;  /* 0x0014981a01007387 */ /* 0x0007e80000100a00 */
[----:B-1----:R-:W4:Y:S04]  /*f33a0*/  LDL.LU R24, [R1+0x2940] ;  /* 0x0029400001187983 */ /* 0x002f280000300800 */
[----:B------:R-:W4:Y:S04]  /*f33b0*/  LDL.LU R25, [R1+0x2944] ;  /* 0x0029440001197983 */ /* 0x000f280000300800 */
[----:B---3--:R-:W4:Y:S04]  /*f33c0*/  LDL.LU R26, [R1+0xeb0] ;  /* 0x000eb000011a7983 */ /* 0x008f280000300800 */
[----:B------:R-:W4:Y:S04]  /*f33d0*/  LDL.LU R27, [R1+0xeb4] ;  /* 0x000eb400011b7983 */ /* 0x000f280000300800 */
[----:B------:R-:W-:Y:S04]  /*f33e0*/  STS.128 [R2+0x100], R4 ;  /* 0x0001000402007388 */ /* 0x000fe80000000c00 */
        /* <DEDUP_REMOVED lines=15> */
[----:B------:R-:W-:-:S05]  /*f34e0*/  MOV R57, R91 ;  /* 0x0000005b00397202 */ /* 0x000fca0000000f00 */
[----:B------:R-:W-:Y:S01]  /*f34f0*/  STS.128 [R2+0x180], R56 ;  /* 0x0001803802007388 */ /* 0x000fe20000000c00 */
[----:B------:R-:W-:-:S06]  /*f3500*/  NOP ;  /* 0x0000000000007918 */ /* 0x000fcc0000000000 */
[----:B------:R-:W1:Y:S04]  /*f3510*/  LDS.128 R28, [R0] ;  /* 0x00000000001c7984 */ /* 0x000e680000000c00 */
[----:B------:R-:W1:Y:S04]  /*f3520*/  LDS.128 R36, [R226] ;  /* 0x00000000e2247984 */ /* 0x000e680000000c00 */
[----:B------:R-:W4:Y:S04]  /*f3530*/  LDS.128 R32, [R227] ;  /* 0x00000000e3207984 */ /* 0x000f280000000c00 */
[----:B-1----:R-:W-:Y:S04]  /*f3540*/  STL.64 [R1+0x10], R28 ;  /* 0x0000101c01007387 */ /* 0x002fe80000100a00 */
        /* <DEDUP_REMOVED lines=43> */
[----:B----4-:R1:W-:Y:S04]  /*f3800*/  STS.128 [R2], R24 ;  /* 0x0000001802007388 */ /* 0x0103e80000000c00 */
        /* <DEDUP_REMOVED lines=32> */
[----:B----4-:R1:W-:Y:S04]  /*f3a10*/  STS.128 [R2], R24 ;  /* 0x0000001802007388 */ /* 0x0103e80000000c00 */
        /* <DEDUP_REMOVED lines=112> */
[----:B----4-:R1:W-:Y:S04]  /*f4120*/  STS.128 [R2+0x180], R4 ;  /* 0x0001800402007388 */ /* 0x0103e80000000c00 */
[----:B-1----:R-:W4:Y:S04]  /*f4130*/  LDL.LU R4, [R1] ;  /* 0x0000000001047983 */ /* 0x002f280000300800 */
[----:B------:R-:W4:Y:S01]  /*f4140*/  LDL.LU R5, [R1+0x4] ;  /* 0x0000040001057983 */ /* 0x000f220000300800 */
[----:B------:R-:W-:-:S03]  /*f4150*/  IMAD.MOV.U32 R6, RZ, RZ, R248 ;  /* 0x000000ffff067224 */ /* 0x000fc600078e00f8 */
[----:B------:R-:W-:Y:S01]  /*f4160*/  STS.128 [R2], R24 ;  /* 0x0000001802007388 */ /* 0x000fe20000000c00 */
[----:B------:R-:W-:-:S06]  /*f4170*/  NOP ;  /* 0x0000000000007918 */ /* 0x000fcc0000000000 */
[----:B------:R-:W1:Y:S01]  /*f4180*/  LDS.128 R24, [R0] ;  /* 0x0000000000187984 */ /* 0x000e620000000c00 */
[----:B------:R-:W-:-:S03]  /*f4190*/  MOV R7, R249 ;  /* 0x000000f900077202 */ /* 0x000fc60000000f00 */
[----:B------:R-:W4:Y:S04]  /*f41a0*/  LDL.LU R248, [R1+0x8] ;  /* 0x0000080001f87983 */ /* 0x000f280000300800 */
[----:B------:R-:W4:Y:S04]  /*f41b0*/  LDL.LU R249, [R1+0xc] ;  /* 0x00000c0001f97983 */ /* 0x000f280000300800 */
        /* <DEDUP_REMOVED lines=10> */
[----:B-1----:R1:W-:Y:S04]  /*f4260*/  STL.64 [R1+0x1a80], R24 ;  /* 0x001a801801007387 */ /* 0x0023e80000100a00 */
[----:B------:R1:W-:Y:S04]  /*f4270*/  STL.64 [R1+0x1a88], R26 ;  /* 0x001a881a01007387 */ /* 0x0003e80000100a00 */
[----:B-1----:R-:W4:Y:S04]  /*f4280*/  LDL.LU R24, [R1+0x24a0] ;  /* 0x0024a00001187983 */ /* 0x002f280000300800 */
[----:B------:R-:W4:Y:S04]  /*f4290*/  LDL.LU R25, [R1+0x24a4] ;  /* 0x0024a40001197983 */ /* 0x000f280000300800 */
[----:B------:R-:W4:Y:S04]  /*f42a0*/  LDL.LU R26, [R1+0x2490] ;  /* 0x00249000011a7983 */ /* 0x000f280000300800 */
[----:B------:R-:W4:Y:S04]  /*f42b0*/  LDL.LU R27, [R1+0x2494] ;  /* 0x00249400011b7983 */ /* 0x000f280000300800 */
[----:B--2---:R1:W-:Y:S04]  /*f42c0*/  STS.128 [R2], R20 ;  /* 0x0000001402007388 */ /* 0x0043e80000000c00 */
        /* <DEDUP_REMOVED lines=8> */
[----:B----4-:R1:W-:Y:S04]  /*f4350*/  STS.128 [R2+0x100], R4 ;  /* 0x0001000402007388 */ /* 0x0103e80000000c00 */
[----:B------:R-:W3:Y:S04]  /*f4360*/  LDL.LU R19, [R1+0xfb4] ;  /* 0x000fb40001137983 */ /* 0x000ee80000300800 */
[----:B-1----:R-:W3:Y:S04]  /*f4370*/  LDL.LU R4, [R1+0xfc8] ;  /* 0x000fc80001047983 */ /* 0x002ee80000300800 */
[----:B------:R-:W3:Y:S04]  /*f4380*/  LDL.LU R5, [R1+0xfcc] ;  /* 0x000fcc0001057983 */ /* 0x000ee80000300800 */
[----:B------:R-:W3:Y:S04]  /*f4390*/  LDL.LU R6, [R1+0xfb8] ;  /* 0x000fb80001067983 */ /* 0x000ee80000300800 */
[----:B------:R-:W3:Y:S04]  /*f43a0*/  LDL.LU R7, [R1+0xfbc] ;  /* 0x000fbc0001077983 */ /* 0x000ee80000300800 */
        /* <DEDUP_REMOVED lines=13> */
[----:B------:R1:W-:Y:S04]  /*f4480*/  STS.128 [R2], R24 ;  /* 0x0000001802007388 */ /* 0x0003e80000000c00 */
[----:B-1----:R-:W-:Y:S04]  /*f4490*/  STL.64 [R1+0x1a60], R28 ;  /* 0x001a601c01007387 */ /* 0x002fe80000100a00 */
[----:B------:R-:W-:Y:S04]  /*f44a0*/  STL.64 [R1+0x1a68], R30 ;  /* 0x001a681e01007387 */ /* 0x000fe80000100a00 */
[----:B------:R-:W4:Y:S04]  /*f44b0*/  LDL.LU R24, [R1+0x1b00] ;  /* 0x001b000001187983 */ /* 0x000f280000300800 */
        /* <DEDUP_REMOVED lines=12> */
[----:B------:R1:W-:Y:S01]  /*f4580*/  STS.128 [R2+0x180], R4 ;  /* 0x0001800402007388 */ /* 0x0003e20000000c00 */
[----:B------:R-:W-:-:S06]  /*f4590*/  NOP ;  /* 0x0000000000007918 */ /* 0x000fcc0000000000 */
[----:B------:R-:W3:Y:S04]  /*f45a0*/  LDL.LU R19, [R1+0x11d4] ;  /* 0x0011d40001137983 */ /* 0x000ee80000300800 */
[----:B------:R-:W1:Y:S04]  /*f45b0*/  LDS.128 R28, [R0] ;  /* 0x00000000001c7984 */ /* 0x000e680000000c00 */
[----:B------:R-:W1:Y:S04]  /*f45c0*/  LDS.128 R36, [R226] ;  /* 0x00000000e2247984 */ /* 0x000e680000000c00 */
[----:B-1----:R-:W3:Y:S04]  /*f45d0*/  LDL.LU R4, [R1+0x11b8] ;  /* 0x0011b80001047983 */ /* 0x002ee80000300800 */
[----:B------:R-:W3:Y:S04]  /*f45e0*/  LDL.LU R5, [R1+0x11bc] ;  /* 0x0011bc0001057983 */ /* 0x000ee80000300800 */
[----:B------:R-:W3:Y:S04]  /*f45f0*/  LDL.LU R6, [R1+0x11d8] ;  /* 0x0011d80001067983 */ /* 0x000ee80000300800 */
[----:B------:R-:W3:Y:S04]  /*f4600*/  LDL.LU R7, [R1+0x11dc] ;  /* 0x0011dc0001077983 */ /* 0x000ee80000300800 */
[----:B------:R-:W1:Y:S04]  /*f4610*/  LDS.128 R32, [R227] ;  /* 0x00000000e3207984 */ /* 0x000e680000000c00 */
[----:B------:R-:W-:Y:S04]  /*f4620*/  STL.64 [R1+0xc60], R28 ;  /* 0x000c601c01007387 */ /* 0x000fe80000100a00 */
[----:B------:R-:W-:Y:S04]  /*f4630*/  STL.64 [R1+0xc68], R30 ;  /* 0x000c681e01007387 */ /* 0x000fe80000100a00 */
[----:B------:R-:W4:Y:S01]  /*f4640*/  LDS.128 R28, [R252] ;  /* 0x00000000fc1c7984 */ /* 0x000f220000000c00 */
[----:B------:R-:W-:-:S06]  /*f4650*/  NOP ;  /* 0x0000000000007918 */ /* 0x000fcc0000000000 */
[----:B------:R-:W-:Y:S04]  /*f4660*/  STL.64 [R1+0x18b0], R36 ;  /* 0x0018b02401007387 */ /* 0x000fe80000100a00 */
[----:B------:R-:W-:Y:S04]  /*f4670*/  STL.64 [R1+0x18b8], R38 ;  /* 0x0018b82601007387 */ /* 0x000fe80000100a00 */
[----:B-1----:R-:W-:Y:S04]  /*f4680*/  STL.64 [R1+0x19c0], R32 ;  /* 0x0019c02001007387 */ /* 0x002fe80000100a00 */
[----:B------:R-:W-:Y:S04]  /*f4690*/  STL.64 [R1+0x19c8], R34 ;  /* 0x0019c82201007387 */ /* 0x000fe80000100a00 */
[----:B----4-:R-:W-:Y:S04]  /*f46a0*/  STL.64 [R1+0x1a40], R28 ;  /* 0x001a401c01007387 */ /* 0x010fe80000100a00 */
[----:B------:R-:W-:Y:S04]  /*f46b0*/  STL.64 [R1+0x1a48], R30 ;  /* 0x001a481e01007387 */ /* 0x000fe80000100a00 */
[----:B------:R1:W-:Y:S04]  /*f46c0*/  STS.128 [R2], R24 ;  /* 0x0000001802007388 */ /* 0x0003e80000000c00 */
        /* <DEDUP_REMOVED lines=8> */
[----:B------:R-:W2:Y:S04]  /*f4750*/  LDL.LU R23, [R1+0x197c] ;  /* 0x00197c0001177983 */ /* 0x000ea80000300800 */
[----:B---3--:R1:W-:Y:S04]  /*f4760*/  STS.128 [R2+0x100], R16 ;  /* 0x0001001002007388 */ /* 0x0083e80000000c00 */
        /* <DEDUP_REMOVED lines=56> */
[----:B------:R1:W-:Y:S04]  /*f4af0*/  STS.128 [R2], R24 ;  /* 0x0000001802007388 */ /* 0x0003e80000000c00 */
        /* <DEDUP_REMOVED lines=32> */
[----:B----4-:R1:W-:Y:S04]  /*f4d00*/  STS.128 [R2], R24 ;  /* 0x0000001802007388 */ /* 0x0103e80000000c00 */
[----:B------:R-:W-:Y:S04]  /*f4d10*/  STL.64 [R1+0x1750], R28 ;  /* 0x0017501c01007387 */ /* 0x000fe80000100a00 */
        /* <DEDUP_REMOVED lines=53> */
[----:B-1----:R-:W2:Y:S04]  /*f5070*/  LDL.LU R4, [R1+0xf08] ;  /* 0x000f080001047983 */ /* 0x002ea80000300800 */
[----:B------:R-:W2:Y:S04]  /*f5080*/  LDL.LU R5, [R1+0xf0c] ;  /* 0x000f0c0001057983 */ /* 0x000ea80000300800 */
[----:B------:R-:W2:Y:S04]  /*f5090*/  LDL.LU R6, [R1+0xee8] ;  /* 0x000ee80001067983 */ /* 0x000ea80000300800 */
[----:B------:R-:W2:Y:S04]  /*f50a0*/  LDL.LU R7, [R1+0xeec] ;  /* 0x000eec0001077983 */ /* 0x000ea80000300800 */
        /* <DEDUP_REMOVED lines=16> */
[----:B---3--:R1:W-:Y:S04]  /*f51b0*/  STS.128 [R2+0x100], R16 ;  /* 0x0001001002007388 */ /* 0x0083e80000000c00 */
[----:B-1----:R-:W3:Y:S04]  /*f51c0*/  LDL.LU R16, [R1+0x29d8] ;  /* 0x0029d80001107983 */ /* 0x002ee80000300800 */
[----:B------:R-:W3:Y:S04]  /*f51d0*/  LDL.LU R17, [R1+0x29dc] ;  /* 0x0029dc0001117983 */ /* 0x000ee80000300800 */
[----:B------:R-:W3:Y:S04]  /*f51e0*/  LDL.LU R18, [R1+0x29c8] ;  /* 0x0029c80001127983 */ /* 0x000ee80000300800 */
[----:B--2---:R1:W-:Y:S04]  /*f51f0*/  STS.128 [R2+0x180], R4 ;  /* 0x0001800402007388 */ /* 0x0043e80000000c00 */
[----:B------:R-:W3:Y:S04]  /*f5200*/  LDL.LU R19, [R1+0x29cc] ;  /* 0x0029cc0001137983 */ /* 0x000ee80000300800 */
[----:B-1----:R-:W2:Y:S04]  /*f5210*/  LDL.LU R4, [R1+0x1940] ;  /* 0x0019400001047983 */ /* 0x002ea80000300800 */
[----:B------:R-:W2:Y:S04]  /*f5220*/  LDL.LU R5, [R1+0x1944] ;  /* 0x0019440001057983 */ /* 0x000ea80000300800 */
[----:B------:R-:W2:Y:S04]  /*f5230*/  LDL.LU R6, [R1+0x17a0] ;  /* 0x0017a00001067983 */ /* 0x000ea80000300800 */
[----:B------:R-:W2:Y:S04]  /*f5240*/  LDL.LU R7, [R1+0x17a4] ;  /* 0x0017a40001077983 */ /* 0x000ea80000300800 */
[----:B------:R1:W-:Y:S01]  /*f5250*/  STS.128 [R2+0x80], R20 ;  /* 0x0000801402007388 */ /* 0x0003e20000000c00 */
[----:B------:R-:W-:-:S06]  /*f5260*/  NOP ;  /* 0x0000000000007918 */ /* 0x000fcc0000000000 */
[----:B------:R-:W4:Y:S04]  /*f5270*/  LDS.128 R28, [R0] ;  /* 0x00000000001c7984 */ /* 0x000f280000000c00 */
[----:B------:R-:W4:Y:S04]  /*f5280*/  LDS.128 R36, [R226] ;  /* 0x00000000e2247984 */ /* 0x000f280000000c00 */
[----:B------:R-:W4:Y:S04]  /*f5290*/  LDS.128 R32, [R227] ;  /* 0x00000000e3207984 */ /* 0x000f280000000c00 */
[----:B-1----:R-:W2:Y:S04]  /*f52a0*/  LDL.LU R20, [R1+0x1948] ;  /* 0x0019480001147983 */ /* 0x002ea80000300800 */
[----:B------:R-:W2:Y:S04]  /*f52b0*/  LDL.LU R21, [R1+0x194c] ;  /* 0x00194c0001157983 */ /* 0x000ea80000300800 */
[----:B------:R-:W2:Y:S04]  /*f52c0*/  LDL.LU R22, [R1+0x17a8] ;  /* 0x0017a80001167983 */ /* 0x000ea80000300800 */
[----:B------:R-:W2:Y:S04]  /*f52d0*/  LDL.LU R23, [R1+0x17ac] ;  /* 0x0017ac0001177983 */ /* 0x000ea80000300800 */
[----:B----4-:R-:W-:Y:S04]  /*f52e0*/  STL.64 [R1+0x180], R28 ;  /* 0x0001801c01007387 */ /* 0x010fe80000100a00 */
        /* <DEDUP_REMOVED lines=9> */
[----:B---3--:R-:W-:Y:S04]  /*f5380*/  STS.128 [R2+0x80], R16 ;  /* 0x0000801002007388 */ /* 0x008fe80000000c00 */
[----:B--2---:R1:W-:Y:S04]  /*f5390*/  STS.128 [R2+0x100], R4 ;  /* 0x0001000402007388 */ /* 0x0043e80000000c00 */
        /* <DEDUP_REMOVED lines=8> */
[----:B------:R-:W-:Y:S04]  /*f5420*/  STS.128 [R2], R24 ;  /* 0x0000001802007388 */ /* 0x000fe80000000c00 */
[----:B------:R-:W-:Y:S01]  /*f5430*/  STS.128 [R2+0x180], R20 ;  /* 0x0001801402007388 */ /* 0x000fe20000000c00 */
[----:B------:R-:W-:-:S06]  /*f5440*/  NOP ;  /* 0x0000000000007918 */ /* 0x000fcc0000000000 */
[----:B------:R-:W1:Y:S04]  /*f5450*/  LDS.128 R24, [R0] ;  /* 0x0000000000187984 */ /* 0x000e680000000c00 */
[----:B------:R-:W4:Y:S04]  /*f5460*/  LDS.128 R32, [R226] ;  /* 0x00000000e2207984 */ /* 0x000f280000000c00 */
[----:B------:R-:W4:Y:S04]  /*f5470*/  LDS.128 R28, [R227] ;  /* 0x00000000e31c7984 */ /* 0x000f280000000c00 */
[----:B-1----:R-:W-:Y:S04]  /*f5480*/  STL.64 [R1], R24 ;  /* 0x0000001801007387 */ /* 0x002fe80000100a00 */
[----:B------:R-:W-:Y:S04]  /*f5490*/  STL.64 [R1+0x8], R26 ;  /* 0x0000081a01007387 */ /* 0x000fe80000100a00 */
[----:B------:R-:W1:Y:S01]  /*f54a0*/  LDS.128 R24, [R252] ;  /* 0x00000000fc187984 */ /* 0x000e620000000c00 */
[----:B------:R-:W-:Y:S01]  /*f54b0*/  IMAD.MOV.U32 R20, RZ, RZ, R60 ;  /* 0x000000ffff147224 */ /* 0x000fe200078e003c */
[----:B------:R-:W-:Y:S01]  /*f54c0*/  MOV R21, R61 ;  /* 0x0000003d00157202 */ /* 0x000fe20000000f00 */
[----:B------:R-:W-:Y:S01]  /*f54d0*/  IMAD.MOV.U32 R22, RZ, RZ, R64 ;  /* 0x000000ffff167224 */ /* 0x000fe200078e0040 */
[----:B----4-:R-:W-:Y:S01]  /*f54e0*/  STL.64 [R1+0x580], R32 ;  /* 0x0005802001007387 */ /* 0x010fe20000100a00 */
[----:B------:R-:W-:Y:S01]  /*f54f0*/  MOV R23, R65 ;  /* 0x0000004100177202 */ /* 0x000fe20000000f00 */
[----:B------:R-:W-:-:S06]  /*f5500*/  NOP ;  /* 0x0000000000007918 */ /* 0x000fcc0000000000 */
[----:B------:R-:W-:Y:S04]  /*f5510*/  STL.64 [R1+0x588], R34 ;  /* 0x0005882201007387 */ /* 0x000fe80000100a00 */
[----:B------:R-:W-:Y:S04]  /*f5520*/  STL.64 [R1+0xee0], R28 ;  /* 0x000ee01c01007387 */ /* 0x000fe80000100a00 */
[----:B------:R-:W-:Y:S04]  /*f5530*/  STL.64 [R1+0xee8], R30 ;  /* 0x000ee81e01007387 */ /* 0x000fe80000100a00 */
[----:B------:R-:W-:Y:S04]  /*f5540*/  STS.128 [R2+0x100], R20 ;  /* 0x0001001402007388 */ /* 0x000fe80000000c00 */
[----:B-1----:R-:W-:Y:S04]  /*f5550*/  STL.64 [R1+0x1470], R24 ;  /* 0x0014701801007387 */ /* 0x002fe80000100a00 */
[----:B------:R-:W-:Y:S04]  /*f5560*/  STL.64 [R1+0x1478], R26 ;  /* 0x0014781a01007387 */ /* 0x000fe80000100a00 */
[----:B--2---:R-:W-:Y:S04]  /*f5570*/  STS.128 [R2], R4 ;  /* 0x0000000402007388 */ /* 0x004fe80000000c00 */
[----:B---3--:R1:W-:Y:S04]  /*f5580*/  STS.128 [R2+0x80], R16 ;  /* 0x0000801002007388 */ /* 0x0083e80000000c00 */
        /* <DEDUP_REMOVED lines=17> */
[----:B------:R-:W-:-:S05]  /*f56a0*/  MOV R65, R63 ;  /* 0x0000003f00417202 */ /* 0x000fca0000000f00 */
[----:B------:R-:W-:Y:S01]  /*f56b0*/  STS.128 [R2+0x180], R64 ;  /* 0x0001804002007388 */ /* 0x000fe20000000c00 */
[----:B------:R-:W-:-:S06]  /*f56c0*/  NOP ;  /* 0x0000000000007918 */ /* 0x000fcc0000000000 */
[----:B------:R-:W1:Y:S04]  /*f56d0*/  LDS.128 R248, [R0] ;  /* 0x0000000000f87984 */ /* 0x000e680000000c00 */
[----:B------:R-:W1:Y:S04]  /*f56e0*/  LDS.128 R36, [R226] ;  /* 0x00000000e2247984 */ /* 0x000e680000000c00 */
[----:B------:R-:W1:Y:S04]  /*f56f0*/  LDS.128 R32, [R227] ;  /* 0x00000000e3207984 */ /* 0x000e680000000c00 */
[----:B------:R-:W1:Y:S01]  /*f5700*/  LDS.128 R28, [R252] ;  /* 0x00000000fc1c7984 */ /* 0x000e620000000c00 */
[----:B------:R-:W-:-:S06]  /*f5710*/  NOP ;  /* 0x0000000000007918 */ /* 0x000fcc0000000000 */
[----:B-1----:R-:W-:Y:S04]  /*f5720*/  STL [R1+0x5f78], R250 ;  /* 0x005f78fa01007387 */ /* 0x002fe80000100800 */
[----:B------:R-:W-:Y:S04]  /*f5730*/  STL [R1+0x5f74], R251 ;  /* 0x005f74fb01007387 */ /* 0x000fe80000100800 */
[----:B------:R-:W-:Y:S04]  /*f5740*/  STL.64 [R1+0x240], R36 ;  /* 0x0002402401007387 */ /* 0x000fe80000100a00 */
[----:B------:R-:W-:Y:S04]  /*f5750*/  STL.64 [R1+0x248], R38 ;  /* 0x0002482601007387 */ /* 0x000fe80000100a00 */
[----:B------:R-:W-:Y:S04]  /*f5760*/  STL.64 [R1+0xc30], R32 ;  /* 0x000c302001007387 */ /* 0x000fe80000100a00 */
[----:B------:R-:W-:Y:S04]  /*f5770*/  STL.64 [R1+0xc38], R34 ;  /* 0x000c382201007387 */ /* 0x000fe80000100a00 */
[----:B------:R-:W-:Y:S04]  /*f5780*/  STL.64 [R1+0xc48], R30 ;  /* 0x000c481e01007387 */ /* 0x000fe80000100a00 */
[----:B--2---:R1:W-:Y:S04]  /*f5790*/  STS.128 [R2], R16 ;  /* 0x0000001002007388 */ /* 0x0043e80000000c00 */
[----:B-1----:R-:W2:Y:S04]  /*f57a0*/  LDL.LU R16, [R1+0x2a30] ;  /* 0x002a300001107983 */ /* 0x002ea80000300800 */
[----:B------:R-:W2:Y:S04]  /*f57b0*/  LDL.LU R17, [R1+0x2a34] ;  /* 0x002a340001117983 */ /* 0x000ea80000300800 */
[----:B------:R-:W2:Y:S04]  /*f57c0*/  LDL.LU R18, [R1+0x2a20] ;  /* 0x002a200001127983 */ /* 0x000ea80000300800 */
[----:B---3--:R1:W-:Y:S04]  /*f57d0*/  STS.128 [R2+0x80], R20 ;  /* 0x0000801402007388 */ /* 0x0083e80000000c00 */
[----:B------:R-:W2:Y:S04]  /*f57e0*/  LDL.LU R19, [R1+0x2a24] ;  /* 0x002a240001137983 */ /* 0x000ea80000300800 */
[----:B----4-:R3:W-:Y:S04]  /*f57f0*/  STS.128 [R2+0x100], R4 ;  /* 0x0001000402007388 */ /* 0x0107e80000000c00 */
[----:B-1----:R-:W4:Y:S04]  /*f5800*/  LDL.LU R20, [R1+0x2a38] ;  /* 0x002a380001147983 */ /* 0x002f280000300800 */
[----:B------:R-:W4:Y:S04]  /*f5810*/  LDL.LU R21, [R1+0x2a3c] ;  /* 0x002a3c0001157983 */ /* 0x000f280000300800 */
[----:B------:R-:W4:Y:S04]  /*f5820*/  LDL.LU R22, [R1+0x2a28] ;  /* 0x002a280001167983 */ /* 0x000f280000300800 */
[----:B------:R-:W4:Y:S04]  /*f5830*/  LDL.LU R23, [R1+0x2a2c] ;  /* 0x002a2c0001177983 */ /* 0x000f280000300800 */
[----:B---3--:R-:W3:Y:S04]  /*f5840*/  LDL.LU R4, [R1+0x1600] ;  /* 0x0016000001047983 */ /* 0x008ee80000300800 */
[----:B------:R-:W3:Y:S04]  /*f5850*/  LDL.LU R5, [R1+0x1604] ;  /* 0x0016040001057983 */ /* 0x000ee80000300800 */
[----:B------:R-:W3:Y:S04]  /*f5860*/  LDL.LU R6, [R1+0x15e0] ;  /* 0x0015e00001067983 */ /* 0x000ee80000300800 */
[----:B------:R-:W3:Y:S01]  /*f5870*/  LDL.LU R7, [R1+0x15e4] ;  /* 0x0015e40001077983 */ /* 0x000ee20000300800 */
[----:B------:R-:W-:Y:S01]  /*f5880*/  IMAD.MOV.U32 R250, RZ, RZ, R28 ;  /* 0x000000fffffa7224 */ /* 0x000fe200078e001c */
[----:B------:R-:W-:-:S02]  /*f5890*/  MOV R251, R29 ;  /* 0x0000001d00fb7202 */ /* 0x000fc40000000f00 */
        /* <DEDUP_REMOVED lines=29> */
[----:B----4-:R1:W-:Y:S04]  /*f5a70*/  STS.128 [R2+0x80], R20 ;  /* 0x0000801402007388 */ /* 0x0103e80000000c00 */
[----:B------:R4:W-:Y:S01]  /*f5a80*/  STS.128 [R2+0x180], R24 ;  /* 0x0001801802007388 */ /* 0x0009e20000000c00 */
[----:B------:R-:W-:-:S06]  /*f5a90*/  NOP ;  /* 0x0000000000007918 */ /* 0x000fcc0000000000 */
[----:B------:R-:W4:Y:S04]  /*f5aa0*/  LDS.128 R28, [R0] ;  /* 0x00000000001c7984 */ /* 0x000f280000000c00 */
[----:B------:R-:W4:Y:S04]  /*f5ab0*/  LDS.128 R36, [R226] ;  /* 0x00000000e2247984 */ /* 0x000f280000000c00 */
[----:B-1----:R-:W3:Y:S04]  /*f5ac0*/  LDL.LU R20, [R1+0x640] ;  /* 0x0006400001147983 */ /* 0x002ee80000300800 */
[----:B------:R-:W3:Y:S04]  /*f5ad0*/  LDL.LU R21, [R1+0x644] ;  /* 0x0006440001157983 */ /* 0x000ee80000300800 */
[----:B------:R-:W3:Y:S04]  /*f5ae0*/  LDL.LU R22, [R1+0x630] ;  /* 0x0006300001167983 */ /* 0x000ee80000300800 */
[----:B------:R-:W3:Y:S04]  /*f5af0*/  LDL.LU R23, [R1+0x634] ;  /* 0x0006340001177983 */ /* 0x000ee80000300800 */
[----:B----4-:R-:W4:Y:S04]  /*f5b00*/  LDL.LU R24, [R1+0x648] ;  /* 0x0006480001187983 */ /* 0x010f280000300800 */
[----:B------:R-:W4:Y:S04]  /*f5b10*/  LDL.LU R25, [R1+0x64c] ;  /* 0x00064c0001197983 */ /* 0x000f280000300800 */
[----:B------:R-:W4:Y:S04]  /*f5b20*/  LDL.LU R26, [R1+0x638] ;  /* 0x00063800011a7983 */ /* 0x000f280000300800 */
[----:B------:R-:W4:Y:S04]  /*f5b30*/  LDL.LU R27, [R1+0x63c] ;  /* 0x00063c00011b7983 */ /* 0x000f280000300800 */
[----:B------:R-:W1:Y:S04]  /*f5b40*/  LDS.128 R32, [R227] ;  /* 0x00000000e3207984 */ /* 0x000e680000000c00 */
[----:B------:R-:W-:Y:S04]  /*f5b50*/  STL.64 [R1+0x1990], R28 ;  /* 0x0019901c01007387 */ /* 0x000fe80000100a00 */
[----:B------:R-:W-:Y:S04]  /*f5b60*/  STL.64 [R1+0x1998], R30 ;  /* 0x0019981e01007387 */ /* 0x000fe80000100a00 */
[----:B------:R-:W1:Y:S01]  /*f5b70*/  LDS.128 R28, [R252] ;  /* 0x00000000fc1c7984 */ /* 0x000e620000000c00 */
[----:B------:R-:W-:-:S06]  /*f5b80*/  NOP ;  /* 0x0000000000007918 */ /* 0x000fcc0000000000 */
[----:B------:R-:W-:Y:S04]  /*f5b90*/  STL.64 [R1+0x1bb0], R36 ;  /* 0x001bb02401007387 */ /* 0x000fe80000100a00 */
[----:B------:R-:W-:Y:S04]  /*f5ba0*/  STL.64 [R1+0x1bb8], R38 ;  /* 0x001bb82601007387 */ /* 0x000fe80000100a00 */
[----:B-1----:R-:W-:Y:S04]  /*f5bb0*/  STL.64 [R1+0x1cd0], R32 ;  /* 0x001cd02001007387 */ /* 0x002fe80000100a00 */
        /* <DEDUP_REMOVED lines=13> */
[----:B------:R1:W-:Y:S04]  /*f5c90*/  STS.128 [R2+0x100], R20 ;  /* 0x0001001402007388 */ /* 0x0003e80000000c00 */
[----:B----4-:R4:W-:Y:S01]  /*f5ca0*/  STS.128 [R2+0x180], R24 ;  /* 0x0001801802007388 */ /* 0x0109e20000000c00 */
[----:B------:R-:W-:-:S06]  /*f5cb0*/  NOP ;  /* 0x0000000000007918 */ /* 0x000fcc0000000000 */
        /* <DEDUP_REMOVED lines=10> */
[----:B------:R-:W1:Y:S04]  /*f5d60*/  LDS.128 R32, [R227] ;  /* 0x00000000e3207984 */ /* 0x000e680000000c00 */
[----:B------:R-:W-:Y:S04]  /*f5d70*/  STL.64 [R1+0x1940], R28 ;  /* 0x0019401c01007387 */ /* 0x000fe80000100a00 */
[----:B------:R-:W-:Y:S04]  /*f5d80*/  STL.64 [R1+0x1948], R30 ;  /* 0x0019481e01007387 */ /* 0x000fe80000100a00 */
[----:B------:R-:W1:Y:S01]  /*f5d90*/  LDS.128 R28, [R252] ;  /* 0x00000000fc1c7984 */ /* 0x000e620000000c00 */
[----:B------:R-:W-:-:S06]  /*f5da0*/  NOP ;  /* 0x0000000000007918 */ /* 0x000fcc0000000000 */
[----:B-1----:R-:W-:Y:S04]  /*f5db0*/  STL.64 [R1+0x1b80], R36 ;  /* 0x001b802401007387 */ /* 0x002fe80000100a00 */
        /* <DEDUP_REMOVED lines=16> */
[----:B-1----:R-:W3:Y:S04]  /*f5ec0*/  LDL.LU R20, [R1+0x430] ;  /* 0x0004300001147983 */ /* 0x002ee80000300800 */
[----:B------:R-:W3:Y:S04]  /*f5ed0*/  LDL.LU R21, [R1+0x434] ;  /* 0x0004340001157983 */ /* 0x000ee80000300800 */
[----:B------:R-:W3:Y:S04]  /*f5ee0*/  LDL.LU R22, [R1+0x420] ;  /* 0x0004200001167983 */ /* 0x000ee80000300800 */
        /* <DEDUP_REMOVED lines=64> */
[----:B----4-:R-:W-:Y:S04]  /*f62f0*/  STS.128 [R2+0x100], R20 ;  /* 0x0001001402007388 */ /* 0x010fe80000000c00 */
        /* <DEDUP_REMOVED lines=24> */
[----:B------:R-:W3:Y:S01]  /*f6480*/  LDL.LU R19, [R1+0x2b5c] ;  /* 0x002b5c0001137983 */ /* 0x000ee20000300800 */
        /* <DEDUP_REMOVED lines=247> */
[----:B------:R1:W-:Y:S01]  /*f7400*/  STS.128 [R2+0x180], R24 ;  /* 0x0001801802007388 */ /* 0x0003e20000000c00 */
[----:B------:R-:W-:-:S06]  /*f7410*/  NOP ;  /* 0x0000000000007918 */ /* 0x000fcc0000000000 */
[----:B------:R-:W1:Y:S04]  /*f7420*/  LDS.128 R28, [R0] ;  /* 0x00000000001c7984 */ /* 0x000e680000000c00 */
[----:B------:R-:W4:Y:S04]  /*f7430*/  LDL.LU R22, [R1+0x1980] ;  /* 0x0019800001167983 */ /* 0x000f280000300800 */
[----:B------:R-:W4:Y:S04]  /*f7440*/  LDL.LU R23, [R1+0x1984] ;  /* 0x0019840001177983 */ /* 0x000f280000300800 */
[----:B-1----:R-:W4:Y:S04]  /*f7450*/  LDL.LU R24, [R1+0x19b8] ;  /* 0x0019b80001187983 */ /* 0x002f280000300800 */
        /* <DEDUP_REMOVED lines=31> */
[----:B------:R-:W4:Y:S01]  /*f7650*/  LDS.128 R28, [R227] ;  /* 0x00000000e31c7984 */ /* 0x000f220000000c00 */
[----:B------:R-:W-:-:S06]  /*f7660*/  NOP ;  /* 0x0000000000007918 */ /* 0x000fcc0000000000 */
[----:B-1----:R1:W-:Y:S04]  /*f7670*/  STL [R1+0x5f64], R246 ;  /* 0x005f64f601007387 */ /* 0x0023e80000100800 */
[----:B------:R-:W-:Y:S04]  /*f7680*/  STL [R1+0x5f60], R247 ;  /* 0x005f60f701007387 */ /* 0x000fe80000100800 */
[----:B----4-:R-:W-:Y:S01]  /*f7690*/  STL.64 [R1+0x560], R32 ;  /* 0x0005602001007387 */ /* 0x010fe20000100a00 */
[----:B-1----:R-:W-:-:S03]  /*f76a0*/  IMAD.MOV.U32 R246, RZ, RZ, R25 ;  /* 0x000000fffff67224 */ /* 0x002fc600078e0019 */
[----:B------:R-:W-:Y:S04]  /*f76b0*/  STL.64 [R1+0x568], R34 ;  /* 0x0005682201007387 */ /* 0x000fe80000100a00 */
[----:B------:R-:W-:Y:S04]  /*f76c0*/  STL [R1+0x1980], R24 ;  /* 0x0019801801007387 */ /* 0x000fe80000100800 */
[----:B------:R-:W-:Y:S04]  /*f76d0*/  STL.64 [R1+0xe80], R28 ;  /* 0x000e801c01007387 */ /* 0x000fe80000100a00 */
[----:B------:R-:W-:Y:S04]  /*f76e0*/  STL.64 [R1+0xe88], R30 ;  /* 0x000e881e01007387 */ /* 0x000fe80000100a00 */
[----:B------:R-:W-:Y:S04]  /*f76f0*/  STL.64 [R1+0x1988], R26 ;  /* 0x0019881a01007387 */ /* 0x000fe80000100a00 */
[----:B------:R-:W-:Y:S04]  /*f7700*/  STL [R1+0x5f68], R246 ;  /* 0x005f68f601007387 */ /* 0x000fe80000100800 */
        /* <DEDUP_REMOVED lines=20> */
[----:B------:R-:W4:Y:S01]  /*f7850*/  LDS.128 R28, [R226] ;  /* 0x00000000e21c7984 */ /* 0x000f220000000c00 */
[----:B-1----:R-:W-:Y:S01]  /*f7860*/  MOV R22, R124 ;  /* 0x0000007c00167202 */ /* 0x002fe20000000f00 */
[----:B------:R-:W-:Y:S02]  /*f7870*/  IMAD.MOV.U32 R23, RZ, RZ, R125 ;  /* 0x000000ffff177224 */ /* 0x000fe400078e007d */
[----:B------:R-:W3:Y:S04]  /*f7880*/  LDL.LU R20, [R1+0xc50] ;  /* 0x000c500001147983 */ /* 0x000ee80000300800 */
[----:B------:R-:W3:Y:S04]  /*f7890*/  LDL.LU R21, [R1+0xc54] ;  /* 0x000c540001157983 */ /* 0x000ee80000300800 */
[----:B------:R-:W3:Y:S04]  /*f78a0*/  LDL.LU R124, [R1+0xc58] ;  /* 0x000c5800017c7983 */ /* 0x000ee80000300800 */
[----:B------:R-:W3:Y:S04]  /*f78b0*/  LDL.LU R125, [R1+0xc5c] ;  /* 0x000c5c00017d7983 */ /* 0x000ee80000300800 */
[----:B------:R-:W1:Y:S04]  /*f78c0*/  LDS.128 R24, [R227] ;  /* 0x00000000e3187984 */ /* 0x000e680000000c00 */
[----:B----4-:R1:W-:Y:S04]  /*f78d0*/  STL [R1+0x5f70], R242 ;  /* 0x005f70f201007387 */ /* 0x0103e80000100800 */
[----:B------:R4:W-:Y:S04]  /*f78e0*/  STL [R1+0x5f6c], R243 ;  /* 0x005f6cf301007387 */ /* 0x0009e80000100800 */
[----:B------:R-:W-:Y:S04]  /*f78f0*/  STL.64 [R1+0x420], R28 ;  /* 0x0004201c01007387 */ /* 0x000fe80000100a00 */
[----:B------:R-:W-:Y:S01]  /*f7900*/  STL.64 [R1+0x428], R30 ;  /* 0x0004281e01007387 */ /* 0x000fe20000100a00 */
[----:B-1----:R-:W-:-:S03]  /*f7910*/  MOV R242, R24 ;  /* 0x0000001800f27202 */ /* 0x002fc60000000f00 */
[----:B------:R-:W-:Y:S01]  /*f7920*/  STL.64 [R1+0xc58], R26 ;  /* 0x000c581a01007387 */ /* 0x000fe20000100a00 */
[----:B----4-:R-:W-:-:S03]  /*f7930*/  IMAD.MOV.U32 R243, RZ, RZ, R25 ;  /* 0x000000fffff37224 */ /* 0x010fc600078e0019 */
[----:B------:R-:W1:Y:S01]  /*f7940*/  LDS.128 R24, [R252] ;  /* 0x00000000fc187984 */ /* 0x000e620000000c00 */
[----:B------:R-:W-:-:S06]  /*f7950*/  NOP ;  /* 0x0000000000007918 */ /* 0x000fcc0000000000 */
[----:B-1----:R-:W-:Y:S04]  /*f7960*/  STL.64 [R1+0x1728], R26 ;  /* 0x0017281a01007387 */ /* 0x002fe80000100a00 */
        /* <DEDUP_REMOVED lines=10> */
[----:B------:R-:W-:Y:S01]  /*f7a10*/  MOV R246, R24 ;  /* 0x0000001800f67202 */ /* 0x000fe20000000f00 */
[----:B------:R-:W-:-:S02]  /*f7a20*/  IMAD.MOV.U32 R247, RZ, RZ, R25 ;  /* 0x000000fffff77224 */ /* 0x000fc400078e0019 */
        /* <DEDUP_REMOVED lines=132> */
[----:B------:R-:W-:Y:S01]  /*f8270*/  LDS.128 R36, [R0] ;  /* 0x0000000000247984 */ /* 0x000fe20000000c00 */
[----:B-1----:R-:W-:Y:S01]  /*f8280*/  MOV R22, R96 ;  /* 0x0000006000167202 */ /* 0x002fe20000000f00 */
[----:B------:R-:W-:Y:S02]  /*f8290*/  IMAD.MOV.U32 R23, RZ, RZ, R97 ;  /* 0x000000ffff177224 */ /* 0x000fe400078e0061 */
[----:B------:R-:W3:Y:S04]  /*f82a0*/  LDL.LU R20, [R1+0x1e0] ;  /* 0x0001e00001147983 */ /* 0x000ee80000300800 */
[----:B------:R-:W3:Y:S04]  /*f82b0*/  LDL.LU R21, [R1+0x1e4] ;  /* 0x0001e40001157983 */ /* 0x000ee80000300800 */
[----:B------:R-:W3:Y:S04]  /*f82c0*/  LDL.LU R96, [R1+0x1e8] ;  /* 0x0001e80001607983 */ /* 0x000ee80000300800 */
[----:B------:R-:W3:Y:S04]  /*f82d0*/  LDL.LU R97, [R1+0x1ec] ;  /* 0x0001ec0001617983 */ /* 0x000ee80000300800 */
[----:B------:R-:W-:Y:S04]  /*f82e0*/  LDS.128 R32, [R226] ;  /* 0x00000000e2207984 */ /* 0x000fe80000000c00 */
[----:B------:R-:W-:Y:S01]  /*f82f0*/  LDS.128 R28, [R227] ;  /* 0x00000000e31c7984 */ /* 0x000fe20000000c00 */
[----:B------:R-:W-:-:S06]  /*f8300*/  NOP ;  /* 0x0000000000007918 */ /* 0x000fcc0000000000 */
[----:B----4-:R-:W-:Y:S04]  /*f8310*/  STL [R1+0x5f44], R27 ;  /* 0x005f441b01007387 */ /* 0x010fe80000100800 */
        /* <DEDUP_REMOVED lines=14> */
[----:B------:R-:W-:Y:S04]  /*f8400*/  LDS.128 R52, [R0] ;  /* 0x0000000000347984 */ /* 0x000fe80000000c00 */
[----:B------:R-:W-:Y:S04]  /*f8410*/  LDS.128 R48, [R226] ;  /* 0x00000000e2307984 */ /* 0x000fe80000000c00 */
[----:B------:R-:W-:Y:S01]  /*f8420*/  LDS.128 R44, [R227] ;  /* 0x00000000e32c7984 */ /* 0x000fe20000000c00 */
[----:B------:R-:W-:-:S06]  /*f8430*/  NOP ;  /* 0x0000000000007918 */ /* 0x000fcc0000000000 */
[----:B-1----:R-:W-:Y:S01]  /*f8440*/  MOV R20, R236 ;  /* 0x000000ec00147202 */ /* 0x002fe20000000f00 */
[----:B------:R-:W-:Y:S01]  /*f8450*/  IMAD.MOV.U32 R21, RZ, RZ, R237 ;  /* 0x000000ffff157224 */ /* 0x000fe200078e00ed */
[----:B------:R-:W-:Y:S01]  /*f8460*/  MOV R22, R92 ;  /* 0x0000005c00167202 */ /* 0x000fe20000000f00 */
[----:B------:R-:W-:-:S05]  /*f8470*/  IMAD.MOV.U32 R23, RZ, RZ, R93 ;  /* 0x000000ffff177224 */ /* 0x000fca00078e005d */
[----:B------:R-:W-:Y:S04]  /*f8480*/  STS.128 [R2+0x100], R20 ;  /* 0x0001001402007388 */ /* 0x000fe80000000c00 */
        /* <DEDUP_REMOVED lines=14> */
[----:B------:R-:W4:Y:S01]  /*f8570*/  LDL.LU R23, [R1+0xcc4] ;  /* 0x000cc40001177983 */ /* 0x000f220000300800 */
[----:B------:R-:W-:Y:S01]  /*f8580*/  MOV R92, R238 ;  /* 0x000000ee005c7202 */ /* 0x000fe20000000f00 */
[----:B------:R-:W-:-:S02]  /*f8590*/  IMAD.MOV.U32 R93, RZ, RZ, R239 ;  /* 0x000000ffff5d7224 */ /* 0x000fc400078e00ef */
[----:B------:R-:W4:Y:S04]  /*f85a0*/  LDL.LU R72, [R1+0xf88] ;  /* 0x000f880001487983 */ /* 0x000f280000300800 */
[----:B------:R-:W-:Y:S01]  /*f85b0*/  STS.128 [R2+0x180], R92 ;  /* 0x0001805c02007388 */ /* 0x000fe20000000c00 */
[----:B------:R-:W-:-:S06]  /*f85c0*/  NOP ;  /* 0x0000000000007918 */ /* 0x000fcc0000000000 */
[----:B------:R-:W4:Y:S04]  /*f85d0*/  LDL.LU R73, [R1+0xf8c] ;  /* 0x000f8c0001497983 */ /* 0x000f280000300800 */
[----:B------:R-:W1:Y:S04]  /*f85e0*/  LDS.128 R56, [R252] ;  /* 0x00000000fc387984 */ /* 0x000e680000000c00 */
[----:B------:R-:W4:Y:S04]  /*f85f0*/  LDL.LU R74, [R1+0xcc8] ;  /* 0x000cc800014a7983 */ /* 0x000f280000300800 */
[----:B------:R-:W4:Y:S04]  /*f8600*/  LDL.LU R75, [R1+0xccc] ;  /* 0x000ccc00014b7983 */ /* 0x000f280000300800 */
[----:B------:R-:W-:Y:S04]  /*f8610*/  LDS.128 R68, [R0] ;  /* 0x0000000000447984 */ /* 0x000fe80000000c00 */
[----:B------:R-:W-:Y:S04]  /*f8620*/  LDS.128 R64, [R226] ;  /* 0x00000000e2407984 */ /* 0x000fe80000000c00 */
[----:B------:R-:W-:Y:S01]  /*f8630*/  LDS.128 R60, [R227] ;  /* 0x00000000e33c7984 */ /* 0x000fe20000000c00 */
[----:B------:R-:W-:-:S06]  /*f8640*/  NOP ;  /* 0x0000000000007918 */ /* 0x000fcc0000000000 */
[----:B-1----:R-:W-:Y:S04]  /*f8650*/  STL [R1+0x5f3c], R59 ;  /* 0x005f3c3b01007387 */ /* 0x002fe80000100800 */
        /* <DEDUP_REMOVED lines=14> */
[----:B------:R-:W4:Y:S04]  /*f8740*/  LDL.LU R23, [R1+0xfe4] ;  /* 0x000fe40001177983 */ /* 0x000f280000300800 */
[----:B------:R-:W-:Y:S01]  /*f8750*/  STS.128 [R2+0x180], R72 ;  /* 0x0001804802007388 */ /* 0x000fe20000000c00 */
[----:B------:R-:W-:-:S06]  /*f8760*/  NOP ;  /* 0x0000000000007918 */ /* 0x000fcc0000000000 */
[----:B------:R-:W4:Y:S04]  /*f8770*/  LDL.LU R96, [R1+0x1208] ;  /* 0x0012080001607983 */ /* 0x000f280000300800 */
        /* <DEDUP_REMOVED lines=129> */
[----:B------:R-:W4:Y:S01]  /*f8f90*/  LDL.LU R21, [R1+0xe54] ;  /* 0x000e540001157983 */ /* 0x000f220000300800 */
[----:B------:R-:W-:Y:S01]  /*f8fa0*/  MOV R22, R8 ;  /* 0x0000000800167202 */ /* 0x000fe20000000f00 */
[----:B------:R-:W-:Y:S01]  /*f8fb0*/  IMAD.MOV.U32 R23, RZ, RZ, R9 ;  /* 0x000000ffff177224 */ /* 0x000fe200078e0009 */
[----:B------:R-:W-:Y:S01]  /*f8fc0*/  MOV R174, R10 ;  /* 0x0000000a00ae7202 */ /* 0x000fe20000000f00 */
[----:B------:R-:W-:Y:S01]  /*f8fd0*/  STS.128 [R2+0x180], R160 ;  /* 0x000180a002007388 */ /* 0x000fe20000000c00 */
[----:B------:R-:W-:Y:S01]  /*f8fe0*/  IMAD.MOV.U32 R175, RZ, RZ, R11 ;  /* 0x000000ffffaf7224 */ /* 0x000fe200078e000b */
[----:B------:R-:W-:-:S06]  /*f8ff0*/  NOP ;  /* 0x0000000000007918 */ /* 0x000fcc0000000000 */
[----:B------:R-:W1:Y:S04]  /*f9000*/  LDS.128 R8, [R252] ;  /* 0x00000000fc087984 */ /* 0x000e680000000c00 */
[----:B------:R-:W4:Y:S04]  /*f9010*/  LDL.LU R172, [R1+0xe58] ;  /* 0x000e580001ac7983 */ /* 0x000f280000300800 */
[----:B------:R-:W-:Y:S04]  /*f9020*/  LDS.128 R168, [R0] ;  /* 0x0000000000a87984 */ /* 0x000fe80000000c00 */
[----:B------:R-:W-:Y:S04]  /*f9030*/  LDS.128 R164, [R226] ;  /* 0x00000000e2a47984 */ /* 0x000fe80000000c00 */
[----:B------:R-:W-:Y:S01]  /*f9040*/  LDS.128 R160, [R227] ;  /* 0x00000000e3a07984 */ /* 0x000fe20000000c00 */
[----:B------:R-:W-:-:S06]  /*f9050*/  NOP ;  /* 0x0000000000007918 */ /* 0x000fcc0000000000 */
[----:B------:R-:W4:Y:S04]  /*f9060*/  LDL.LU R173, [R1+0xe5c] ;  /* 0x000e5c0001ad7983 */ /* 0x000f280000300800 */
        /* <DEDUP_REMOVED lines=12> */
[----:B-1----:R-:W4:Y:S04]  /*f9130*/  LDL.LU R20, [R1+0x1960] ;  /* 0x0019600001147983 */ /* 0x002f280000300800 */
[----:B------:R-:W4:Y:S04]  /*f9140*/  LDL.LU R21, [R1+0x1964] ;  /* 0x0019640001157983 */ /* 0x000f280000300800 */
[----:B------:R-:W4:Y:S04]  /*f9150*/  LDL.LU R184, [R1+0x1968] ;  /* 0x0019680001b87983 */ /* 0x000f280000300800 */
        /* <DEDUP_REMOVED lines=8> */
[----:B------:R-:W-:Y:S04]  /*f91e0*/  LDS.128 R180, [R0] ;  /* 0x0000000000b47984 */ /* 0x000fe80000000c00 */
[----:B------:R-:W-:Y:S04]  /*f91f0*/  LDS.128 R176, [R226] ;  /* 0x00000000e2b07984 */ /* 0x000fe80000000c00 */
[----:B------:R-:W-:Y:S01]  /*f9200*/  LDS.128 R172, [R227] ;  /* 0x00000000e3ac7984 */ /* 0x000fe20000000c00 */
[----:B------:R-:W-:-:S06]  /*f9210*/  NOP ;  /* 0x0000000000007918 */ /* 0x000fcc0000000000 */
[----:B------:R-:W4:Y:S04]  /*f9220*/  LDL.LU R11, [R1+0x404c] ;  /* 0x00404c00010b7983 */ /* 0x000f280000300800 */
[----:B-1----:R-:W-:Y:S04]  /*f9230*/  STL [R1+0x5f5c], R14 ;  /* 0x005f5c0e01007387 */ /* 0x002fe80000100800 */
[----:B------:R-:W-:Y:S04]  /*f9240*/  STL [R1+0x5f54], R15 ;  /* 0x005f540f01007387 */ /* 0x000fe80000100800 */
[----:B--2---:R1:W-:Y:S04]  /*f9250*/  STS.128 [R2], R4 ;  /* 0x0000000402007388 */ /* 0x0043e80000000c00 */
[----:B-1----:R-:W2:Y:S04]  /*f9260*/  LDL.LU R4, [R1+0x2c80] ;  /* 0x002c800001047983 */ /* 0x002ea80000300800 */
[----:B------:R-:W2:Y:S04]  /*f9270*/  LDL.LU R5, [R1+0x2c84] ;  /* 0x002c840001057983 */ /* 0x000ea80000300800 */
[----:B------:R-:W2:Y:S04]  /*f9280*/  LDL.LU R6, [R1+0x2a80] ;  /* 0x002a800001067983 */ /* 0x000ea80000300800 */
[----:B---3--:R-:W-:Y:S04]  /*f9290*/  STS.128 [R2+0x80], R16 ;  /* 0x0000801002007388 */ /* 0x008fe80000000c00 */
[----:B------:R-:W2:Y:S04]  /*f92a0*/  LDL.LU R7, [R1+0x2a84] ;  /* 0x002a840001077983 */ /* 0x000ea80000300800 */
[----:B----4-:R1:W-:Y:S04]  /*f92b0*/  STS.128 [R2+0x100], R20 ;  /* 0x0001001402007388 */ /* 0x0103e80000000c00 */
[----:B------:R-:W-:Y:S01]  /*f92c0*/  STS.128 [R2+0x180], R184 ;  /* 0x000180b802007388 */ /* 0x000fe20000000c00 */
[----:B------:R-:W-:-:S06]  /*f92d0*/  NOP ;  /* 0x0000000000007918 */ /* 0x000fcc0000000000 */
[----:B------:R-:W3:Y:S04]  /*f92e0*/  LDS.128 R192, [R252] ;  /* 0x00000000fcc07984 */ /* 0x000ee80000000c00 */
[----:B-1----:R-:W4:Y:S04]  /*f92f0*/  LDL.LU R20, [R1+0x2c88] ;  /* 0x002c880001147983 */ /* 0x002f280000300800 */
[----:B------:R-:W4:Y:S04]  /*f9300*/  LDL.LU R21, [R1+0x2c8c] ;  /* 0x002c8c0001157983 */ /* 0x000f280000300800 */
[----:B------:R-:W4:Y:S04]  /*f9310*/  LDL.LU R22, [R1+0x2a88] ;  /* 0x002a880001167983 */ /* 0x000f280000300800 */
[----:B------:R-:W4:Y:S04]  /*f9320*/  LDL.LU R23, [R1+0x2a8c] ;  /* 0x002a8c0001177983 */ /* 0x000f280000300800 */
[----:B------:R-:W2:Y:S01]  /*f9330*/  LDL.LU R14, [R1+0x2e38] ;  /* 0x002e3800010e7983 */ /* 0x000ea20000300800 */
[----:B------:R-:W-:Y:S01]  /*f9340*/  MOV R18, R80 ;  /* 0x0000005000127202 */ /* 0x000fe20000000f00 */
[----:B------:R-:W-:Y:S01]  /*f9350*/  IMAD.MOV.U32 R19, RZ, RZ, R81 ;  /* 0x000000ffff137224 */ /* 0x000fe200078e0051 */
[----:B------:R-:W-:Y:S01]  /*f9360*/  MOV R16, R76 ;  /* 0x0000004c00107202 */ /* 0x000fe20000000f00 */
[----:B------:R-:W-:Y:S01]  /*f9370*/  IMAD.MOV.U32 R17, RZ, RZ, R77 ;  /* 0x000000ffff117224 */ /* 0x000fe200078e004d */
[----:B------:R-:W-:Y:S01]  /*f9380*/  LDS.128 R184, [R226] ;  /* 0x00000000e2b87984 */ /* 0x000fe20000000c00 */
[----:B------:R-:W-:-:S03]  /*f9390*/  ISETP.GE.AND P0, PT, R11, c[0x0][0x17c], PT ;  /* 0x00005f000b007a0c */ /* 0x000fc60003f06270 */
[----:B------:R-:W-:Y:S04]  /*f93a0*/  LDS.128 R188, [R227] ;  /* 0x00000000e3bc7984 */ /* 0x000fe80000000c00 */
[----:B---3--:R1:W-:Y:S04]  /*f93b0*/  STL [R1+0x5f58], R195 ;  /* 0x005f58c301007387 */ /* 0x0083e80000100800 */
[----:B-1----:R-:W3:Y:S04]  /*f93c0*/  LDL.LU R195, [R1+0x2e3c] ;  /* 0x002e3c0001c37983 */ /* 0x002ee80000300800 */
[----:B------:R-:W3:Y:S01]  /*f93d0*/  LDL.LU R15, [R1+0x359c] ;  /* 0x00359c00010f7983 */ /* 0x000ee20000300800 */
[----:B------:R-:W-:Y:S01]  /*f93e0*/  MOV R80, R78 ;  /* 0x0000004e00507202 */ /* 0x000fe20000000f00 */
[----:B------:R-:W-:-:S02]  /*f93f0*/  IMAD.MOV.U32 R81, RZ, RZ, R79 ;  /* 0x000000ffff517224 */ /* 0x000fc400078e004f */
[----:B------:R-:W1:Y:S01]  /*f9400*/  LDS.128 R76, [R0] ;  /* 0x00000000004c7984 */ /* 0x000e620000000c00 */
[----:B------:R-:W-:-:S06]  /*f9410*/  NOP ;  /* 0x0000000000007918 */ /* 0x000fcc0000000000 */
[----:B------:R-:W-:Y:S04]  /*f9420*/  STS.128 [R2+0x180], R80 ;  /* 0x0001805002007388 */ /* 0x000fe80000000c00 */
[----:B----4-:R4:W-:Y:S01]  /*f9430*/  STS.128 [R2+0x80], R20 ;  /* 0x0000801402007388 */ /* 0x0109e20000000c00 */
[----:B--2---:R-:W-:-:S04]  /*f9440*/  ISETP.GE.AND P3, PT, R14, c[0x0][0x178], PT ;  /* 0x00005e000e007a0c */ /* 0x004fc80003f66270 */
[C---:B------:R-:W-:Y:S01]  /*f9450*/  ISETP.LT.AND P3, PT, R11.reuse, c[0x0][0x17c], !P3 ;  /* 0x00005f000b007a0c */ /* 0x040fe20005f61270 */
[----:B----4-:R-:W-:Y:S01]  /*f9460*/  IMAD R20, R11, c[0x0][0x198], RZ ;  /* 0x000066000b147a24 */ /* 0x010fe200078e02ff */
[----:B---3--:R-:W-:-:S04]  /*f9470*/  ISETP.GE.AND P1, PT, R195, c[0x0][0x178], PT ;  /* 0x00005e00c3007a0c */ /* 0x008fc80003f26270 */
[----:B------:R-:W-:Y:S02]  /*f9480*/  ISETP.LT.AND P1, PT, R11, c[0x0][0x17c], !P1 ;  /* 0x00005f000b007a0c */ /* 0x000fe40004f21270 */
        /* <DEDUP_REMOVED lines=16> */
[----:B------:R-:W-:Y:S01]  /*f9590*/  IMAD R3, R195, c[0x0][0x194], RZ ;  /* 0x00006500c3037a24 */ /* 0x000fe200078e02ff */
[----:B------:R-:W-:-:S02]  /*f95a0*/  MOV R80, c[0x0][0x194] ;  /* 0x0000650000507a02 */ /* 0x000fc40000000f00 */
[----:B------:R1:W-:Y:S04]  /*f95b0*/  STS.128 [R2], R4 ;  /* 0x0000000402007388 */ /* 0x0003e80000000c00 */
[----:B------:R1:W-:Y:S04]  /*f95c0*/  STS.128 [R2+0x100], R16 ;  /* 0x0001001002007388 */ /* 0x0003e80000000c00 */
[----:B------:R-:W4:Y:S04]  /*f95d0*/  LDL.LU R231, [R1+0x134] ;  /* 0x0001340001e77983 */ /* 0x000f280000300800 */
[----:B------:R-:W4:Y:S01]  /*f95e0*/  LDL.LU R81, [R1+0xe4] ;  /* 0x0000e40001517983 */ /* 0x000f220000300800 */
[----:B-1----:R-:W-:-:S03]  /*f95f0*/  IMAD R5, R14, c[0x0][0x194], RZ ;  /* 0x000065000e057a24 */ /* 0x002fc600078e02ff */
[----:B------:R-:W4:Y:S01]  /*f9600*/  LDL.LU R199, [R1+0x94] ;  /* 0x0000940001c77983 */ /* 0x000f220000300800 */
[----:B------:R-:W-:Y:S01]  /*f9610*/  LEA R2, P5, R3, c[0x0][0x170], 0x2 ;  /* 0x00005c0003027a11 */ /* 0x000fe200078a10ff */
[----:B------:R-:W-:Y:S01]  /*f9620*/  IMAD R7, R80, 0x40, R5 ;  /* 0x0000004050077824 */ /* 0x000fe200078e0205 */
[----:B------:R-:W-:Y:S02]  /*f9630*/  LEA R4, P4, R5, c[0x0][0x170], 0x2 ;  /* 0x00005c0005047a11 */ /* 0x000fe400078810ff */
[----:B------:R-:W-:Y:S02]  /*f9640*/  LEA.HI.X.SX32 R3, R3, c[0x0][0x174], 0x2, P5 ;  /* 0x00005d0003037a11 */ /* 0x000fe400028f16ff */
[----:B------:R-:W-:Y:S02]  /*f9650*/  LEA.HI.X.SX32 R5, R5, c[0x0][0x174], 0x2, P4 ;  /* 0x00005d0005057a11 */ /* 0x000fe400020f16ff */
[----:B------:R-:W-:Y:S02]  /*f9660*/  LEA R6, P5, R7, c[0x0][0x170], 0x2 ;  /* 0x00005c0007067a11 */ /* 0x000fe400078a10ff */
[----:B------:R-:W-:Y:S01]  /*f9670*/  ISETP.LT.AND P4, PT, R15, c[0x0][0x178], !P0 ;  /* 0x00005e000f007a0c */ /* 0x000fe20004781270 */
[----:B------:R-:W-:Y:S01]  /*f9680*/  IMAD.WIDE R18, R20, 0x4, R4 ;  /* 0x0000000414127825 */ /* 0x000fe200078e0204 */
[----:B------:R-:W-:Y:S01]  /*f9690*/  LEA R21, R80, R7, 0x5 ;  /* 0x0000000750157211 */ /* 0x000fe200078e28ff */
[----:B------:R-:W-:-:S06]  /*f96a0*/  NOP ;  /* 0x0000000000007918 */ /* 0x000fcc0000000000 */
[----:B------:R-:W-:Y:S01]  /*f96b0*/  LEA.HI.X.SX32 R7, R7, c[0x0][0x174], 0x2, P5 ;  /* 0x00005d0007077a11 */ /* 0x000fe200028f16ff */
[----:B------:R-:W-:Y:S01]  /*f96c0*/  IMAD.WIDE R16, R20, 0x4, R2 ;  /* 0x0000000414107825 */ /* 0x000fe200078e0202 */
[----:B------:R1:W-:Y:S03]  /*f96d0*/  @P3 STG.E [R18.64], R200 ;  /* 0x000000c812003986 */ /* 0x0003e6000c101904 */
[----:B------:R-:W-:Y:S01]  /*f96e0*/  IMAD R22, R80, 0x20, R21 ;  /* 0x0000002050167824 */ /* 0x000fe200078e0215 */
[----:B------:R-:W-:Y:S01]  /*f96f0*/  @P1 STG.E [R16.64], R203 ;  /* 0x000000cb10001986 */ /* 0x000fe2000c101904 */
[----:B-1----:R-:W-:Y:S01]  /*f9700*/  IMAD.WIDE R18, R20, 0x4, R6 ;  /* 0x0000000414127825 */ /* 0x002fe200078e0206 */
[----:B------:R-:W-:-:S04]  /*f9710*/  LEA R200, P3, R21, c[0x0][0x170], 0x2 ;  /* 0x00005c0015c87a11 */ /* 0x000fc800078610ff */
[----:B------:R1:W-:Y:S01]  /*f9720*/  @P4 STG.E [R18.64], R202 ;  /* 0x000000ca12004986 */ /* 0x0003e2000c101904 */
[----:B------:R-:W-:Y:S02]  /*f9730*/  LEA.HI.X.SX32 R201, R21, c[0x0][0x174], 0x2, P3 ;  /* 0x00005d0015c97a11 */ /* 0x000fe400018f16ff */
[----:B-1----:R-:W-:Y:S02]  /*f9740*/  LEA R18, R80, R22, 0x5 ;  /* 0x0000001650127211 */ /* 0x002fe400078e28ff */
[----:B------:R-:W-:Y:S02]  /*f9750*/  LEA R202, P4, R22, c[0x0][0x170], 0x2 ;  /* 0x00005c0016ca7a11 */ /* 0x000fe400078810ff */
[----:B------:R-:W-:Y:S01]  /*f9760*/  LEA R204, P5, R18, c[0x0][0x170], 0x2 ;  /* 0x00005c0012cc7a11 */ /* 0x000fe200078a10ff */
[----:B------:R-:W-:Y:S01]  /*f9770*/  IMAD R21, R80, 0x20, R18 ;  /* 0x0000002050157824 */ /* 0x000fe200078e0212 */
[----:B------:R-:W-:Y:S02]  /*f9780*/  LEA.HI.X.SX32 R203, R22, c[0x0][0x174], 0x2, P4 ;  /* 0x00005d0016cb7a11 */ /* 0x000fe400020f16ff */
[----:B------:R-:W-:-:S02]  /*f9790*/  LEA.HI.X.SX32 R205, R18, c[0x0][0x174], 0x2, P5 ;  /* 0x00005d0012cd7a11 */ /* 0x000fc400028f16ff */
[----:B------:R-:W-:Y:S01]  /*f97a0*/  LEA R206, P5, R21, c[0x0][0x170], 0x2 ;  /* 0x00005c0015ce7a11 */ /* 0x000fe200078a10ff */
[----:B------:R-:W-:-:S03]  /*f97b0*/  IMAD.WIDE R16, R20, 0x4, R200 ;  /* 0x0000000414107825 */ /* 0x000fc600078e02c8 */
[----:B------:R-:W-:Y:S01]  /*f97c0*/  LEA.HI.X.SX32 R207, R21, c[0x0][0x174], 0x2, P5 ;  /* 0x00005d0015cf7a11 */ /* 0x000fe200028f16ff */
[----:B------:R-:W-:Y:S01]  /*f97d0*/  IMAD.WIDE R18, R20, 0x4, R202 ;  /* 0x0000000414127825 */ /* 0x000fe200078e02ca */
[----:B------:R-:W-:-:S03]  /*f97e0*/  LEA R21, R80, R21, 0x5 ;  /* 0x0000001550157211 */ /* 0x000fc600078e28ff */
[----:B------:R-:W-:Y:S01]  /*f97f0*/  IMAD.WIDE R22, R20, 0x4, R204 ;  /* 0x0000000414167825 */ /* 0x000fe200078e02cc */
[----:B--2---:R-:W-:Y:S02]  /*f9800*/  ISETP.LT.AND P1, PT, R11, c[0x0][0x178], !P0 ;  /* 0x00005e000b007a0c */ /* 0x004fe40004721270 */
[----:B---3--:R-:W-:Y:S02]  /*f9810*/  ISETP.LT.AND P4, PT, R147, c[0x0][0x178], !P0 ;  /* 0x00005e0093007a0c */ /* 0x008fe40004781270 */
[----:B----4-:R-:W-:Y:S02]  /*f9820*/  ISETP.LT.AND P3, PT, R131, c[0x0][0x178], !P0 ;  /* 0x00005e0083007a0c */ /* 0x010fe40004761270 */
[----:B------:R-:W-:-:S07]  /*f9830*/  ISETP.LT.AND P6, PT, R27, c[0x0][0x178], !P0 ;  /* 0x00005e001b007a0c */ /* 0x000fce00047c1270 */
[----:B------:R1:W-:Y:S04]  /*f9840*/  @P1 STG.E [R16.64], R211 ;  /* 0x000000d310001986 */ /* 0x0003e8000c101904 */
[----:B------:R2:W-:Y:S04]  /*f9850*/  @P4 STG.E [R18.64], R209 ;  /* 0x000000d112004986 */ /* 0x0005e8000c101904 */
[----:B------:R3:W-:Y:S01]  /*f9860*/  @P3 STG.E [R22.64], R208 ;  /* 0x000000d016003986 */ /* 0x0007e2000c101904 */
[----:B-1----:R-:W-:-:S04]  /*f9870*/  IMAD.WIDE R16, R20, 0x4, R206 ;  /* 0x0000000414107825 */ /* 0x002fc800078e02ce */
[----:B--2---:R-:W-:Y:S01]  /*f9880*/  IMAD R18, R80, 0x20, R21 ;  /* 0x0000002050127824 */ /* 0x004fe200078e0215 */
[----:B------:R1:W-:Y:S01]  /*f9890*/  @P6 STG.E [R16.64], R210 ;  /* 0x000000d210006986 */ /* 0x0003e2000c101904 */
[----:B------:R-:W-:Y:S02]  /*f98a0*/  ISETP.LT.AND P3, PT, R43, c[0x0][0x178], !P0 ;  /* 0x00005e002b007a0c */ /* 0x000fe40004761270 */
[----:B---3--:R-:W-:Y:S02]  /*f98b0*/  LEA R208, P1, R21, c[0x0][0x170], 0x2 ;  /* 0x00005c0015d07a11 */ /* 0x008fe400078210ff */
[----:B------:R-:W-:Y:S02]  /*f98c0*/  ISETP.LT.AND P4, PT, R59, c[0x0][0x178], !P0 ;  /* 0x00005e003b007a0c */ /* 0x000fe40004781270 */
[----:B------:R-:W-:Y:S02]  /*f98d0*/  LEA.HI.X.SX32 R209, R21, c[0x0][0x174], 0x2, P1 ;  /* 0x00005d0015d17a11 */ /* 0x000fe400008f16ff */
[----:B-1----:R-:W-:-:S02]  /*f98e0*/  LEA R210, P5, R18, c[0x0][0x170], 0x2 ;  /* 0x00005c0012d27a11 */ /* 0x002fc400078a10ff */
[----:B------:R-:W-:Y:S02]  /*f98f0*/  LEA R16, R80, R18, 0x5 ;  /* 0x0000001250107211 */ /* 0x000fe400078e28ff */
[----:B------:R-:W-:Y:S02]  /*f9900*/  LEA.HI.X.SX32 R211, R18, c[0x0][0x174], 0x2, P5 ;  /* 0x00005d0012d37a11 */ /* 0x000fe400028f16ff */
[----:B------:R-:W-:Y:S02]  /*f9910*/  LEA R212, P5, R16, c[0x0][0x170], 0x2 ;  /* 0x00005c0010d47a11 */ /* 0x000fe400078a10ff */
[----:B------:R-:W-:Y:S01]  /*f9920*/  ISETP.LT.AND P1, PT, R75, c[0x0][0x178], !P0 ;  /* 0x00005e004b007a0c */ /* 0x000fe20004721270 */
[----:B------:R-:W-:Y:S01]  /*f9930*/  IMAD.WIDE R18, R20, 0x4, R208 ;  /* 0x0000000414127825 */ /* 0x000fe200078e02d0 */
[----:B------:R-:W-:-:S03]  /*f9940*/  LEA.HI.X.SX32 R213, R16, c[0x0][0x174], 0x2, P5 ;  /* 0x00005d0010d57a11 */ /* 0x000fc600028f16ff */
[----:B------:R-:W-:Y:S01]  /*f9950*/  IMAD R22, R80, 0x20, R16 ;  /* 0x0000002050167824 */ /* 0x000fe200078e0210 */
[----:B------:R1:W-:Y:S01]  /*f9960*/  @P3 STG.E [R18.64], R214 ;  /* 0x000000d612003986 */ /* 0x0003e2000c101904 */
[----:B------:R-:W-:-:S03]  /*f9970*/  IMAD.WIDE R16, R20, 0x4, R210 ;  /* 0x0000000414107825 */ /* 0x000fc600078e02d2 */
[----:B------:R-:W-:Y:S02]  /*f9980*/  LEA R21, R80, R22, 0x5 ;  /* 0x0000001650157211 */ /* 0x000fe400078e28ff */
[----:B------:R2:W-:Y:S01]  /*f9990*/  @P4 STG.E [R16.64], R217 ;  /* 0x000000d910004986 */ /* 0x0005e2000c101904 */
[----:B------:R-:W-:Y:S01]  /*f99a0*/  ISETP.LT.AND P3, PT, R99, c[0x0][0x178], !P0 ;  /* 0x00005e0063007a0c */ /* 0x000fe20004761270 */
[----:B-1----:R-:W-:Y:S01]  /*f99b0*/  IMAD.WIDE R18, R20, 0x4, R212 ;  /* 0x0000000414127825 */ /* 0x002fe200078e02d4 */
[----:B------:R-:W-:-:S04]  /*f99c0*/  LEA R214, P5, R22, c[0x0][0x170], 0x2 ;  /* 0x00005c0016d67a11 */ /* 0x000fc800078a10ff */
[----:B------:R1:W-:Y:S01]  /*f99d0*/  @P1 STG.E [R18.64], R216 ;  /* 0x000000d812001986 */ /* 0x0003e2000c101904 */
[----:B------:R-:W-:Y:S02]  /*f99e0*/  LEA.HI.X.SX32 R215, R22, c[0x0][0x174], 0x2, P5 ;  /* 0x00005d0016d77a11 */ /* 0x000fe400028f16ff */
[----:B------:R-:W-:-:S03]  /*f99f0*/  ISETP.LT.AND P1, PT, R115, c[0x0][0x178], !P0 ;  /* 0x00005e0073007a0c */ /* 0x000fc60004721270 */
[----:B--2---:R-:W-:-:S04]  /*f9a00*/  IMAD.WIDE R16, R20, 0x4, R214 ;  /* 0x0000000414107825 */ /* 0x004fc800078e02d6 */
[----:B-1----:R-:W-:Y:S01]  /*f9a10*/  IMAD R18, R80, 0x20, R21 ;  /* 0x0000002050127824 */ /* 0x002fe200078e0215 */
[----:B------:R-:W-:-:S04]  /*f9a20*/  LEA R216, P4, R21, c[0x0][0x170], 0x2 ;  /* 0x00005c0015d87a11 */ /* 0x000fc800078810ff */
[----:B------:R-:W-:Y:S02]  /*f9a30*/  LEA.HI.X.SX32 R217, R21, c[0x0][0x174], 0x2, P4 ;  /* 0x00005d0015d97a11 */ /* 0x000fe400020f16ff */
[----:B------:R-:W-:Y:S02]  /*f9a40*/  LEA R218, P5, R18, c[0x0][0x170], 0x2 ;  /* 0x00005c0012da7a11 */ /* 0x000fe400078a10ff */
[----:B------:R-:W-:Y:S02]  /*f9a50*/  ISETP.LT.AND P4, PT, R239, c[0x0][0x178], !P0 ;  /* 0x00005e00ef007a0c */ /* 0x000fe40004781270 */
[----:B------:R-:W-:Y:S02]  /*f9a60*/  LEA R22, R80, R18, 0x5 ;  /* 0x0000001250167211 */ /* 0x000fe400078e28ff */
[----:B------:R-:W-:Y:S01]  /*f9a70*/  LEA.HI.X.SX32 R219, R18, c[0x0][0x174], 0x2, P5 ;  /* 0x00005d0012db7a11 */ /* 0x000fe200028f16ff */
[----:B------:R1:W-:Y:S01]  /*f9a80*/  @P3 STG.E [R16.64], R220 ;  /* 0x000000dc10003986 */ /* 0x0003e2000c101904 */
[----:B------:R-:W-:Y:S01]  /*f9a90*/  ISETP.LT.AND P3, PT, R238, c[0x0][0x178], !P0 ;  /* 0x00005e00ee007a0c */ /* 0x000fe20004761270 */
[----:B------:R-:W-:-:S02]  /*f9aa0*/  IMAD R21, R80, 0x20, R22 ;  /* 0x0000002050157824 */ /* 0x000fc400078e0216 */
[----:B------:R-:W-:Y:S01]  /*f9ab0*/  IMAD.WIDE R18, R20, 0x4, R218 ;  /* 0x0000000414127825 */ /* 0x000fe200078e02da */
[----:B-1----:R-:W-:-:S03]  /*f9ac0*/  LEA R220, P5, R22, c[0x0][0x170], 0x2 ;  /* 0x00005c0016dc7a11 */ /* 0x002fc600078a10ff */
[----:B------:R-:W-:Y:S01]  /*f9ad0*/  IMAD.WIDE R16, R20, 0x4, R216 ;  /* 0x0000000414107825 */ /* 0x000fe200078e02d8 */
[----:B------:R-:W-:Y:S02]  /*f9ae0*/  LEA.HI.X.SX32 R221, R22, c[0x0][0x174], 0x2, P5 ;  /* 0x00005d0016dd7a11 */ /* 0x000fe400028f16ff */
[----:B------:R-:W-:Y:S02]  /*f9af0*/  LEA R22, R80, R21, 0x5 ;  /* 0x0000001550167211 */ /* 0x000fe400078e28ff */
[----:B------:R1:W-:Y:S04]  /*f9b00*/  @P1 STG.E [R16.64], R223 ;  /* 0x000000df10001986 */ /* 0x0003e8000c101904 */
[----:B------:R2:W-:Y:S01]  /*f9b10*/  @P4 STG.E [R18.64], R222 ;  /* 0x000000de12004986 */ /* 0x0005e2000c101904 */
[----:B------:R-:W-:-:S02]  /*f9b20*/  ISETP.LT.AND P4, PT, R236, c[0x0][0x178], !P0 ;  /* 0x00005e00ec007a0c */ /* 0x000fc40004781270 */
[----:B------:R-:W-:Y:S02]  /*f9b30*/  LEA R224, P5, R22, c[0x0][0x170], 0x2 ;  /* 0x00005c0016e07a11 */ /* 0x000fe400078a10ff */
[----:B------:R-:W-:Y:S01]  /*f9b40*/  ISETP.LT.AND P0, PT, R237, c[0x0][0x178], !P0 ;  /* 0x00005e00ed007a0c */ /* 0x000fe20004701270 */
[----:B-1----:R-:W-:Y:S01]  /*f9b50*/  IMAD.WIDE R16, R20, 0x4, R220 ;  /* 0x0000000414107825 */ /* 0x002fe200078e02dc */
[----:B--2---:R-:W-:-:S04]  /*f9b60*/  LEA R222, P1, R21, c[0x0][0x170], 0x2 ;  /* 0x00005c0015de7a11 */ /* 0x004fc800078210ff */
[----:B------:R1:W-:Y:S01]  /*f9b70*/  @P3 STG.E [R16.64], R232 ;  /* 0x000000e810003986 */ /* 0x0003e2000c101904 */
[----:B------:R-:W-:Y:S02]  /*f9b80*/  LEA.HI.X.SX32 R225, R22, c[0x0][0x174], 0x2, P5 ;  /* 0x00005d0016e17a11 */ /* 0x000fe400028f16ff */
[----:B------:R-:W-:Y:S02]  /*f9b90*/  LEA.HI.X.SX32 R223, R21, c[0x0][0x174], 0x2, P1 ;  /* 0x00005d0015df7a11 */ /* 0x000fe400008f16ff */
[----:B------:R-:W-:Y:S02]  /*f9ba0*/  ISETP.LT.AND P3, PT, R14, c[0x0][0x178], !P2 ;  /* 0x00005e000e007a0c */ /* 0x000fe40005761270 */
[----:B------:R-:W-:Y:S01]  /*f9bb0*/  ISETP.LT.AND P5, PT, R195, c[0x0][0x178], !P2 ;  /* 0x00005e00c3007a0c */ /* 0x000fe200057a1270 */
[C---:B------:R-:W-:Y:S01]  /*f9bc0*/  IMAD.WIDE R18, R20.reuse, 0x4, R224 ;  /* 0x0000000414127825 */ /* 0x040fe200078e02e0 */
[----:B------:R-:W-:Y:S02]  /*f9bd0*/  ISETP.LT.AND P6, PT, R15, c[0x0][0x178], !P2 ;  /* 0x00005e000f007a0c */ /* 0x000fe400057c1270 */
[C---:B------:R-:W-:Y:S01]  /*f9be0*/  IADD3 R80, R20.reuse, c[0x0][0x198], RZ ;  /* 0x0000660014507a10 */ /* 0x040fe20007ffe0ff */
[----:B-1----:R-:W-:Y:S01]  /*f9bf0*/  IMAD.WIDE R16, R20, 0x4, R222 ;  /* 0x0000000414107825 */ /* 0x002fe200078e02de */
[----:B------:R-:W2:Y:S04]  /*f9c00*/  LDL.LU R232, [R1+0x104] ;  /* 0x0001040001e87983 */ /* 0x000ea80000300800 */
[----:B------:R1:W-:Y:S01]  /*f9c10*/  @P0 STG.E [R16.64], R228 ;  /* 0x000000e410000986 */ /* 0x0003e2000c101904 */
[----:B------:R-:W-:-:S03]  /*f9c20*/  IMAD.WIDE R20, R80, 0x4, R6 ;  /* 0x0000000450147825 */ /* 0x000fc600078e0206 */
[----:B------:R3:W-:Y:S01]  /*f9c30*/  @P4 STG.E [R18.64], R196 ;  /* 0x000000c412004986 */ /* 0x0007e2000c101904 */
[----:B-1----:R-:W-:-:S03]  /*f9c40*/  IMAD.WIDE R16, R80, 0x4, R4 ;  /* 0x0000000450107825 */ /* 0x002fc600078e0204 */
[----:B------:R-:W4:Y:S01]  /*f9c50*/  LDL.LU R228, [R1+0x124] ;  /* 0x0001240001e47983 */ /* 0x000f220000300800 */
[----:B---3--:R-:W-:-:S03]  /*f9c60*/  IMAD.WIDE R18, R80, 0x4, R2 ;  /* 0x0000000450127825 */ /* 0x008fc600078e0202 */
[----:B------:R1:W-:Y:S04]  /*f9c70*/  @P3 STG.E [R16.64], R235 ;  /* 0x000000eb10003986 */ /* 0x0003e8000c101904 */
[----:B------:R-:W3:Y:S04]  /*f9c80*/  LDL.LU R196, [R1+0x2b4] ;  /* 0x0002b40001c47983 */ /* 0x000ee80000300800 */
[----:B------:R-:W-:Y:S04]  /*f9c90*/  @P5 STG.E [R18.64], R82 ;  /* 0x0000005212005986 */ /* 0x000fe8000c101904 */
[----:B-1----:R-:W2:Y:S04]  /*f9ca0*/  LDL.LU R235, [R1+0x5f84] ;  /* 0x005f840001eb7983 */ /* 0x002ea80000300800 */
[----:B------:R1:W-:Y:S04]  /*f9cb0*/  @P6 STG.E [R20.64], R83 ;  /* 0x0000005314006986 */ /* 0x0003e8000c101904 */
[----:B-1----:R-:W2:Y:S01]  /*f9cc0*/  LDL.LU R21, [R1+0x154] ;  /* 0x0001540001157983 */ /* 0x002ea20000300800 */
[----:B------:R-:W-:-:S02]  /*f9cd0*/  ISETP.LT.AND P1, PT, R11, c[0x0][0x178], !P2 ;  /* 0x00005e000b007a0c */ /* 0x000fc40005721270 */
[----:B------:R-:W-:Y:S02]  /*f9ce0*/  ISETP.LT.AND P4, PT, R147, c[0x0][0x178], !P2 ;  /* 0x00005e0093007a0c */ /* 0x000fe40005781270 */
[----:B------:R-:W-:Y:S01]  /*f9cf0*/  ISETP.LT.AND P0, PT, R131, c[0x0][0x178], !P2 ;  /* 0x00005e0083007a0c */ /* 0x000fe20005701270 */
[C---:B------:R-:W-:Y:S01]  /*f9d00*/  IMAD.WIDE R22, R80.reuse, 0x4, R200 ;  /* 0x0000000450167825 */ /* 0x040fe200078e02c8 */
[----:B------:R-:W4:Y:S03]  /*f9d10*/  LDL.LU R82, [R1+0x84] ;  /* 0x0000840001527983 */ /* 0x000f260000300800 */
[C---:B------:R-:W-:Y:S01]  /*f9d20*/  IMAD.WIDE R16, R80.reuse, 0x4, R202 ;  /* 0x0000000450107825 */ /* 0x040fe200078e02ca */
[----:B------:R-:W4:Y:S03]  /*f9d30*/  LDL.LU R83, [R1+0x74] ;  /* 0x0000740001537983 */ /* 0x000f260000300800 */
[----:B------:R-:W-:Y:S01]  /*f9d40*/  IMAD.WIDE R18, R80, 0x4, R204 ;  /* 0x0000000450127825 */ /* 0x000fe200078e02cc */
[----:B---3--:R1:W-:Y:S04]  /*f9d50*/  @P1 STG.E [R22.64], R196 ;  /* 0x000000c416001986 */ /* 0x0083e8000c101904 */
[----:B-1----:R-:W3:Y:S04]  /*f9d60*/  LDL.LU R196, [R1+0x5d38] ;  /* 0x005d380001c47983 */ /* 0x002ee80000300800 */
[----:B--2---:R-:W-:Y:S04]  /*f9d70*/  @P4 STG.E [R16.64], R21 ;  /* 0x0000001510004986 */ /* 0x004fe8000c101904 */
[----:B------:R1:W-:Y:S04]  /*f9d80*/  @P0 STG.E [R18.64], R231 ;  /* 0x000000e712000986 */ /* 0x0003e8000c101904 */
[----:B-1----:R-:W2:Y:S01]  /*f9d90*/  LDL.LU R231, [R1+0x54] ;  /* 0x0000540001e77983 */ /* 0x002ea20000300800 */
[----:B------:R-:W-:-:S02]  /*f9da0*/  ISETP.LT.AND P1, PT, R27, c[0x0][0x178], !P2 ;  /* 0x00005e001b007a0c */ /* 0x000fc40005721270 */
[----:B------:R-:W-:Y:S02]  /*f9db0*/  ISETP.LT.AND P3, PT, R43, c[0x0][0x178], !P2 ;  /* 0x00005e002b007a0c */ /* 0x000fe40005761270 */
[----:B------:R-:W-:Y:S02]  /*f9dc0*/  ISETP.LT.AND P5, PT, R59, c[0x0][0x178], !P2 ;  /* 0x00005e003b007a0c */ /* 0x000fe400057a1270 */
[----:B------:R-:W-:Y:S01]  /*f9dd0*/  ISETP.LT.AND P6, PT, R75, c[0x0][0x178], !P2 ;  /* 0x00005e004b007a0c */ /* 0x000fe200057c1270 */
[----:B------:R-:W-:Y:S01]  /*f9de0*/  IMAD.WIDE R16, R80, 0x4, R206 ;  /* 0x0000000450107825 */ /* 0x000fe200078e02ce */
[----:B------:R-:W-:-:S03]  /*f9df0*/  ISETP.LT.AND P4, PT, R99, c[0x0][0x178], !P2 ;  /* 0x00005e0063007a0c */ /* 0x000fc60005781270 */
[----:B------:R-:W-:Y:S01]  /*f9e00*/  IMAD.WIDE R18, R80, 0x4, R208 ;  /* 0x0000000450127825 */ /* 0x000fe200078e02d0 */
[----:B------:R-:W-:-:S03]  /*f9e10*/  ISETP.LT.AND P0, PT, R115, c[0x0][0x178], !P2 ;  /* 0x00005e0073007a0c */ /* 0x000fc60005701270 */
[C---:B------:R-:W-:Y:S01]  /*f9e20*/  IMAD.WIDE R20, R80.reuse, 0x4, R210 ;  /* 0x0000000450147825 */ /* 0x040fe200078e02d2 */
[----:B----4-:R1:W-:Y:S03]  /*f9e30*/  @P1 STG.E [R16.64], R228 ;  /* 0x000000e410001986 */ /* 0x0103e6000c101904 */
[----:B------:R-:W-:Y:S01]  /*f9e40*/  IMAD.WIDE R22, R80, 0x4, R212 ;  /* 0x0000000450167825 */ /* 0x000fe200078e02d4 */
[----:B------:R4:W-:Y:S01]  /*f9e50*/  @P3 STG.E [R18.64], R232 ;  /* 0x000000e812003986 */ /* 0x0009e2000c101904 */
[----:B------:R-:W-:-:S03]  /*f9e60*/  ISETP.LT.AND P3, PT, R239, c[0x0][0x178], !P2 ;  /* 0x00005e00ef007a0c */ /* 0x000fc60005761270 */
[----:B------:R-:W-:Y:S01]  /*f9e70*/  @P5 STG.E [R20.64], R81 ;  /* 0x0000005114005986 */ /* 0x000fe2000c101904 */
[----:B------:R-:W-:-:S03]  /*f9e80*/  ISETP.LT.AND P5, PT, R238, c[0x0][0x178], !P2 ;  /* 0x00005e00ee007a0c */ /* 0x000fc600057a1270 */
[----:B------:R4:W-:Y:S01]  /*f9e90*/  @P6 STG.E [R22.64], R199 ;  /* 0x000000c716006986 */ /* 0x0009e2000c101904 */
[----:B-1----:R-:W-:-:S03]  /*f9ea0*/  IMAD.WIDE R16, R80, 0x4, R214 ;  /* 0x0000000450107825 */ /* 0x002fc600078e02d6 */
[----:B------:R-:W2:Y:S01]  /*f9eb0*/  LDL.LU R228, [R1+0x710] ;  /* 0x0007100001e47983 */ /* 0x000ea20000300800 */
[----:B----4-:R-:W-:-:S03]  /*f9ec0*/  IMAD.WIDE R18, R80, 0x4, R216 ;  /* 0x0000000450127825 */ /* 0x010fc600078e02d8 */
[----:B------:R-:W4:Y:S04]  /*f9ed0*/  LDL.LU R199, [R1+0x6f0] ;  /* 0x0006f00001c77983 */ /* 0x000f280000300800 */
[----:B------:R1:W-:Y:S04]  /*f9ee0*/  @P4 STG.E [R16.64], R82 ;  /* 0x0000005210004986 */ /* 0x0003e8000c101904 */
[----:B------:R1:W-:Y:S04]  /*f9ef0*/  @P0 STG.E [R18.64], R83 ;  /* 0x0000005312000986 */ /* 0x0003e8000c101904 */
[----:B------:R-:W4:Y:S01]  /*f9f00*/  LDL.LU R232, [R1+0x3b0] ;  /* 0x0003b00001e87983 */ /* 0x000f220000300800 */
[----:B-1----:R-:W-:-:S03]  /*f9f10*/  IMAD.WIDE R16, R80, 0x4, R218 ;  /* 0x0000000450107825 */ /* 0x002fc600078e02da */
[----:B------:R-:W4:Y:S01]  /*f9f20*/  LDL.LU R81, [R1+0x380] ;  /* 0x0003800001517983 */ /* 0x000f220000300800 */
[----:B------:R-:W-:-:S03]  /*f9f30*/  IMAD.WIDE R18, R80, 0x4, R220 ;  /* 0x0000000450127825 */ /* 0x000fc600078e02dc */
[----:B------:R-:W4:Y:S01]  /*f9f40*/  LDL.LU R82, [R1+0x340] ;  /* 0x0003400001527983 */ /* 0x000f220000300800 */
[----:B---3--:R-:W-:-:S03]  /*f9f50*/  ISETP.GE.AND P1, PT, R196, c[0x0][0x17c], PT ;  /* 0x00005f00c4007a0c */ /* 0x008fc60003f26270 */
[----:B------:R-:W3:Y:S04]  /*f9f60*/  LDL.LU R196, [R1+0x310] ;  /* 0x0003100001c47983 */ /* 0x000ee80000300800 */
[----:B------:R-:W3:Y:S04]  /*f9f70*/  LDL.LU R83, [R1+0x2d0] ;  /* 0x0002d00001537983 */ /* 0x000ee80000300800 */
[----:B--2---:R1:W-:Y:S04]  /*f9f80*/  @P3 STG.E [R16.64], R231 ;  /* 0x000000e710003986 */ /* 0x0043e8000c101904 */
[----:B------:R2:W-:Y:S04]  /*f9f90*/  @P5 STG.E [R18.64], R233 ;  /* 0x000000e912005986 */ /* 0x0005e8000c101904 */
[----:B-1----:R-:W3:Y:S04]  /*f9fa0*/  LDL.LU R231, [R1+0x2a0] ;  /* 0x0002a00001e77983 */ /* 0x002ee80000300800 */
[----:B--2---:R-:W2:Y:S01]  /*f9fb0*/  LDL.LU R233, [R1+0x3d0] ;  /* 0x0003d00001e97983 */ /* 0x004ea20000300800 */
[----:B------:R-:W-:-:S02]  /*f9fc0*/  ISETP.LT.AND P6, PT, R237, c[0x0][0x178], !P2 ;  /* 0x00005e00ed007a0c */ /* 0x000fc400057c1270 */
[----:B------:R-:W-:Y:S02]  /*f9fd0*/  ISETP.LT.AND P2, PT, R236, c[0x0][0x178], !P2 ;  /* 0x00005e00ec007a0c */ /* 0x000fe40005741270 */
[----:B------:R-:W-:Y:S01]  /*f9fe0*/  ISETP.LT.AND P4, PT, R14, c[0x0][0x178], !P1 ;  /* 0x00005e000e007a0c */ /* 0x000fe20004f81270 */
[----:B------:R-:W-:Y:S01]  /*f9ff0*/  IMAD.WIDE R20, R80, 0x4, R222 ;  /* 0x0000000450147825 */ /* 0x000fe200078e02de */
[----:B------:R-:W-:-:S03]  /*fa000*/  ISETP.LT.AND P0, PT, R195, c[0x0][0x178], !P1 ;  /* 0x00005e00c3007a0c */ /* 0x000fc60004f01270 */
[C---:B------:R-:W-:Y:S01]  /*fa010*/  IMAD.WIDE R22, R80.reuse, 0x4, R224 ;  /* 0x0000000450167825 */ /* 0x040fe200078e02e0 */
[----:B------:R-:W-:-:S05]  /*fa020*/  IADD3 R80, R80, c[0x0][0x198], RZ ;  /* 0x0000660050507a10 */ /* 0x000fca0007ffe0ff */
[C---:B------:R-:W-:Y:S01]  /*fa030*/  IMAD.WIDE R16, R80.reuse, 0x4, R4 ;  /* 0x0000000450107825 */ /* 0x040fe200078e0204 */
[----:B------:R-:W-:Y:S03]  /*fa040*/  @P6 STG.E [R20.64], R229 ;  /* 0x000000e514006986 */ /* 0x000fe6000c101904 */
[----:B------:R-:W-:Y:S01]  /*fa050*/  IMAD.WIDE R18, R80, 0x4, R2 ;  /* 0x0000000450127825 */ /* 0x000fe200078e0202 */
[----:B------:R1:W-:Y:S01]  /*fa060*/  @P2 STG.E [R22.64], R197 ;  /* 0x000000c516002986 */ /* 0x0003e2000c101904 */
[----:B------:R-:W-:-:S03]  /*fa070*/  ISETP.LT.AND P6, PT, R15, c[0x0][0x178], !P1 ;  /* 0x00005e000f007a0c */ /* 0x000fc60004fc1270 */
[----:B------:R4:W-:Y:S01]  /*fa080*/  @P4 STG.E [R16.64], R228 ;  /* 0x000000e410004986 */ /* 0x0009e2000c101904 */
[----:B------:R-:W-:-:S03]  /*fa090*/  ISETP.LT.AND P2, PT, R11, c[0x0][0x178], !P1 ;  /* 0x00005e000b007a0c */ /* 0x000fc60004f41270 */
[----:B----4-:R4:W-:Y:S04]  /*fa0a0*/  @P0 STG.E [R18.64], R199 ;  /* 0x000000c712000986 */ /* 0x0109e8000c101904 */
[----:B-1----:R-:W3:Y:S04]  /*fa0b0*/  LDL.LU R197, [R1+0x5d3c] ;  /* 0x005d3c0001c57983 */ /* 0x002ee80000300800 */
[----:B------:R-:W3:Y:S01]  /*fa0c0*/  LDL.LU R228, [R1+0x1c0] ;  /* 0x0001c00001e47983 */ /* 0x000ee20000300800 */
[----:B------:R-:W-:-:S03]  /*fa0d0*/  ISETP.LT.AND P3, PT, R147, c[0x0][0x178], !P1 ;  /* 0x00005e0093007a0c */ /* 0x000fc60004f61270 */
[----:B----4-:R-:W3:Y:S01]  /*fa0e0*/  LDL.LU R199, [R1+0x140] ;  /* 0x0001400001c77983 */ /* 0x010ee20000300800 */
[----:B------:R-:W-:Y:S01]  /*fa0f0*/  ISETP.LT.AND P5, PT, R131, c[0x0][0x178], !P1 ;  /* 0x00005e0083007a0c */ /* 0x000fe20004fa1270 */
[C---:B------:R-:W-:Y:S02]  /*fa100*/  IMAD.WIDE R16, R80.reuse, 0x4, R6 ;  /* 0x0000000450107825 */ /* 0x040fe400078e0206 */
[----:B------:R-:W3:Y:S02]  /*fa110*/  LDL.LU R229, [R1+0x110] ;  /* 0x0001100001e57983 */ /* 0x000ee40000300800 */
[----:B------:R-:W-:-:S04]  /*fa120*/  IMAD.WIDE R18, R80, 0x4, R200 ;  /* 0x0000000450127825 */ /* 0x000fc800078e02c8 */
[----:B------:R-:W-:-:S04]  /*fa130*/  IMAD.WIDE R20, R80, 0x4, R202 ;  /* 0x0000000450147825 */ /* 0x000fc800078e02ca */
[----:B------:R-:W-:Y:S01]  /*fa140*/  IMAD.WIDE R22, R80, 0x4, R204 ;  /* 0x0000000450167825 */ /* 0x000fe200078e02cc */
[----:B--2---:R-:W-:Y:S04]  /*fa150*/  @P6 STG.E [R16.64], R233 ;  /* 0x000000e910006986 */ /* 0x004fe8000c101904 */
[----:B------:R-:W-:Y:S04]  /*fa160*/  @P2 STG.E [R18.64], R232 ;  /* 0x000000e812002986 */ /* 0x000fe8000c101904 */
[----:B------:R1:W-:Y:S04]  /*fa170*/  @P3 STG.E [R20.64], R81 ;  /* 0x0000005114003986 */ /* 0x0003e8000c101904 */
[----:B------:R2:W-:Y:S04]  /*fa180*/  @P5 STG.E [R22.64], R82 ;  /* 0x0000005216005986 */ /* 0x0005e8000c101904 */
[----:B-1----:R-:W4:Y:S04]  /*fa190*/  LDL.LU R81, [R1+0xf0] ;  /* 0x0000f00001517983 */ /* 0x002f280000300800 */
[----:B------:R-:W4:Y:S04]  /*fa1a0*/  LDL.LU R232, [R1+0xd0] ;  /* 0x0000d00001e87983 */ /* 0x000f280000300800 */
[----:B--2---:R-:W2:Y:S01]  /*fa1b0*/  LDL.LU R82, [R1+0xc0] ;  /* 0x0000c00001527983 */ /* 0x004ea20000300800 */
[----:B------:R-:W-:-:S02]  /*fa1c0*/  ISETP.LT.AND P4, PT, R27, c[0x0][0x178], !P1 ;  /* 0x00005e001b007a0c */ /* 0x000fc40004f81270 */
[----:B------:R-:W-:Y:S02]  /*fa1d0*/  ISETP.LT.AND P0, PT, R43, c[0x0][0x178], !P1 ;  /* 0x00005e002b007a0c */ /* 0x000fe40004f01270 */
[----:B------:R-:W-:Y:S01]  /*fa1e0*/  ISETP.LT.AND P6, PT, R59, c[0x0][0x178], !P1 ;  /* 0x00005e003b007a0c */ /* 0x000fe20004fc1270 */
[C---:B------:R-:W-:Y:S01]  /*fa1f0*/  IMAD.WIDE R16, R80.reuse, 0x4, R206 ;  /* 0x0000000450107825 */ /* 0x040fe200078e02ce */
[----:B------:R-:W-:Y:S02]  /*fa200*/  ISETP.LT.AND P5, PT, R75, c[0x0][0x178], !P1 ;  /* 0x00005e004b007a0c */ /* 0x000fe40004fa1270 */
[----:B------:R-:W-:Y:S01]  /*fa210*/  ISETP.LT.AND P3, PT, R99, c[0x0][0x178], !P1 ;  /* 0x00005e0063007a0c */ /* 0x000fe20004f61270 */
[----:B------:R-:W-:-:S04]  /*fa220*/  IMAD.WIDE R18, R80, 0x4, R208 ;  /* 0x0000000450127825 */ /* 0x000fc800078e02d0 */
[C---:B------:R-:W-:Y:S01]  /*fa230*/  IMAD.WIDE R20, R80.reuse, 0x4, R210 ;  /* 0x0000000450147825 */ /* 0x040fe200078e02d2 */
[----:B---3--:R1:W-:Y:S04]  /*fa240*/  @P4 STG.E [R16.64], R196 ;  /* 0x000000c410004986 */ /* 0x0083e8000c101904 */
[----:B------:R3:W-:Y:S04]  /*fa250*/  @P0 STG.E [R18.64], R83 ;  /* 0x0000005312000986 */ /* 0x0007e8000c101904 */
[----:B------:R3:W-:Y:S01]  /*fa260*/  @P6 STG.E [R20.64], R231 ;  /* 0x000000e714006986 */ /* 0x0007e2000c101904 */
[----:B-1----:R-:W-:-:S03]  /*fa270*/  IMAD.WIDE R16, R80, 0x4, R212 ;  /* 0x0000000450107825 */ /* 0x002fc600078e02d4 */
[----:B---3--:R-:W3:Y:S01]  /*fa280*/  LDL.LU R83, [R1+0x60] ;  /* 0x0000600001537983 */ /* 0x008ee20000300800 */
[----:B------:R-:W-:-:S03]  /*fa290*/  IMAD.WIDE R18, R80, 0x4, R214 ;  /* 0x0000000450127825 */ /* 0x000fc600078e02d6 */
[----:B------:R-:W3:Y:S04]  /*fa2a0*/  LDL.LU R231, [R1+0x714] ;  /* 0x0007140001e77983 */ /* 0x000ee80000300800 */
[----:B------:R-:W3:Y:S04]  /*fa2b0*/  LDL.LU R233, [R1+0x6f4] ;  /* 0x0006f40001e97983 */ /* 0x000ee80000300800 */
[----:B------:R1:W-:Y:S04]  /*fa2c0*/  @P5 STG.E [R16.64], R228 ;  /* 0x000000e410005986 */ /* 0x0003e8000c101904 */
[----:B------:R-:W3:Y:S01]  /*fa2d0*/  LDL.LU R196, [R1+0x3d4] ;  /* 0x0003d40001c47983 */ /* 0x000ee20000300800 */
[----:B------:R-:W-:-:S03]  /*fa2e0*/  ISETP.LT.AND P4, PT, R115, c[0x0][0x178], !P1 ;  /* 0x00005e0073007a0c */ /* 0x000fc60004f81270 */
[----:B------:R1:W-:Y:S04]  /*fa2f0*/  @P3 STG.E [R18.64], R199 ;  /* 0x000000c712003986 */ /* 0x0003e8000c101904 */
[----:B-1----:R-:W3:Y:S01]  /*fa300*/  LDL.LU R228, [R1+0x3b4] ;  /* 0x0003b40001e47983 */ /* 0x002ee20000300800 */
[----:B------:R-:W-:Y:S02]  /*fa310*/  ISETP.LT.AND P0, PT, R239, c[0x0][0x178], !P1 ;  /* 0x00005e00ef007a0c */ /* 0x000fe40004f01270 */
[----:B------:R-:W-:Y:S01]  /*fa320*/  ISETP.LT.AND P5, PT, R238, c[0x0][0x178], !P1 ;  /* 0x00005e00ee007a0c */ /* 0x000fe20004fa1270 */
[----:B------:R-:W3:Y:S01]  /*fa330*/  LDL.LU R199, [R1+0x384] ;  /* 0x0003840001c77983 */ /* 0x000ee20000300800 */
[----:B------:R-:W-:Y:S01]  /*fa340*/  ISETP.LT.AND P6, PT, R237, c[0x0][0x178], !P1 ;  /* 0x00005e00ed007a0c */ /* 0x000fe20004fc1270 */
[----:B------:R-:W-:-:S04]  /*fa350*/  IMAD.WIDE R20, R80, 0x4, R216 ;  /* 0x0000000450147825 */ /* 0x000fc800078e02d8 */
[C---:B------:R-:W-:Y:S01]  /*fa360*/  IMAD.WIDE R22, R80.reuse, 0x4, R218 ;  /* 0x0000000450167825 */ /* 0x040fe200078e02da */
[----:B------:R-:W-:Y:S03]  /*fa370*/  @P4 STG.E [R20.64], R229 ;  /* 0x000000e514004986 */ /* 0x000fe6000c101904 */
[----:B------:R-:W-:-:S04]  /*fa380*/  IMAD.WIDE R16, R80, 0x4, R220 ;  /* 0x0000000450107825 */ /* 0x000fc800078e02dc */
[----:B------:R-:W-:Y:S01]  /*fa390*/  IMAD.WIDE R18, R80, 0x4, R222 ;  /* 0x0000000450127825 */ /* 0x000fe200078e02de */
[----:B----4-:R-:W-:Y:S04]  /*fa3a0*/  @P0 STG.E [R22.64], R81 ;  /* 0x0000005116000986 */ /* 0x010fe8000c101904 */
[----:B------:R1:W-:Y:S04]  /*fa3b0*/  @P5 STG.E [R16.64], R232 ;  /* 0x000000e810005986 */ /* 0x0003e8000c101904 */
[----:B--2---:R2:W-:Y:S04]  /*fa3c0*/  @P6 STG.E [R18.64], R82 ;  /* 0x0000005212006986 */ /* 0x0045e8000c101904 */
[----:B-1----:R-:W4:Y:S04]  /*fa3d0*/  LDL.LU R232, [R1+0x344] ;  /* 0x0003440001e87983 */ /* 0x002f280000300800 */
[----:B--2---:R-:W2:Y:S01]  /*fa3e0*/  LDL.LU R82, [R1+0x314] ;  /* 0x0003140001527983 */ /* 0x004ea20000300800 */
[----:B------:R-:W-:-:S02]  /*fa3f0*/  ISETP.GE.AND P2, PT, R197, c[0x0][0x17c], PT ;  /* 0x00005f00c5007a0c */ /* 0x000fc40003f46270 */
[----:B------:R-:W-:Y:S02]  /*fa400*/  ISETP.LT.AND P1, PT, R236, c[0x0][0x178], !P1 ;  /* 0x00005e00ec007a0c */ /* 0x000fe40004f21270 */
[C---:B------:R-:W-:Y:S01]  /*fa410*/  IADD3 R81, R80.reuse, c[0x0][0x198], RZ ;  /* 0x0000660050517a10 */ /* 0x040fe20007ffe0ff */
[----:B------:R-:W-:Y:S01]  /*fa420*/  IMAD.WIDE R16, R80, 0x4, R224 ;  /* 0x0000000450107825 */ /* 0x000fe200078e02e0 */
[----:B------:R-:W-:Y:S01]  /*fa430*/  ISETP.LT.AND P3, PT, R14, c[0x0][0x178], !P2 ;  /* 0x00005e000e007a0c */ /* 0x000fe20005761270 */
[----:B------:R-:W2:Y:S01]  /*fa440*/  LDL.LU R197, [R1+0x2d4] ;  /* 0x0002d40001c57983 */ /* 0x000ea20000300800 */
[----:B------:R-:W-:Y:S02]  /*fa450*/  ISETP.LT.AND P0, PT, R195, c[0x0][0x178], !P2 ;  /* 0x00005e00c3007a0c */ /* 0x000fe40005701270 */
[----:B------:R-:W-:Y:S01]  /*fa460*/  ISETP.LT.AND P4, PT, R15, c[0x0][0x178], !P2 ;  /* 0x00005e000f007a0c */ /* 0x000fe20005781270 */
[----:B------:R-:W-:Y:S01]  /*fa470*/  IMAD.WIDE R18, R81, 0x4, R4 ;  /* 0x0000000451127825 */ /* 0x000fe200078e0204 */
[----:B------:R-:W-:Y:S01]  /*fa480*/  ISETP.LT.AND P5, PT, R11, c[0x0][0x178], !P2 ;  /* 0x00005e000b007a0c */ /* 0x000fe200057a1270 */
[----:B------:R-:W2:Y:S01]  /*fa490*/  LDL.LU R229, [R1+0x2a4] ;  /* 0x0002a40001e57983 */ /* 0x000ea20000300800 */
[----:B------:R-:W-:Y:S01]  /*fa4a0*/  ISETP.LT.AND P6, PT, R147, c[0x0][0x178], !P2 ;  /* 0x00005e0093007a0c */ /* 0x000fe200057c1270 */
[----:B------:R-:W-:-:S02]  /*fa4b0*/  IMAD.WIDE R20, R81, 0x4, R200 ;  /* 0x0000000451147825 */ /* 0x000fc400078e02c8 */
[----:B---3--:R1:W-:Y:S02]  /*fa4c0*/  @P1 STG.E [R16.64], R83 ;  /* 0x0000005310001986 */ /* 0x0083e4000c101904 */
[C---:B------:R-:W-:Y:S02]  /*fa4d0*/  IMAD.WIDE R22, R81.reuse, 0x4, R202 ;  /* 0x0000000451167825 */ /* 0x040fe400078e02ca */
[----:B------:R3:W-:Y:S02]  /*fa4e0*/  @P3 STG.E [R18.64], R231 ;  /* 0x000000e712003986 */ /* 0x0007e4000c101904 */
[C---:B-1----:R-:W-:Y:S02]  /*fa4f0*/  IMAD.WIDE R16, R81.reuse, 0x4, R2 ;  /* 0x0000000451107825 */ /* 0x042fe400078e0202 */
[----:B------:R-:W2:Y:S02]  /*fa500*/  LDL.LU R83, [R1+0x1c4] ;  /* 0x0001c40001537983 */ /* 0x000ea40000300800 */
[----:B---3--:R-:W-:-:S02]  /*fa510*/  IMAD.WIDE R18, R81, 0x4, R6 ;  /* 0x0000000451127825 */ /* 0x008fc400078e0206 */
[----:B------:R-:W3:Y:S04]  /*fa520*/  LDL.LU R231, [R1+0x144] ;  /* 0x0001440001e77983 */ /* 0x000ee80000300800 */
[----:B------:R1:W-:Y:S04]  /*fa530*/  @P0 STG.E [R16.64], R233 ;  /* 0x000000e910000986 */ /* 0x0003e8000c101904 */
[----:B------:R-:W-:Y:S04]  /*fa540*/  @P4 STG.E [R18.64], R196 ;  /* 0x000000c412004986 */ /* 0x000fe8000c101904 */
[----:B------:R-:W-:Y:S04]  /*fa550*/  @P5 STG.E [R20.64], R228 ;  /* 0x000000e414005986 */ /* 0x000fe8000c101904 */
[----:B------:R-:W3:Y:S04]  /*fa560*/  LDL.LU R80, [R1+0x5d40] ;  /* 0x005d400001507983 */ /* 0x000ee80000300800 */
[----:B------:R1:W-:Y:S04]  /*fa570*/  @P6 STG.E [R22.64], R199 ;  /* 0x000000c716006986 */ /* 0x0003e8000c101904 */
[----:B-1----:R-:W3:Y:S01]  /*fa580*/  LDL.LU R233, [R1+0x114] ;  /* 0x0001140001e97983 */ /* 0x002ee20000300800 */
[----:B------:R-:W-:-:S02]  /*fa590*/  ISETP.LT.AND P3, PT, R131, c[0x0][0x178], !P2 ;  /* 0x00005e0083007a0c */ /* 0x000fc40005761270 */
[----:B------:R-:W-:Y:S01]  /*fa5a0*/  ISETP.LT.AND P1, PT, R27, c[0x0][0x178], !P2 ;  /* 0x00005e001b007a0c */ /* 0x000fe20005721270 */
[----:B------:R-:W3:Y:S01]  /*fa5b0*/  LDL.LU R199, [R1+0xf4] ;  /* 0x0000f40001c77983 */ /* 0x000ee20000300800 */
[----:B------:R-:W-:-:S03]  /*fa5c0*/  IMAD.WIDE R16, R81, 0x4, R204 ;  /* 0x0000000451107825 */ /* 0x000fc600078e02cc */
[----:B------:R-:W3:Y:S01]  /*fa5d0*/  LDL.LU R196, [R1+0xd4] ;  /* 0x0000d40001c47983 */ /* 0x000ee20000300800 */
[----:B------:R-:W-:-:S03]  /*fa5e0*/  IMAD.WIDE R18, R81, 0x4, R206 ;  /* 0x0000000451127825 */ /* 0x000fc600078e02ce */
[----:B------:R-:W3:Y:S04]  /*fa5f0*/  LDL.LU R228, [R1+0xc4] ;  /* 0x0000c40001e47983 */ /* 0x000ee80000300800 */
[----:B----4-:R1:W-:Y:S04]  /*fa600*/  @P3 STG.E [R16.64], R232 ;  /* 0x000000e810003986 */ /* 0x0103e8000c101904 */
[----:B--2---:R2:W-:Y:S04]  /*fa610*/  @P1 STG.E [R18.64], R82 ;  /* 0x0000005212001986 */ /* 0x0045e8000c101904 */
[----:B-1----:R-:W4:Y:S04]  /*fa620*/  LDL.LU R232, [R1+0x64] ;  /* 0x0000640001e87983 */ /* 0x002f280000300800 */
[----:B--2---:R-:W2:Y:S01]  /*fa630*/  LDL.LU R82, [R1+0x760] ;  /* 0x0007600001527983 */ /* 0x004ea20000300800 */
[----:B------:R-:W-:-:S02]  /*fa640*/  ISETP.LT.AND P0, PT, R43, c[0x0][0x178], !P2 ;  /* 0x00005e002b007a0c */ /* 0x000fc40005701270 */
[----:B------:R-:W-:Y:S02]  /*fa650*/  ISETP.LT.AND P4, PT, R59, c[0x0][0x178], !P2 ;  /* 0x00005e003b007a0c */ /* 0x000fe40005781270 */
[----:B------:R-:W-:Y:S02]  /*fa660*/  ISETP.LT.AND P5, PT, R75, c[0x0][0x178], !P2 ;  /* 0x00005e004b007a0c */ /* 0x000fe400057a1270 */
[----:B------:R-:W-:Y:S01]  /*fa670*/  ISETP.LT.AND P6, PT, R99, c[0x0][0x178], !P2 ;  /* 0x00005e0063007a0c */ /* 0x000fe200057c1270 */
[----:B------:R-:W-:Y:S01]  /*fa680*/  IMAD.WIDE R16, R81, 0x4, R208 ;  /* 0x0000000451107825 */ /* 0x000fe200078e02d0 */
[----:B------:R-:W-:Y:S02]  /*fa690*/  ISETP.LT.AND P3, PT, R115, c[0x0][0x178], !P2 ;  /* 0x00005e0073007a0c */ /* 0x000fe40005761270 */
[----:B------:R-:W-:Y:S01]  /*fa6a0*/  ISETP.LT.AND P1, PT, R239, c[0x0][0x178], !P2 ;  /* 0x00005e00ef007a0c */ /* 0x000fe20005721270 */
[----:B------:R-:W-:-:S04]  /*fa6b0*/  IMAD.WIDE R18, R81, 0x4, R210 ;  /* 0x0000000451127825 */ /* 0x000fc800078e02d2 */
[C---:B------:R-:W-:Y:S01]  /*fa6c0*/  IMAD.WIDE R20, R81.reuse, 0x4, R212 ;  /* 0x0000000451147825 */ /* 0x040fe200078e02d4 */
[----:B------:R1:W-:Y:S03]  /*fa6d0*/  @P0 STG.E [R16.64], R197 ;  /* 0x000000c510000986 */ /* 0x0003e6000c101904 */
[C---:B------:R-:W-:Y:S01]  /*fa6e0*/  IMAD.WIDE R22, R81.reuse, 0x4, R214 ;  /* 0x0000000451167825 */ /* 0x040fe200078e02d6 */
[----:B------:R3:W-:Y:S04]  /*fa6f0*/  @P4 STG.E [R18.64], R229 ;  /* 0x000000e512004986 */ /* 0x0007e8000c101904 */
[----:B------:R3:W-:Y:S04]  /*fa700*/  @P5 STG.E [R20.64], R83 ;  /* 0x0000005314005986 */ /* 0x0007e8000c101904 */
[----:B---3--:R3:W-:Y:S01]  /*fa710*/  @P6 STG.E [R22.64], R231 ;  /* 0x000000e716006986 */ /* 0x0087e2000c101904 */
[----:B-1----:R-:W-:-:S04]  /*fa720*/  IMAD.WIDE R16, R81, 0x4, R216 ;  /* 0x0000000451107825 */ /* 0x002fc800078e02d8 */
[----:B------:R-:W-:Y:S01]  /*fa730*/  IMAD.WIDE R18, R81, 0x4, R218 ;  /* 0x0000000451127825 */ /* 0x000fe200078e02da */
[----:B------:R-:W2:Y:S04]  /*fa740*/  LDL.LU R83, [R1+0x730] ;  /* 0x0007300001537983 */ /* 0x000ea80000300800 */
[----:B---3--:R-:W3:Y:S01]  /*fa750*/  LDL.LU R231, [R1+0x700] ;  /* 0x0007000001e77983 */ /* 0x008ee20000300800 */
[----:B------:R-:W-:-:S03]  /*fa760*/  ISETP.GE.AND P0, PT, R80, c[0x0][0x17c], PT ;  /* 0x00005f0050007a0c */ /* 0x000fc60003f06270 */
[----:B------:R-:W3:Y:S04]  /*fa770*/  LDL.LU R197, [R1+0x610] ;  /* 0x0006100001c57983 */ /* 0x000ee80000300800 */
[----:B------:R-:W-:Y:S01]  /*fa780*/  @P3 STG.E [R16.64], R233 ;  /* 0x000000e910003986 */ /* 0x000fe2000c101904 */
[----:B------:R-:W-:-:S03]  /*fa790*/  ISETP.LT.AND P4, PT, R238, c[0x0][0x178], !P2 ;  /* 0x00005e00ee007a0c */ /* 0x000fc60005781270 */
[----:B------:R-:W3:Y:S04]  /*fa7a0*/  LDL.LU R229, [R1+0x540] ;  /* 0x0005400001e57983 */ /* 0x000ee80000300800 */
[----:B------:R1:W-:Y:S01]  /*fa7b0*/  @P1 STG.E [R18.64], R199 ;  /* 0x000000c712001986 */ /* 0x0003e2000c101904 */
[----:B------:R-:W-:Y:S02]  /*fa7c0*/  ISETP.LT.AND P5, PT, R237, c[0x0][0x178], !P2 ;  /* 0x00005e00ed007a0c */ /* 0x000fe400057a1270 */
[----:B------:R-:W-:Y:S02]  /*fa7d0*/  ISETP.LT.AND P2, PT, R236, c[0x0][0x178], !P2 ;  /* 0x00005e00ec007a0c */ /* 0x000fe40005741270 */
[----:B------:R-:W-:Y:S01]  /*fa7e0*/  ISETP.LT.AND P6, PT, R14, c[0x0][0x178], !P0 ;  /* 0x00005e000e007a0c */ /* 0x000fe200047c1270 */
[----:B-1----:R-:W3:Y:S01]  /*fa7f0*/  LDL.LU R199, [R1+0x4b0] ;  /* 0x0004b00001c77983 */ /* 0x002ee20000300800 */
[C---:B------:R-:W-:Y:S01]  /*fa800*/  IADD3 R80, R81.reuse, c[0x0][0x198], RZ ;  /* 0x0000660051507a10 */ /* 0x040fe20007ffe0ff */
[----:B------:R-:W-:-:S02]  /*fa810*/  IMAD.WIDE R16, R81, 0x4, R220 ;  /* 0x0000000451107825 */ /* 0x000fc400078e02dc */
[----:B------:R-:W3:Y:S02]  /*fa820*/  LDL.LU R233, [R1+0x400] ;  /* 0x0004000001e97983 */ /* 0x000ee40000300800 */
[----:B------:R-:W-:-:S04]  /*fa830*/  IMAD.WIDE R18, R81, 0x4, R222 ;  /* 0x0000000451127825 */ /* 0x000fc800078e02de */
[----:B------:R-:W-:Y:S01]  /*fa840*/  IMAD.WIDE R20, R81, 0x4, R224 ;  /* 0x0000000451147825 */ /* 0x000fe200078e02e0 */
[----:B------:R-:W-:Y:S03]  /*fa850*/  @P4 STG.E [R16.64], R196 ;  /* 0x000000c410004986 */ /* 0x000fe6000c101904 */
[----:B------:R-:W-:Y:S01]  /*fa860*/  IMAD.WIDE R22, R80, 0x4, R4 ;  /* 0x0000000450167825 */ /* 0x000fe200078e0204 */
[----:B------:R1:W-:Y:S04]  /*fa870*/  @P5 STG.E [R18.64], R228 ;  /* 0x000000e412005986 */ /* 0x0003e8000c101904 */
[----:B-1----:R-:W3:Y:S04]  /*fa880*/  LDL.LU R228, [R1+0x3c0] ;  /* 0x0003c00001e47983 */ /* 0x002ee80000300800 */
[----:B----4-:R-:W-:Y:S04]  /*fa890*/  @P2 STG.E [R20.64], R232 ;  /* 0x000000e814002986 */ /* 0x010fe8000c101904 */
[----:B--2---:R1:W-:Y:S04]  /*fa8a0*/  @P6 STG.E [R22.64], R82 ;  /* 0x0000005216006986 */ /* 0x0043e8000c101904 */
[----:B-1----:R-:W2:Y:S01]  /*fa8b0*/  LDL.LU R82, [R1+0x390] ;  /* 0x0003900001527983 */ /* 0x002ea20000300800 */
[----:B------:R-:W-:-:S02]  /*fa8c0*/  ISETP.LT.AND P1, PT, R195, c[0x0][0x178], !P0 ;  /* 0x00005e00c3007a0c */ /* 0x000fc40004721270 */
[----:B------:R-:W-:Y:S02]  /*fa8d0*/  ISETP.LT.AND P3, PT, R15, c[0x0][0x178], !P0 ;  /* 0x00005e000f007a0c */ /* 0x000fe40004761270 */
[----:B------:R-:W-:Y:S01]  /*fa8e0*/  ISETP.LT.AND P4, PT, R11, c[0x0][0x178], !P0 ;  /* 0x00005e000b007a0c */ /* 0x000fe20004781270 */
[C---:B------:R-:W-:Y:S01]  /*fa8f0*/  IMAD.WIDE R16, R80.reuse, 0x4, R2 ;  /* 0x0000000450107825 */ /* 0x040fe200078e0202 */
[----:B------:R-:W-:Y:S01]  /*fa900*/  ISETP.LT.AND P2, PT, R147, c[0x0][0x178], !P0 ;  /* 0x00005e0093007a0c */ /* 0x000fe20004741270 */
[----:B------:R-:W4:Y:S01]  /*fa910*/  LDL.LU R196, [R1+0x370] ;  /* 0x0003700001c47983 */ /* 0x000f220000300800 */
[----:B------:R-:W-:Y:S01]  /*fa920*/  ISETP.LT.AND P5, PT, R131, c[0x0][0x178], !P0 ;  /* 0x00005e0083007a0c */ /* 0x000fe200047a1270 */
[C---:B------:R-:W-:Y:S02]  /*fa930*/  IMAD.WIDE R18, R80.reuse, 0x4, R6 ;  /* 0x0000000450127825 */ /* 0x040fe400078e0206 */
[----:B------:R-:W4:Y:S02]  /*fa940*/  LDL.LU R232, [R1+0x330] ;  /* 0x0003300001e87983 */ /* 0x000f240000300800 */
[----:B------:R-:W-:-:S02]  /*fa950*/  IMAD.WIDE R20, R80, 0x4, R204 ;  /* 0x0000000450147825 */ /* 0x000fc400078e02cc */
[----:B------:R1:W-:Y:S04]  /*fa960*/  @P1 STG.E [R16.64], R83 ;  /* 0x0000005310001986 */ /* 0x0003e8000c101904 */
[----:B---3--:R3:W-:Y:S01]  /*fa970*/  @P3 STG.E [R18.64], R231 ;  /* 0x000000e712003986 */ /* 0x0087e2000c101904 */
[----:B-1----:R-:W-:-:S03]  /*fa980*/  IMAD.WIDE R16, R80, 0x4, R200 ;  /* 0x0000000450107825 */ /* 0x002fc600078e02c8 */
[----:B------:R-:W4:Y:S01]  /*fa990*/  LDL.LU R83, [R1+0x300] ;  /* 0x0003000001537983 */ /* 0x000f220000300800 */
[----:B---3--:R-:W-:-:S03]  /*fa9a0*/  IMAD.WIDE R18, R80, 0x4, R202 ;  /* 0x0000000450127825 */ /* 0x008fc600078e02ca */
[----:B------:R-:W-:Y:S04]  /*fa9b0*/  @P4 STG.E [R16.64], R197 ;  /* 0x000000c510004986 */ /* 0x000fe8000c101904 */
[----:B------:R-:W-:Y:S04]  /*fa9c0*/  @P2 STG.E [R18.64], R229 ;  /* 0x000000e512002986 */ /* 0x000fe8000c101904 */
[----:B------:R-:W3:Y:S01]  /*fa9d0*/  LDL.LU R231, [R1+0x2c0] ;  /* 0x0002c00001e77983 */ /* 0x000ee20000300800 */
[----:B------:R-:W-:-:S03]  /*fa9e0*/  ISETP.LT.AND P6, PT, R27, c[0x0][0x178], !P0 ;  /* 0x00005e001b007a0c */ /* 0x000fc600047c1270 */
[----:B------:R1:W-:Y:S01]  /*fa9f0*/  @P5 STG.E [R20.64], R199 ;  /* 0x000000c714005986 */ /* 0x0003e2000c101904 */
[----:B------:R-:W-:Y:S02]  /*faa00*/  ISETP.LT.AND P1, PT, R43, c[0x0][0x178], !P0 ;  /* 0x00005e002b007a0c */ /* 0x000fe40004721270 */
[----:B------:R-:W-:Y:S01]  /*faa10*/  ISETP.LT.AND P3, PT, R59, c[0x0][0x178], !P0 ;  /* 0x00005e003b007a0c */ /* 0x000fe20004761270 */
[----:B-1----:R-:W3:Y:S04]  /*faa20*/  LDL.LU R199, [R1+0x1d0] ;  /* 0x0001d00001c77983 */ /* 0x002ee80000300800 */
[----:B------:R-:W3:Y:S01]  /*faa30*/  LDL.LU R81, [R1+0x5d44] ;  /* 0x005d440001517983 */ /* 0x000ee20000300800 */
[----:B------:R-:W-:-:S03]  /*faa40*/  IMAD.WIDE R22, R80, 0x4, R206 ;  /* 0x0000000450167825 */ /* 0x000fc600078e02ce */
[----:B------:R-:W3:Y:S01]  /*faa50*/  LDL.LU R229, [R1+0x160] ;  /* 0x0001600001e57983 */ /* 0x000ee20000300800 */
[----:B------:R-:W-:-:S04]  /*faa60*/  IMAD.WIDE R16, R80, 0x4, R208 ;  /* 0x0000000450107825 */ /* 0x000fc800078e02d0 */
[----:B------:R-:W-:Y:S01]  /*faa70*/  IMAD.WIDE R18, R80, 0x4, R210 ;  /* 0x0000000450127825 */ /* 0x000fe200078e02d2 */
[----:B------:R1:W-:Y:S04]  /*faa80*/  @P6 STG.E [R22.64], R233 ;  /* 0x000000e916006986 */ /* 0x0003e8000c101904 */
[----:B------:R1:W-:Y:S04]  /*faa90*/  @P1 STG.E [R16.64], R228 ;  /* 0x000000e410001986 */ /* 0x0003e8000c101904 */
[----:B-1----:R-:W3:Y:S04]  /*faaa0*/  LDL.LU R233, [R1+0xb0] ;  /* 0x0000b00001e97983 */ /* 0x002ee80000300800 */
[----:B------:R-:W3:Y:S04]  /*faab0*/  LDL.LU R228, [R1+0x764] ;  /* 0x0007640001e47983 */ /* 0x000ee80000300800 */
[----:B--2---:R1:W-:Y:S04]  /*faac0*/  @P3 STG.E [R18.64], R82 ;  /* 0x0000005212003986 */ /* 0x0043e8000c101904 */
[----:B-1----:R-:W2:Y:S01]  /*faad0*/  LDL.LU R82, [R1+0x734] ;  /* 0x0007340001527983 */ /* 0x002ea20000300800 */
[----:B------:R-:W-:-:S02]  /*faae0*/  ISETP.LT.AND P4, PT, R75, c[0x0][0x178], !P0 ;  /* 0x00005e004b007a0c */ /* 0x000fc40004781270 */
[----:B------:R-:W-:Y:S02]  /*faaf0*/  ISETP.LT.AND P2, PT, R99, c[0x0][0x178], !P0 ;  /* 0x00005e0063007a0c */ /* 0x000fe40004741270 */
[----:B------:R-:W-:Y:S02]  /*fab00*/  ISETP.LT.AND P5, PT, R115, c[0x0][0x178], !P0 ;  /* 0x00005e0073007a0c */ /* 0x000fe400047a1270 */
[----:B------:R-:W-:Y:S01]  /*fab10*/  ISETP.LT.AND P6, PT, R239, c[0x0][0x178], !P0 ;  /* 0x00005e00ef007a0c */ /* 0x000fe200047c1270 */
[----:B------:R-:W-:-:S04]  /*fab20*/  IMAD.WIDE R16, R80, 0x4, R212 ;  /* 0x0000000450107825 */ /* 0x000fc800078e02d4 */
[----:B------:R-:W-:Y:S01]  /*fab30*/  IMAD.WIDE R18, R80, 0x4, R214 ;  /* 0x0000000450127825 */ /* 0x000fe200078e02d6 */
[----:B------:R-:W-:-:S03]  /*fab40*/  ISETP.LT.AND P1, PT, R238, c[0x0][0x178], !P0 ;  /* 0x00005e00ee007a0c */ /* 0x000fc60004721270 */
[C---:B------:R-:W-:Y:S01]  /*fab50*/  IMAD.WIDE R20, R80.reuse, 0x4, R216 ;  /* 0x0000000450147825 */ /* 0x040fe200078e02d8 */
[----:B----4-:R-:W-:Y:S03]  /*fab60*/  @P4 STG.E [R16.64], R196 ;  /* 0x000000c410004986 */ /* 0x010fe6000c101904 */
[----:B------:R-:W-:Y:S01]  /*fab70*/  IMAD.WIDE R22, R80, 0x4, R218 ;  /* 0x0000000450167825 */ /* 0x000fe200078e02da */
[----:B------:R1:W-:Y:S04]  /*fab80*/  @P2 STG.E [R18.64], R232 ;  /* 0x000000e812002986 */ /* 0x0003e8000c101904 */
[----:B------:R-:W-:Y:S01]  /*fab90*/  @P5 STG.E [R20.64], R83 ;  /* 0x0000005314005986 */ /* 0x000fe2000c101904 */
[----:B------:R-:W-:-:S03]  /*faba0*/  ISETP.LT.AND P2, PT, R237, c[0x0][0x178], !P0 ;  /* 0x00005e00ed007a0c */ /* 0x000fc60004741270 */
[----:B-1----:R-:W4:Y:S04]  /*fabb0*/  LDL.LU R232, [R1+0x704] ;  /* 0x0007040001e87983 */ /* 0x002f280000300800 */
[----:B---3--:R1:W-:Y:S01]  /*fabc0*/  @P6 STG.E [R22.64], R231 ;  /* 0x000000e716006986 */ /* 0x0083e2000c101904 */
[----:B------:R-:W-:Y:S01]  /*fabd0*/  IMAD.WIDE R16, R80, 0x4, R220 ;  /* 0x0000000450107825 */ /* 0x000fe200078e02dc */
[----:B------:R-:W-:Y:S02]  /*fabe0*/  ISETP.LT.AND P0, PT, R236, c[0x0][0x178], !P0 ;  /* 0x00005e00ec007a0c */ /* 0x000fe40004701270 */
[----:B-1----:R-:W3:Y:S04]  /*fabf0*/  LDL.LU R231, [R1+0x614] ;  /* 0x0006140001e77983 */ /* 0x002ee80000300800 */
[----:B------:R-:W3:Y:S04]  /*fac00*/  LDL.LU R197, [R1+0x544] ;  /* 0x0005440001c57983 */ /* 0x000ee80000300800 */
[----:B------:R-:W3:Y:S01]  /*fac10*/  LDL.LU R196, [R1+0x4b4] ;  /* 0x0004b40001c47983 */ /* 0x000ee20000300800 */
[----:B------:R-:W-:-:S03]  /*fac20*/  ISETP.GE.AND P3, PT, R81, c[0x0][0x17c], PT ;  /* 0x00005f0051007a0c */ /* 0x000fc60003f66270 */
[----:B------:R1:W-:Y:S01]  /*fac30*/  @P1 STG.E [R16.64], R199 ;  /* 0x000000c710001986 */ /* 0x0003e2000c101904 */
[----:B------:R-:W-:-:S03]  /*fac40*/  ISETP.LT.AND P4, PT, R14, c[0x0][0x178], !P3 ;  /* 0x00005e000e007a0c */ /* 0x000fc60005f81270 */
[----:B------:R-:W3:Y:S01]  /*fac50*/  LDL.LU R83, [R1+0x404] ;  /* 0x0004040001537983 */ /* 0x000ee20000300800 */
[----:B------:R-:W-:Y:S02]  /*fac60*/  ISETP.LT.AND P6, PT, R195, c[0x0][0x178], !P3 ;  /* 0x00005e00c3007a0c */ /* 0x000fe40005fc1270 */
[C---:B------:R-:W-:Y:S01]  /*fac70*/  IADD3 R81, R80.reuse, c[0x0][0x198], RZ ;  /* 0x0000660050517a10 */ /* 0x040fe20007ffe0ff */
[C---:B------:R-:W-:Y:S01]  /*fac80*/  IMAD.WIDE R18, R80.reuse, 0x4, R224 ;  /* 0x0000000450127825 */ /* 0x040fe200078e02e0 */
[----:B-1----:R-:W3:Y:S03]  /*fac90*/  LDL.LU R199, [R1+0x3c4] ;  /* 0x0003c40001c77983 */ /* 0x002ee60000300800 */
[----:B------:R-:W-:-:S04]  /*faca0*/  IMAD.WIDE R16, R80, 0x4, R222 ;  /* 0x0000000450107825 */ /* 0x000fc800078e02de */
[C---:B------:R-:W-:Y:S01]  /*facb0*/  IMAD.WIDE R20, R81.reuse, 0x4, R4 ;  /* 0x0000000451147825 */ /* 0x040fe200078e0204 */
[----:B------:R-:W-:Y:S03]  /*facc0*/  @P2 STG.E [R16.64], R229 ;  /* 0x000000e510002986 */ /* 0x000fe6000c101904 */
[----:B------:R-:W-:Y:S01]  /*facd0*/  IMAD.WIDE R22, R81, 0x4, R2 ;  /* 0x0000000451167825 */ /* 0x000fe200078e0202 */
[----:B------:R-:W-:Y:S04]  /*face0*/  @P0 STG.E [R18.64], R233 ;  /* 0x000000e912000986 */ /* 0x000fe8000c101904 */
[----:B------:R1:W-:Y:S04]  /*facf0*/  @P4 STG.E [R20.64], R228 ;  /* 0x000000e414004986 */ /* 0x0003e8000c101904 */
[----:B-1----:R-:W3:Y:S04]  /*fad00*/  LDL.LU R228, [R1+0x394] ;  /* 0x0003940001e47983 */ /* 0x002ee80000300800 */
[----:B--2---:R1:W-:Y:S04]  /*fad10*/  @P6 STG.E [R22.64], R82 ;  /* 0x0000005216006986 */ /* 0x0043e8000c101904 */
[----:B-1----:R-:W2:Y:S01]  /*fad20*/  LDL.LU R82, [R1+0x374] ;  /* 0x0003740001527983 */ /* 0x002ea20000300800 */
[----:B------:R-:W-:-:S02]  /*fad30*/  ISETP.LT.AND P5, PT, R15, c[0x0][0x178], !P3 ;  /* 0x00005e000f007a0c */ /* 0x000fc40005fa1270 */
[----:B------:R-:W-:Y:S01]  /*fad40*/  ISETP.LT.AND P1, PT, R11, c[0x0][0x178], !P3 ;  /* 0x00005e000b007a0c */ /* 0x000fe20005f21270 */
[----:B------:R-:W-:Y:S01]  /*fad50*/  IMAD.WIDE R16, R81, 0x4, R6 ;  /* 0x0000000451107825 */ /* 0x000fe200078e0206 */
[----:B------:R-:W-:Y:S01]  /*fad60*/  ISETP.LT.AND P0, PT, R147, c[0x0][0x178], !P3 ;  /* 0x00005e0093007a0c */ /* 0x000fe20005f01270 */
[----:B------:R-:W2:Y:S01]  /*fad70*/  LDL.LU R229, [R1+0x334] ;  /* 0x0003340001e57983 */ /* 0x000ea20000300800 */
[----:B------:R-:W-:Y:S01]  /*fad80*/  ISETP.LT.AND P2, PT, R131, c[0x0][0x178], !P3 ;  /* 0x00005e0083007a0c */ /* 0x000fe20005f41270 */
[----:B------:R-:W-:Y:S01]  /*fad90*/  IMAD.WIDE R18, R81, 0x4, R200 ;  /* 0x0000000451127825 */ /* 0x000fe200078e02c8 */
[----:B------:R-:W-:Y:S01]  /*fada0*/  ISETP.LT.AND P4, PT, R27, c[0x0][0x178], !P3 ;  /* 0x00005e001b007a0c */ /* 0x000fe20005f81270 */
[----:B------:R-:W2:Y:S01]  /*fadb0*/  LDL.LU R233, [R1+0x304] ;  /* 0x0003040001e97983 */ /* 0x000ea20000300800 */
[----:B------:R-:W-:Y:S01]  /*fadc0*/  ISETP.LT.AND P6, PT, R43, c[0x0][0x178], !P3 ;  /* 0x00005e002b007a0c */ /* 0x000fe20005fc1270 */
[C---:B------:R-:W-:Y:S02]  /*fadd0*/  IMAD.WIDE R20, R81.reuse, 0x4, R206 ;  /* 0x0000000451147825 */ /* 0x040fe400078e02ce */
[----:B----4-:R1:W-:Y:S02]  /*fade0*/  @P5 STG.E [R16.64], R232 ;  /* 0x000000e810005986 */ /* 0x0103e4000c101904 */
[----:B------:R-:W-:Y:S01]  /*fadf0*/  IMAD.WIDE R22, R81, 0x4, R208 ;  /* 0x0000000451167825 */ /* 0x000fe200078e02d0 */
[----:B------:R-:W-:Y:S01]  /*fae00*/  ISETP.LT.AND P5, PT, R59, c[0x0][0x178], !P3 ;  /* 0x00005e003b007a0c */ /* 0x000fe20005fa1270 */
[----:B-1----:R-:W4:Y:S02]  /*fae10*/  LDL.LU R232, [R1+0x2c4] ;  /* 0x0002c40001e87983 */ /* 0x002f240000300800 */
[----:B------:R-:W-:-:S02]  /*fae20*/  IMAD.WIDE R16, R81, 0x4, R202 ;  /* 0x0000000451107825 */ /* 0x000fc400078e02ca */
[----:B---3--:R1:W-:Y:S01]  /*fae30*/  @P1 STG.E [R18.64], R231 ;  /* 0x000000e712001986 */ /* 0x0083e2000c101904 */
[----:B------:R-:W-:-:S03]  /*fae40*/  ISETP.LT.AND P1, PT, R75, c[0x0][0x178], !P3 ;  /* 0x00005e004b007a0c */ /* 0x000fc60005f21270 */
[----:B------:R3:W-:Y:S04]  /*fae50*/  @P0 STG.E [R16.64], R197 ;  /* 0x000000c510000986 */ /* 0x0007e8000c101904 */
[----:B-1----:R-:W4:Y:S01]  /*fae60*/  LDL.LU R231, [R1+0x1d4] ;  /* 0x0001d40001e77983 */ /* 0x002f220000300800 */
[----:B------:R-:W-:-:S03]  /*fae70*/  IMAD.WIDE R18, R81, 0x4, R204 ;  /* 0x0000000451127825 */ /* 0x000fc600078e02cc */
[----:B------:R-:W4:Y:S04]  /*fae80*/  LDL.LU R80, [R1+0x5d48] ;  /* 0x005d480001507983 */ /* 0x000f280000300800 */
[----:B------:R-:W-:Y:S04]  /*fae90*/  @P2 STG.E [R18.64], R196 ;  /* 0x000000c412002986 */ /* 0x000fe8000c101904 */
[----:B------:R1:W-:Y:S04]  /*faea0*/  @P4 STG.E [R20.64], R83 ;  /* 0x0000005314004986 */ /* 0x0003e8000c101904 */
[----:B------:R3:W-:Y:S02]  /*faeb0*/  @P6 STG.E [R22.64], R199 ;  /* 0x000000c716006986 */ /* 0x0007e4000c101904 */
[----:B---3--:R-:W-:-:S02]  /*faec0*/  IMAD.WIDE R16, R81, 0x4, R210 ;  /* 0x0000000451107825 */ /* 0x008fc400078e02d2 */
[----:B-1----:R-:W3:Y:S04]  /*faed0*/  LDL.LU R83, [R1+0x164] ;  /* 0x0001640001537983 */ /* 0x002ee80000300800 */
[----:B------:R-:W3:Y:S01]  /*faee0*/  LDL.LU R199, [R1+0xb4] ;  /* 0x0000b40001c77983 */ /* 0x000ee20000300800 */
[----:B------:R-:W-:-:S03]  /*faef0*/  IMAD.WIDE R18, R81, 0x4, R212 ;  /* 0x0000000451127825 */ /* 0x000fc600078e02d4 */
[----:B------:R-:W3:Y:S04]  /*faf00*/  LDL.LU R196, [R1+0x810] ;  /* 0x0008100001c47983 */ /* 0x000ee80000300800 */
[----:B------:R1:W-:Y:S04]  /*faf10*/  @P5 STG.E [R16.64], R228 ;  /* 0x000000e410005986 */ /* 0x0003e8000c101904 */
[----:B-1----:R-:W3:Y:S04]  /*faf20*/  LDL.LU R228, [R1+0x7d0] ;  /* 0x0007d00001e47983 */ /* 0x002ee80000300800 */
[----:B--2---:R1:W-:Y:S04]  /*faf30*/  @P1 STG.E [R18.64], R82 ;  /* 0x0000005212001986 */ /* 0x0043e8000c101904 */
        /* <DEDUP_REMOVED lines=10> */
[----:B------:R1:W-:Y:S03]  /*fafe0*/  @P0 STG.E [R16.64], R229 ;  /* 0x000000e510000986 */ /* 0x0003e6000c101904 */
[C---:B------:R-:W-:Y:S01]  /*faff0*/  IMAD.WIDE R22, R81.reuse, 0x4, R220 ;  /* 0x0000000451167825 */ /* 0x040fe200078e02dc */
[----:B------:R-:W-:Y:S04]  /*fb000*/  @P2 STG.E [R18.64], R233 ;  /* 0x000000e912002986 */ /* 0x000fe8000c101904 */
[----:B----4-:R4:W-:Y:S04]  /*fb010*/  @P4 STG.E [R20.64], R232 ;  /* 0x000000e814004986 */ /* 0x0109e8000c101904 */
[----:B-1----:R-:W2:Y:S01]  /*fb020*/  LDL.LU R229, [R1+0x780] ;  /* 0x0007800001e57983 */ /* 0x002ea20000300800 */
[----:B------:R-:W-:-:S03]  /*fb030*/  IMAD.WIDE R16, R81, 0x4, R222 ;  /* 0x0000000451107825 */ /* 0x000fc600078e02de */
[----:B----4-:R-:W4:Y:S04]  /*fb040*/  LDL.LU R232, [R1+0x770] ;  /* 0x0007700001e87983 */ /* 0x010f280000300800 */
[----:B------:R1:W-:Y:S01]  /*fb050*/  @P6 STG.E [R22.64], R231 ;  /* 0x000000e716006986 */ /* 0x0003e2000c101904 */
[----:B------:R-:W-:Y:S01]  /*fb060*/  ISETP.GE.AND P1, PT, R80, c[0x0][0x17c], PT ;  /* 0x00005f0050007a0c */ /* 0x000fe20003f26270 */
[----:B------:R-:W-:-:S03]  /*fb070*/  IMAD.WIDE R20, R81, 0x4, R224 ;  /* 0x0000000451147825 */ /* 0x000fc600078e02e0 */
[----:B------:R-:W-:Y:S02]  /*fb080*/  ISETP.LT.AND P0, PT, R14, c[0x0][0x178], !P1 ;  /* 0x00005e000e007a0c */ /* 0x000fe40004f01270 */
[----:B------:R-:W-:Y:S01]  /*fb090*/  ISETP.LT.AND P2, PT, R195, c[0x0][0x178], !P1 ;  /* 0x00005e00c3007a0c */ /* 0x000fe20004f41270 */
[----:B-1----:R-:W4:Y:S01]  /*fb0a0*/  LDL.LU R231, [R1+0x750] ;  /* 0x0007500001e77983 */ /* 0x002f220000300800 */
[----:B------:R-:W-:Y:S02]  /*fb0b0*/  ISETP.LT.AND P4, PT, R15, c[0x0][0x178], !P1 ;  /* 0x00005e000f007a0c */ /* 0x000fe40004f81270 */
[----:B------:R-:W-:Y:S01]  /*fb0c0*/  IADD3 R18, R81, c[0x0][0x198], RZ ;  /* 0x0000660051127a10 */ /* 0x000fe20007ffe0ff */
[----:B------:R-:W4:Y:S04]  /*fb0d0*/  LDL.LU R233, [R1+0x740] ;  /* 0x0007400001e97983 */ /* 0x000f280000300800 */
[----:B---3--:R1:W-:Y:S04]  /*fb0e0*/  @P3 STG.E [R16.64], R83 ;  /* 0x0000005310003986 */ /* 0x0083e8000c101904 */
[----:B------:R3:W-:Y:S01]  /*fb0f0*/  @P5 STG.E [R20.64], R199 ;  /* 0x000000c714005986 */ /* 0x0007e2000c101904 */
[----:B------:R-:W-:-:S03]  /*fb100*/  IMAD.WIDE R22, R18, 0x4, R6 ;  /* 0x0000000412167825 */ /* 0x000fc600078e0206 */
[----:B-1----:R-:W4:Y:S01]  /*fb110*/  LDL.LU R83, [R1+0x720] ;  /* 0x0007200001537983 */ /* 0x002f220000300800 */
[----:B------:R-:W-:-:S03]  /*fb120*/  IMAD.WIDE R16, R18, 0x4, R4 ;  /* 0x0000000412107825 */ /* 0x000fc600078e0204 */
[----:B---3--:R-:W3:Y:S01]  /*fb130*/  LDL.LU R199, [R1+0x600] ;  /* 0x0006000001c77983 */ /* 0x008ee20000300800 */
[----:B------:R-:W-:-:S03]  /*fb140*/  IMAD.WIDE R20, R18, 0x4, R2 ;  /* 0x0000000412147825 */ /* 0x000fc600078e0202 */
[----:B------:R1:W-:Y:S04]  /*fb150*/  @P0 STG.E [R16.64], R196 ;  /* 0x000000c410000986 */ /* 0x0003e8000c101904 */
[----:B------:R1:W-:Y:S04]  /*fb160*/  @P2 STG.E [R20.64], R228 ;  /* 0x000000e414002986 */ /* 0x0003e8000c101904 */
[----:B-1----:R-:W3:Y:S04]  /*fb170*/  LDL.LU R196, [R1+0x530] ;  /* 0x0005300001c47983 */ /* 0x002ee80000300800 */
[----:B------:R-:W3:Y:S04]  /*fb180*/  LDL.LU R228, [R1+0x4a0] ;  /* 0x0004a00001e47983 */ /* 0x000ee80000300800 */
[----:B--2---:R1:W-:Y:S04]  /*fb190*/  @P4 STG.E [R22.64], R82 ;  /* 0x0000005216004986 */ /* 0x0043e8000c101904 */
[----:B-1----:R-:W2:Y:S01]  /*fb1a0*/  LDL.LU R82, [R1+0x3f0] ;  /* 0x0003f00001527983 */ /* 0x002ea20000300800 */
[----:B------:R-:W-:-:S02]  /*fb1b0*/  ISETP.LT.AND P5, PT, R11, c[0x0][0x178], !P1 ;  /* 0x00005e000b007a0c */ /* 0x000fc40004fa1270 */
[----:B------:R-:W-:Y:S01]  /*fb1c0*/  ISETP.LT.AND P3, PT, R147, c[0x0][0x178], !P1 ;  /* 0x00005e0093007a0c */ /* 0x000fe20004f61270 */
[----:B------:R-:W2:Y:S01]  /*fb1d0*/  LDL.LU R19, [R1+0x5d4c] ;  /* 0x005d4c0001137983 */ /* 0x000ea20000300800 */
[----:B------:R-:W-:Y:S01]  /*fb1e0*/  ISETP.LT.AND P6, PT, R131, c[0x0][0x178], !P1 ;  /* 0x00005e0083007a0c */ /* 0x000fe20004fc1270 */
[C---:B------:R-:W-:Y:S01]  /*fb1f0*/  IMAD.WIDE R16, R18.reuse, 0x4, R200 ;  /* 0x0000000412107825 */ /* 0x040fe200078e02c8 */
[----:B------:R-:W-:Y:S02]  /*fb200*/  ISETP.LT.AND P0, PT, R27, c[0x0][0x178], !P1 ;  /* 0x00005e001b007a0c */ /* 0x000fe40004f01270 */
[----:B------:R-:W-:Y:S01]  /*fb210*/  ISETP.LT.AND P2, PT, R43, c[0x0][0x178], !P1 ;  /* 0x00005e002b007a0c */ /* 0x000fe20004f41270 */
[----:B------:R-:W-:Y:S01]  /*fb220*/  IMAD.WIDE R20, R18, 0x4, R202 ;  /* 0x0000000412147825 */ /* 0x000fe200078e02ca */
[----:B------:R-:W-:-:S03]  /*fb230*/  ISETP.LT.AND P4, PT, R59, c[0x0][0x178], !P1 ;  /* 0x00005e003b007a0c */ /* 0x000fc60004f81270 */
[----:B------:R-:W-:Y:S01]  /*fb240*/  IMAD.WIDE R22, R18, 0x4, R204 ;  /* 0x0000000412167825 */ /* 0x000fe200078e02cc */
[----:B------:R1:W-:Y:S01]  /*fb250*/  @P5 STG.E [R16.64], R229 ;  /* 0x000000e510005986 */ /* 0x0003e2000c101904 */
[----:B------:R-:W-:-:S03]  /*fb260*/  ISETP.LT.AND P5, PT, R75, c[0x0][0x178], !P1 ;  /* 0x00005e004b007a0c */ /* 0x000fc60004fa1270 */
[----:B----4-:R4:W-:Y:S01]  /*fb270*/  @P3 STG.E [R20.64], R232 ;  /* 0x000000e814003986 */ /* 0x0109e2000c101904 */
[----:B------:R-:W-:Y:S01]  /*fb280*/  ISETP.LT.AND P3, PT, R99, c[0x0][0x178], !P1 ;  /* 0x00005e0063007a0c */ /* 0x000fe20004f61270 */
[C---:B-1----:R-:W-:Y:S02]  /*fb290*/  IMAD.WIDE R16, R18.reuse, 0x4, R206 ;  /* 0x0000000412107825 */ /* 0x042fe400078e02ce */
[----:B----4-:R-:W4:Y:S02]  /*fb2a0*/  LDL.LU R232, [R1+0x3e0] ;  /* 0x0003e00001e87983 */ /* 0x010f240000300800 */
[----:B------:R-:W-:Y:S02]  /*fb2b0*/  IMAD.WIDE R20, R18, 0x4, R208 ;  /* 0x0000000412147825 */ /* 0x000fe400078e02d0 */
[----:B------:R1:W-:Y:S01]  /*fb2c0*/  @P6 STG.E [R22.64], R231 ;  /* 0x000000e716006986 */ /* 0x0003e2000c101904 */
[----:B------:R-:W-:-:S03]  /*fb2d0*/  ISETP.LT.AND P6, PT, R115, c[0x0][0x178], !P1 ;  /* 0x00005e0073007a0c */ /* 0x000fc60004fc1270 */
[----:B------:R3:W-:Y:S04]  /*fb2e0*/  @P0 STG.E [R16.64], R233 ;  /* 0x000000e910000986 */ /* 0x0007e8000c101904 */
[----:B-1----:R-:W4:Y:S01]  /*fb2f0*/  LDL.LU R231, [R1+0x3a0] ;  /* 0x0003a00001e77983 */ /* 0x002f220000300800 */
[----:B------:R-:W-:-:S03]  /*fb300*/  IMAD.WIDE R22, R18, 0x4, R210 ;  /* 0x0000000412167825 */ /* 0x000fc600078e02d2 */
[----:B------:R-:W4:Y:S04]  /*fb310*/  LDL.LU R197, [R1+0x360] ;  /* 0x0003600001c57983 */ /* 0x000f280000300800 */
[----:B------:R-:W4:Y:S04]  /*fb320*/  LDL.LU R229, [R1+0x2e0] ;  /* 0x0002e00001e57983 */ /* 0x000f280000300800 */
[----:B------:R1:W-:Y:S01]  /*fb330*/  @P2 STG.E [R20.64], R83 ;  /* 0x0000005314002986 */ /* 0x0003e2000c101904 */
[----:B---3--:R-:W-:-:S03]  /*fb340*/  IMAD.WIDE R16, R18, 0x4, R212 ;  /* 0x0000000412107825 */ /* 0x008fc600078e02d4 */
[----:B------:R3:W-:Y:S04]  /*fb350*/  @P4 STG.E [R22.64], R199 ;  /* 0x000000c716004986 */ /* 0x0007e8000c101904 */
[----:B-1----:R-:W4:Y:S01]  /*fb360*/  LDL.LU R83, [R1+0x814] ;  /* 0x0008140001537983 */ /* 0x002f220000300800 */
[----:B------:R-:W-:-:S03]  /*fb370*/  IMAD.WIDE R20, R18, 0x4, R214 ;  /* 0x0000000412147825 */ /* 0x000fc600078e02d6 */
[----:B---3--:R-:W3:Y:S01]  /*fb380*/  LDL.LU R199, [R1+0x7d4] ;  /* 0x0007d40001c77983 */ /* 0x008ee20000300800 */
[----:B------:R-:W-:-:S03]  /*fb390*/  IMAD.WIDE R22, R18, 0x4, R216 ;  /* 0x0000000412167825 */ /* 0x000fc600078e02d8 */
[----:B------:R-:W-:Y:S04]  /*fb3a0*/  @P5 STG.E [R16.64], R196 ;  /* 0x000000c410005986 */ /* 0x000fe8000c101904 */
[----:B------:R-:W-:Y:S04]  /*fb3b0*/  @P3 STG.E [R20.64], R228 ;  /* 0x000000e414003986 */ /* 0x000fe8000c101904 */
[----:B------:R-:W3:Y:S04]  /*fb3c0*/  LDL.LU R233, [R1+0x7a4] ;  /* 0x0007a40001e97983 */ /* 0x000ee80000300800 */
[----:B--2---:R1:W-:Y:S04]  /*fb3d0*/  @P6 STG.E [R22.64], R82 ;  /* 0x0000005216006986 */ /* 0x0043e8000c101904 */
[----:B-1----:R-:W2:Y:S01]  /*fb3e0*/  LDL.LU R82, [R1+0x784] ;  /* 0x0007840001527983 */ /* 0x002ea20000300800 */
[----:B------:R-:W-:-:S02]  /*fb3f0*/  ISETP.LT.AND P2, PT, R239, c[0x0][0x178], !P1 ;  /* 0x00005e00ef007a0c */ /* 0x000fc40004f41270 */
[----:B------:R-:W-:Y:S02]  /*fb400*/  ISETP.LT.AND P4, PT, R238, c[0x0][0x178], !P1 ;  /* 0x00005e00ee007a0c */ /* 0x000fe40004f81270 */
[----:B------:R-:W-:Y:S02]  /*fb410*/  ISETP.GE.AND P0, PT, R19, c[0x0][0x17c], PT ;  /* 0x00005f0013007a0c */ /* 0x000fe40003f06270 */
[----:B------:R-:W-:Y:S01]  /*fb420*/  ISETP.LT.AND P3, PT, R236, c[0x0][0x178], !P1 ;  /* 0x00005e00ec007a0c */ /* 0x000fe20004f61270 */
[----:B------:R-:W-:Y:S01]  /*fb430*/  IMAD.WIDE R20, R18, 0x4, R218 ;  /* 0x0000000412147825 */ /* 0x000fe200078e02da */
[----:B------:R-:W-:Y:S02]  /*fb440*/  ISETP.LT.AND P1, PT, R237, c[0x0][0x178], !P1 ;  /* 0x00005e00ed007a0c */ /* 0x000fe40004f21270 */
[----:B------:R-:W-:Y:S01]  /*fb450*/  ISETP.LT.AND P5, PT, R14, c[0x0][0x178], !P0 ;  /* 0x00005e000e007a0c */ /* 0x000fe200047a1270 */
[----:B------:R-:W-:Y:S01]  /*fb460*/  IMAD.WIDE R16, R18, 0x4, R220 ;  /* 0x0000000412107825 */ /* 0x000fe200078e02dc */
[----:B------:R-:W-:-:S02]  /*fb470*/  ISETP.LT.AND P6, PT, R195, c[0x0][0x178], !P0 ;  /* 0x00005e00c3007a0c */ /* 0x000fc400047c1270 */
[----:B------:R-:W-:-:S05]  /*fb480*/  IADD3 R80, R18, c[0x0][0x198], RZ ;  /* 0x0000660012507a10 */ /* 0x000fca0007ffe0ff */
[C---:B------:R-:W-:Y:S01]  /*fb490*/  IMAD.WIDE R22, R80.reuse, 0x4, R2 ;  /* 0x0000000450167825 */ /* 0x040fe200078e0202 */
[----:B----4-:R1:W-:Y:S01]  /*fb4a0*/  @P2 STG.E [R20.64], R232 ;  /* 0x000000e814002986 */ /* 0x0103e2000c101904 */
[----:B------:R-:W-:Y:S02]  /*fb4b0*/  ISETP.LT.AND P2, PT, R15, c[0x0][0x178], !P0 ;  /* 0x00005e000f007a0c */ /* 0x000fe40004741270 */
[----:B-1----:R-:W-:Y:S01]  /*fb4c0*/  IMAD.WIDE R20, R80, 0x4, R4 ;  /* 0x0000000450147825 */ /* 0x002fe200078e0204 */
[----:B------:R1:W-:Y:S01]  /*fb4d0*/  @P4 STG.E [R16.64], R231 ;  /* 0x000000e710004986 */ /* 0x0003e2000c101904 */
[----:B------:R-:W-:Y:S02]  /*fb4e0*/  ISETP.LT.AND P4, PT, R11, c[0x0][0x178], !P0 ;  /* 0x00005e000b007a0c */ /* 0x000fe40004781270 */
[C---:B-1----:R-:W-:Y:S01]  /*fb4f0*/  IMAD.WIDE R16, R18.reuse, 0x4, R222 ;  /* 0x0000000412107825 */ /* 0x042fe200078e02de */
[----:B------:R-:W4:Y:S03]  /*fb500*/  LDL.LU R231, [R1+0x774] ;  /* 0x0007740001e77983 */ /* 0x000f260000300800 */
[----:B------:R-:W-:Y:S01]  /*fb510*/  IMAD.WIDE R18, R18, 0x4, R224 ;  /* 0x0000000412127825 */ /* 0x000fe200078e02e0 */
[----:B------:R-:W4:Y:S04]  /*fb520*/  LDL.LU R196, [R1+0x754] ;  /* 0x0007540001c47983 */ /* 0x000f280000300800 */
[----:B------:R-:W4:Y:S04]  /*fb530*/  LDL.LU R228, [R1+0x744] ;  /* 0x0007440001e47983 */ /* 0x000f280000300800 */
[----:B------:R-:W4:Y:S04]  /*fb540*/  LDL.LU R232, [R1+0x724] ;  /* 0x0007240001e87983 */ /* 0x000f280000300800 */
[----:B------:R1:W-:Y:S04]  /*fb550*/  @P1 STG.E [R16.64], R197 ;  /* 0x000000c510001986 */ /* 0x0003e8000c101904 */
[----:B------:R-:W-:Y:S04]  /*fb560*/  @P3 STG.E [R18.64], R229 ;  /* 0x000000e512003986 */ /* 0x000fe8000c101904 */
[----:B------:R1:W-:Y:S04]  /*fb570*/  @P5 STG.E [R20.64], R83 ;  /* 0x0000005314005986 */ /* 0x0003e8000c101904 */
[----:B---3--:R3:W-:Y:S01]  /*fb580*/  @P6 STG.E [R22.64], R199 ;  /* 0x000000c716006986 */ /* 0x0087e2000c101904 */
[----:B-1----:R-:W-:-:S03]  /*fb590*/  IMAD.WIDE R16, R80, 0x4, R6 ;  /* 0x0000000450107825 */ /* 0x002fc600078e0206 */
[----:B------:R-:W4:Y:S04]  /*fb5a0*/  LDL.LU R83, [R1+0x604] ;  /* 0x0006040001537983 */ /* 0x000f280000300800 */
[----:B---3--:R-:W3:Y:S01]  /*fb5b0*/  LDL.LU R199, [R1+0x534] ;  /* 0x0005340001c77983 */ /* 0x008ee20000300800 */
[----:B------:R-:W-:-:S03]  /*fb5c0*/  IMAD.WIDE R18, R80, 0x4, R200 ;  /* 0x0000000450127825 */ /* 0x000fc600078e02c8 */
[----:B------:R-:W3:Y:S04]  /*fb5d0*/  LDL.LU R81, [R1+0x5d50] ;  /* 0x005d500001517983 */ /* 0x000ee80000300800 */
[----:B------:R-:W3:Y:S04]  /*fb5e0*/  LDL.LU R197, [R1+0x4a4] ;  /* 0x0004a40001c57983 */ /* 0x000ee80000300800 */
[----:B------:R1:W-:Y:S04]  /*fb5f0*/  @P2 STG.E [R16.64], R233 ;  /* 0x000000e910002986 */ /* 0x0003e8000c101904 */
[----:B------:R-:W3:Y:S04]  /*fb600*/  LDL.LU R229, [R1+0x3f4] ;  /* 0x0003f40001e57983 */ /* 0x000ee80000300800 */
[----:B-1----:R-:W3:Y:S04]  /*fb610*/  LDL.LU R233, [R1+0x3e4] ;  /* 0x0003e40001e97983 */ /* 0x002ee80000300800 */
[----:B--2---:R1:W-:Y:S04]  /*fb620*/  @P4 STG.E [R18.64], R82 ;  /* 0x0000005212004986 */ /* 0x0043e8000c101904 */
[----:B-1----:R-:W2:Y:S01]  /*fb630*/  LDL.LU R82, [R1+0x3a4] ;  /* 0x0003a40001527983 */ /* 0x002ea20000300800 */
[----:B------:R-:W-:-:S02]  /*fb640*/  ISETP.LT.AND P3, PT, R147, c[0x0][0x178], !P0 ;  /* 0x00005e0093007a0c */ /* 0x000fc40004761270 */
[----:B------:R-:W-:Y:S02]  /*fb650*/  ISETP.LT.AND P1, PT, R131, c[0x0][0x178], !P0 ;  /* 0x00005e0083007a0c */ /* 0x000fe40004721270 */
[----:B------:R-:W-:Y:S02]  /*fb660*/  ISETP.LT.AND P5, PT, R27, c[0x0][0x178], !P0 ;  /* 0x00005e001b007a0c */ /* 0x000fe400047a1270 */
[----:B------:R-:W-:Y:S01]  /*fb670*/  ISETP.LT.AND P6, PT, R43, c[0x0][0x178], !P0 ;  /* 0x00005e002b007a0c */ /* 0x000fe200047c1270 */
[C---:B------:R-:W-:Y:S01]  /*fb680*/  IMAD.WIDE R16, R80.reuse, 0x4, R202 ;  /* 0x0000000450107825 */ /* 0x040fe200078e02ca */
[----:B------:R-:W-:Y:S02]  /*fb690*/  ISETP.LT.AND P2, PT, R59, c[0x0][0x178], !P0 ;  /* 0x00005e003b007a0c */ /* 0x000fe40004741270 */
[----:B------:R-:W-:Y:S01]  /*fb6a0*/  ISETP.LT.AND P4, PT, R75, c[0x0][0x178], !P0 ;  /* 0x00005e004b007a0c */ /* 0x000fe20004781270 */
[----:B------:R-:W-:-:S04]  /*fb6b0*/  IMAD.WIDE R18, R80, 0x4, R204 ;  /* 0x0000000450127825 */ /* 0x000fc800078e02cc */
[----:B------:R-:W-:-:S04]  /*fb6c0*/  IMAD.WIDE R20, R80, 0x4, R206 ;  /* 0x0000000450147825 */ /* 0x000fc800078e02ce */
[----:B------:R-:W-:Y:S01]  /*fb6d0*/  IMAD.WIDE R22, R80, 0x4, R208 ;  /* 0x0000000450167825 */ /* 0x000fe200078e02d0 */
[----:B----4-:R1:W-:Y:S01]  /*fb6e0*/  @P3 STG.E [R16.64], R231 ;  /* 0x000000e710003986 */ /* 0x0103e2000c101904 */
[----:B------:R-:W-:-:S03]  /*fb6f0*/  ISETP.LT.AND P3, PT, R99, c[0x0][0x178], !P0 ;  /* 0x00005e0063007a0c */ /* 0x000fc60004761270 */
[----:B------:R4:W-:Y:S01]  /*fb700*/  @P1 STG.E [R18.64], R196 ;  /* 0x000000c412001986 */ /* 0x0009e2000c101904 */
[----:B------:R-:W-:-:S03]  /*fb710*/  ISETP.LT.AND P1, PT, R115, c[0x0][0x178], !P0 ;  /* 0x00005e0073007a0c */ /* 0x000fc60004721270 */
[----:B------:R-:W-:Y:S01]  /*fb720*/  @P5 STG.E [R20.64], R228 ;  /* 0x000000e414005986 */ /* 0x000fe2000c101904 */
[----:B------:R-:W-:-:S03]  /*fb730*/  ISETP.LT.AND P5, PT, R239, c[0x0][0x178], !P0 ;  /* 0x00005e00ef007a0c */ /* 0x000fc600047a1270 */
[----:B-1----:R-:W2:Y:S01]  /*fb740*/  LDL.LU R231, [R1+0x5f80] ;  /* 0x005f800001e77983 */ /* 0x002ea20000300800 */
[----:B------:R-:W-:-:S03]  /*fb750*/  IMAD.WIDE R16, R80, 0x4, R210 ;  /* 0x0000000450107825 */ /* 0x000fc600078e02d2 */
[----:B------:R1:W-:Y:S01]  /*fb760*/  @P6 STG.E [R22.64], R232 ;  /* 0x000000e816006986 */ /* 0x0003e2000c101904 */
[----:B----4-:R-:W-:Y:S01]  /*fb770*/  IMAD.WIDE R18, R80, 0x4, R212 ;  /* 0x0000000450127825 */ /* 0x010fe200078e02d4 */
[----:B------:R-:W-:Y:S02]  /*fb780*/  ISETP.LT.AND P6, PT, R238, c[0x0][0x178], !P0 ;  /* 0x00005e00ee007a0c */ /* 0x000fe400047c1270 */
[----:B------:R-:W4:Y:S04]  /*fb790*/  LDL.LU R196, [R1+0x364] ;  /* 0x0003640001c47983 */ /* 0x000f280000300800 */
[----:B-1----:R-:W4:Y:S01]  /*fb7a0*/  LDL.LU R232, [R1+0x2e4] ;  /* 0x0002e40001e87983 */ /* 0x002f220000300800 */
[----:B------:R-:W-:-:S03]  /*fb7b0*/  IMAD.WIDE R20, R80, 0x4, R218 ;  /* 0x0000000450147825 */ /* 0x000fc600078e02da */
[----:B------:R1:W-:Y:S04]  /*fb7c0*/  @P2 STG.E [R16.64], R83 ;  /* 0x0000005310002986 */ /* 0x0003e8000c101904 */
[----:B---3--:R3:W-:Y:S01]  /*fb7d0*/  @P4 STG.E [R18.64], R199 ;  /* 0x000000c712004986 */ /* 0x0087e2000c101904 */
[----:B------:R-:W-:Y:S01]  /*fb7e0*/  IMAD.WIDE R22, R80, 0x4, R220 ;  /* 0x0000000450167825 */ /* 0x000fe200078e02dc */
[----:B------:R-:W-:-:S03]  /*fb7f0*/  ISETP.GE.AND P2, PT, R81, c[0x0][0x17c], PT ;  /* 0x00005f0051007a0c */ /* 0x000fc60003f46270 */
[C---:B-1----:R-:W-:Y:S01]  /*fb800*/  IMAD.WIDE R16, R80.reuse, 0x4, R214 ;  /* 0x0000000450107825 */ /* 0x042fe200078e02d6 */
[----:B---3--:R-:W3:Y:S03]  /*fb810*/  LDL.LU R199, [R1+0x358] ;  /* 0x0003580001c77983 */ /* 0x008ee60000300800 */
[----:B------:R-:W-:Y:S01]  /*fb820*/  IMAD.WIDE R18, R80, 0x4, R216 ;  /* 0x0000000450127825 */ /* 0x000fe200078e02d8 */
[----:B------:R-:W3:Y:S04]  /*fb830*/  LDL.LU R228, [R1+0x328] ;  /* 0x0003280001e47983 */ /* 0x000ee80000300800 */
[----:B------:R-:W3:Y:S04]  /*fb840*/  LDL.LU R83, [R1+0x2f8] ;  /* 0x0002f80001537983 */ /* 0x000ee80000300800 */
[----:B------:R-:W3:Y:S04]  /*fb850*/  LDL.LU R81, [R1+0x2b8] ;  /* 0x0002b80001517983 */ /* 0x000ee80000300800 */
[----:B------:R-:W-:Y:S04]  /*fb860*/  @P3 STG.E [R16.64], R197 ;  /* 0x000000c510003986 */ /* 0x000fe8000c101904 */
[----:B------:R-:W-:Y:S04]  /*fb870*/  @P1 STG.E [R18.64], R229 ;  /* 0x000000e512001986 */ /* 0x000fe8000c101904 */
[----:B------:R-:W-:Y:S04]  /*fb880*/  @P5 STG.E [R20.64], R233 ;  /* 0x000000e914005986 */ /* 0x000fe8000c101904 */
[----:B--2---:R1:W-:Y:S04]  /*fb890*/  @P6 STG.E [R22.64], R82 ;  /* 0x0000005216006986 */ /* 0x0043e8000c101904 */
[----:B-1----:R-:W2:Y:S01]  /*fb8a0*/  LDL.LU R82, [R1+0x158] ;  /* 0x0001580001527983 */ /* 0x002ea20000300800 */
[----:B------:R-:W-:-:S02]  /*fb8b0*/  ISETP.LT.AND P4, PT, R237, c[0x0][0x178], !P0 ;  /* 0x00005e00ed007a0c */ /* 0x000fc40004781270 */
[----:B------:R-:W-:Y:S02]  /*fb8c0*/  ISETP.LT.AND P0, PT, R236, c[0x0][0x178], !P0 ;  /* 0x00005e00ec007a0c */ /* 0x000fe40004701270 */
[----:B------:R-:W-:Y:S01]  /*fb8d0*/  ISETP.LT.AND P3, PT, R14, c[0x0][0x178], !P2 ;  /* 0x00005e000e007a0c */ /* 0x000fe20005761270 */
[C---:B------:R-:W-:Y:S01]  /*fb8e0*/  IMAD.WIDE R16, R80.reuse, 0x4, R222 ;  /* 0x0000000450107825 */ /* 0x040fe200078e02de */
[----:B------:R-:W-:Y:S01]  /*fb8f0*/  ISETP.LT.AND P5, PT, R195, c[0x0][0x178], !P2 ;  /* 0x00005e00c3007a0c */ /* 0x000fe200057a1270 */
[----:B------:R-:W2:Y:S01]  /*fb900*/  LDL.LU R197, [R1+0x138] ;  /* 0x0001380001c57983 */ /* 0x000ea20000300800 */
[----:B------:R-:W-:Y:S01]  /*fb910*/  ISETP.LT.AND P6, PT, R15, c[0x0][0x178], !P2 ;  /* 0x00005e000f007a0c */ /* 0x000fe200057c1270 */
[C---:B------:R-:W-:Y:S01]  /*fb920*/  IMAD.WIDE R18, R80.reuse, 0x4, R224 ;  /* 0x0000000450127825 */ /* 0x040fe200078e02e0 */
[----:B------:R-:W-:Y:S01]  /*fb930*/  ISETP.LT.AND P1, PT, R11, c[0x0][0x178], !P2 ;  /* 0x00005e000b007a0c */ /* 0x000fe20005721270 */
[----:B------:R-:W2:Y:S01]  /*fb940*/  LDL.LU R229, [R1+0x128] ;  /* 0x0001280001e57983 */ /* 0x000ea20000300800 */
[----:B------:R-:W-:-:S03]  /*fb950*/  IADD3 R80, R80, c[0x0][0x198], RZ ;  /* 0x0000660050507a10 */ /* 0x000fc60007ffe0ff */
[----:B------:R-:W2:Y:S02]  /*fb960*/  LDL.LU R233, [R1+0x108] ;  /* 0x0001080001e97983 */ /* 0x000ea40000300800 */
[----:B------:R-:W-:-:S04]  /*fb970*/  IMAD.WIDE R20, R80, 0x4, R6 ;  /* 0x0000000450147825 */ /* 0x000fc800078e0206 */
[----:B------:R-:W-:Y:S01]  /*fb980*/  IMAD.WIDE R22, R80, 0x4, R200 ;  /* 0x0000000450167825 */ /* 0x000fe200078e02c8 */
[----:B----4-:R1:W-:Y:S01]  /*fb990*/  @P4 STG.E [R16.64], R196 ;  /* 0x000000c410004986 */ /* 0x0103e2000c101904 */
[----:B------:R-:W-:-:S03]  /*fb9a0*/  ISETP.LT.AND P4, PT, R147, c[0x0][0x178], !P2 ;  /* 0x00005e0093007a0c */ /* 0x000fc60005781270 */
[----:B------:R4:W-:Y:S01]  /*fb9b0*/  @P0 STG.E [R18.64], R232 ;  /* 0x000000e812000986 */ /* 0x0009e2000c101904 */
[----:B-1----:R-:W-:-:S03]  /*fb9c0*/  IMAD.WIDE R16, R80, 0x4, R4 ;  /* 0x0000000450107825 */ /* 0x002fc600078e0204 */
[----:B------:R-:W2:Y:S01]  /*fb9d0*/  LDL.LU R196, [R1+0xe8] ;  /* 0x0000e80001c47983 */ /* 0x000ea20000300800 */
[----:B----4-:R-:W-:-:S03]  /*fb9e0*/  IMAD.WIDE R18, R80, 0x4, R2 ;  /* 0x0000000450127825 */ /* 0x010fc600078e0202 */
[----:B------:R-:W4:Y:S04]  /*fb9f0*/  LDL.LU R232, [R1+0x98] ;  /* 0x0000980001e87983 */ /* 0x000f280000300800 */
[----:B---3--:R1:W-:Y:S04]  /*fba00*/  @P3 STG.E [R16.64], R199 ;  /* 0x000000c710003986 */ /* 0x0083e8000c101904 */
[----:B------:R3:W-:Y:S04]  /*fba10*/  @P5 STG.E [R18.64], R228 ;  /* 0x000000e412005986 */ /* 0x0007e8000c101904 */
[----:B------:R3:W-:Y:S04]  /*fba20*/  @P6 STG.E [R20.64], R83 ;  /* 0x0000005314006986 */ /* 0x0007e8000c101904 */
[----:B-1----:R-:W4:Y:S01]  /*fba30*/  LDL.LU R199, [R1+0x5f7c] ;  /* 0x005f7c0001c77983 */ /* 0x002f220000300800 */
[----:B------:R-:W-:-:S03]  /*fba40*/  IMAD.WIDE R16, R80, 0x4, R202 ;  /* 0x0000000450107825 */ /* 0x000fc600078e02ca */
[----:B---3--:R-:W3:Y:S04]  /*fba50*/  LDL.LU R228, [R1+0x88] ;  /* 0x0000880001e47983 */ /* 0x008ee80000300800 */
[----:B------:R-:W3:Y:S04]  /*fba60*/  LDL.LU R83, [R1+0x78] ;  /* 0x0000780001537983 */ /* 0x000ee80000300800 */
[----:B------:R1:W-:Y:S04]  /*fba70*/  @P1 STG.E [R22.64], R81 ;  /* 0x0000005116001986 */ /* 0x0003e8000c101904 */
[----:B-1----:R-:W3:Y:S04]  /*fba80*/  LDL.LU R81, [R1+0x5d54] ;  /* 0x005d540001517983 */ /* 0x002ee80000300800 */
[----:B--2---:R1:W-:Y:S04]  /*fba90*/  @P4 STG.E [R16.64], R82 ;  /* 0x0000005210004986 */ /* 0x0043e8000c101904 */
[----:B-1----:R-:W2:Y:S01]  /*fbaa0*/  LDL.LU R82, [R1+0x58] ;  /* 0x0000580001527983 */ /* 0x002ea20000300800 */
[----:B------:R-:W-:-:S02]  /*fbab0*/  ISETP.LT.AND P0, PT, R131, c[0x0][0x178], !P2 ;  /* 0x00005e0083007a0c */ /* 0x000fc40005701270 */
[----:B------:R-:W-:Y:S02]  /*fbac0*/  ISETP.LT.AND P1, PT, R27, c[0x0][0x178], !P2 ;  /* 0x00005e001b007a0c */ /* 0x000fe40005721270 */
[----:B------:R-:W-:Y:S01]  /*fbad0*/  ISETP.LT.AND P3, PT, R43, c[0x0][0x178], !P2 ;  /* 0x00005e002b007a0c */ /* 0x000fe20005761270 */
[C---:B------:R-:W-:Y:S01]  /*fbae0*/  IMAD.WIDE R18, R80.reuse, 0x4, R204 ;  /* 0x0000000450127825 */ /* 0x040fe200078e02cc */
[----:B------:R-:W-:Y:S02]  /*fbaf0*/  ISETP.LT.AND P5, PT, R59, c[0x0][0x178], !P2 ;  /* 0x00005e003b007a0c */ /* 0x000fe400057a1270 */
[----:B------:R-:W-:Y:S01]  /*fbb00*/  ISETP.LT.AND P6, PT, R75, c[0x0][0x178], !P2 ;  /* 0x00005e004b007a0c */ /* 0x000fe200057c1270 */
[----:B------:R-:W-:Y:S01]  /*fbb10*/  IMAD.WIDE R16, R80, 0x4, R206 ;  /* 0x0000000450107825 */ /* 0x000fe200078e02ce */
[----:B------:R-:W-:-:S03]  /*fbb20*/  ISETP.LT.AND P4, PT, R99, c[0x0][0x178], !P2 ;  /* 0x00005e0063007a0c */ /* 0x000fc60005781270 */
[----:B------:R1:W-:Y:S01]  /*fbb30*/  @P0 STG.E [R18.64], R197 ;  /* 0x000000c512000986 */ /* 0x0003e2000c101904 */
[----:B------:R-:W-:Y:S01]  /*fbb40*/  ISETP.LT.AND P0, PT, R115, c[0x0][0x178], !P2 ;  /* 0x00005e0073007a0c */ /* 0x000fe20005701270 */
[C---:B------:R-:W-:Y:S02]  /*fbb50*/  IMAD.WIDE R20, R80.reuse, 0x4, R210 ;  /* 0x0000000450147825 */ /* 0x040fe400078e02d2 */
[----:B------:R1:W-:Y:S02]  /*fbb60*/  @P1 STG.E [R16.64], R229 ;  /* 0x000000e510001986 */ /* 0x0003e4000c101904 */
[----:B-1----:R-:W-:-:S05]  /*fbb70*/  IMAD.WIDE R18, R80, 0x4, R208 ;  /* 0x0000000450127825 */ /* 0x002fca00078e02d0 */
[----:B------:R1:W-:Y:S01]  /*fbb80*/  @P3 STG.E [R18.64], R233 ;  /* 0x000000e912003986 */ /* 0x0003e2000c101904 */
[----:B------:R-:W-:Y:S01]  /*fbb90*/  ISETP.LT.AND P3, PT, R239, c[0x0][0x178], !P2 ;  /* 0x00005e00ef007a0c */ /* 0x000fe20005761270 */
[----:B------:R-:W-:-:S04]  /*fbba0*/  IMAD.WIDE R22, R80, 0x4, R212 ;  /* 0x0000000450167825 */ /* 0x000fc800078e02d4 */
[----:B------:R-:W-:-:S04]  /*fbbb0*/  IMAD.WIDE R16, R80, 0x4, R214 ;  /* 0x0000000450107825 */ /* 0x000fc800078e02d6 */
[----:B-1----:R-:W-:Y:S01]  /*fbbc0*/  IMAD.WIDE R18, R80, 0x4, R216 ;  /* 0x0000000450127825 */ /* 0x002fe200078e02d8 */
[----:B------:R-:W-:Y:S01]  /*fbbd0*/  @P5 STG.E [R20.64], R196 ;  /* 0x000000c414005986 */ /* 0x000fe2000c101904 */
[----:B------:R-:W-:-:S03]  /*fbbe0*/  ISETP.LT.AND P5, PT, R238, c[0x0][0x178], !P2 ;  /* 0x00005e00ee007a0c */ /* 0x000fc600057a1270 */
[----:B----4-:R-:W-:Y:S04]  /*fbbf0*/  @P6 STG.E [R22.64], R232 ;  /* 0x000000e816006986 */ /* 0x010fe8000c101904 */
[----:B---3--:R1:W-:Y:S04]  /*fbc00*/  @P4 STG.E [R16.64], R228 ;  /* 0x000000e410004986 */ /* 0x0083e8000c101904 */
[----:B------:R3:W-:Y:S01]  /*fbc10*/  @P0 STG.E [R18.64], R83 ;  /* 0x0000005312000986 */ /* 0x0007e2000c101904 */
[----:B-1----:R-:W-:-:S04]  /*fbc20*/  IMAD.WIDE R16, R80, 0x4, R218 ;  /* 0x0000000450107825 */ /* 0x002fc800078e02da */
[----:B---3--:R-:W-:Y:S01]  /*fbc30*/  IMAD.WIDE R18, R80, 0x4, R220 ;  /* 0x0000000450127825 */ /* 0x008fe200078e02dc */
[----:B------:R-:W-:Y:S02]  /*fbc40*/  ISETP.GE.AND P1, PT, R81, c[0x0][0x17c], PT ;  /* 0x00005f0051007a0c */ /* 0x000fe40003f26270 */
[----:B------:R-:W3:Y:S04]  /*fbc50*/  LDL.LU R81, [R1+0x35c] ;  /* 0x00035c0001517983 */ /* 0x000ee80000300800 */
[----:B------:R-:W3:Y:S04]  /*fbc60*/  LDL.LU R232, [R1+0x32c] ;  /* 0x00032c0001e87983 */ /* 0x000ee80000300800 */
[----:B------:R-:W3:Y:S04]  /*fbc70*/  LDL.LU R228, [R1+0x2bc] ;  /* 0x0002bc0001e47983 */ /* 0x000ee80000300800 */
[----:B------:R-:W3:Y:S04]  /*fbc80*/  LDL.LU R83, [R1+0x15c] ;  /* 0x00015c0001537983 */ /* 0x000ee80000300800 */
[----:B------:R-:W3:Y:S04]  /*fbc90*/  LDL.LU R197, [R1+0x13c] ;  /* 0x00013c0001c57983 */ /* 0x000ee80000300800 */
[----:B------:R-:W3:Y:S04]  /*fbca0*/  LDL.LU R229, [R1+0x12c] ;  /* 0x00012c0001e57983 */ /* 0x000ee80000300800 */
[----:B------:R-:W3:Y:S04]  /*fbcb0*/  LDL.LU R233, [R1+0x10c] ;  /* 0x00010c0001e97983 */ /* 0x000ee80000300800 */
[----:B--2---:R1:W-:Y:S04]  /*fbcc0*/  @P3 STG.E [R16.64], R82 ;  /* 0x0000005210003986 */ /* 0x0043e8000c101904 */
[----:B------:R2:W-:Y:S04]  /*fbcd0*/  @P5 STG.E [R18.64], R234 ;  /* 0x000000ea12005986 */ /* 0x0005e8000c101904 */
[----:B-1----:R-:W4:Y:S04]  /*fbce0*/  LDL.LU R82, [R1+0xec] ;  /* 0x0000ec0001527983 */ /* 0x002f280000300800 */
[----:B------:R-:W4:Y:S04]  /*fbcf0*/  LDL.LU R196, [R1+0x9c] ;  /* 0x00009c0001c47983 */ /* 0x000f280000300800 */
[----:B--2---:R-:W2:Y:S01]  /*fbd00*/  LDL.LU R234, [R1+0x2fc] ;  /* 0x0002fc0001ea7983 */ /* 0x004ea20000300800 */
[----:B------:R-:W-:-:S02]  /*fbd10*/  ISETP.LT.AND P6, PT, R237, c[0x0][0x178], !P2 ;  /* 0x00005e00ed007a0c */ /* 0x000fc400057c1270 */
[----:B------:R-:W-:Y:S02]  /*fbd20*/  ISETP.LT.AND P2, PT, R236, c[0x0][0x178], !P2 ;  /* 0x00005e00ec007a0c */ /* 0x000fe40005741270 */
[----:B------:R-:W-:Y:S01]  /*fbd30*/  ISETP.LT.AND P4, PT, R14, c[0x0][0x178], !P1 ;  /* 0x00005e000e007a0c */ /* 0x000fe20004f81270 */
[----:B------:R-:W-:Y:S01]  /*fbd40*/  IMAD.WIDE R20, R80, 0x4, R222 ;  /* 0x0000000450147825 */ /* 0x000fe200078e02de */
[----:B------:R-:W-:-:S03]  /*fbd50*/  ISETP.LT.AND P0, PT, R195, c[0x0][0x178], !P1 ;  /* 0x00005e00c3007a0c */ /* 0x000fc60004f01270 */
[C---:B------:R-:W-:Y:S01]  /*fbd60*/  IMAD.WIDE R22, R80.reuse, 0x4, R224 ;  /* 0x0000000450167825 */ /* 0x040fe200078e02e0 */
[----:B------:R-:W-:-:S03]  /*fbd70*/  IADD3 R80, R80, c[0x0][0x198], RZ ;  /* 0x0000660050507a10 */ /* 0x000fc60007ffe0ff */
[----:B------:R1:W-:Y:S01]  /*fbd80*/  @P6 STG.E [R20.64], R230 ;  /* 0x000000e614006986 */ /* 0x0003e2000c101904 */
[----:B------:R-:W-:Y:S01]  /*fbd90*/  ISETP.LT.AND P6, PT, R15, c[0x0][0x178], !P1 ;  /* 0x00005e000f007a0c */ /* 0x000fe20004fc1270 */
[C---:B------:R-:W-:Y:S02]  /*fbda0*/  IMAD.WIDE R16, R80.reuse, 0x4, R4 ;  /* 0x0000000450107825 */ /* 0x040fe400078e0204 */
[----:B------:R-:W-:Y:S01]  /*fbdb0*/  @P2 STG.E [R22.64], R198 ;  /* 0x000000c616002986 */ /* 0x000fe2000c101904 */
[----:B------:R-:W-:Y:S01]  /*fbdc0*/  ISETP.LT.AND P2, PT, R11, c[0x0][0x178], !P1 ;  /* 0x00005e000b007a0c */ /* 0x000fe20004f41270 */
[----:B------:R-:W-:Y:S01]  /*fbdd0*/  IMAD.WIDE R18, R80, 0x4, R2 ;  /* 0x0000000450127825 */ /* 0x000fe200078e0202 */
[----:B------:R-:W-:-:S03]  /*fbde0*/  ISETP.LT.AND P3, PT, R147, c[0x0][0x178], !P1 ;  /* 0x00005e0093007a0c */ /* 0x000fc60004f61270 */
[C---:B-1----:R-:W-:Y:S01]  /*fbdf0*/  IMAD.WIDE R20, R80.reuse, 0x4, R202 ;  /* 0x0000000450147825 */ /* 0x042fe200078e02ca */
[----:B---3--:R1:W-:Y:S04]  /*fbe00*/  @P4 STG.E [R16.64], R81 ;  /* 0x0000005110004986 */ /* 0x0083e8000c101904 */
[----:B------:R3:W-:Y:S04]  /*fbe10*/  @P0 STG.E [R18.64], R232 ;  /* 0x000000e812000986 */ /* 0x0007e8000c101904 */
[----:B-1----:R-:W4:Y:S01]  /*fbe20*/  LDL.LU R81, [R1+0x5d58] ;  /* 0x005d580001517983 */ /* 0x002f220000300800 */
[----:B------:R-:W-:-:S03]  /*fbe30*/  IMAD.WIDE R16, R80, 0x4, R6 ;  /* 0x0000000450107825 */ /* 0x000fc600078e0206 */
[----:B---3--:R-:W4:Y:S01]  /*fbe40*/  LDL.LU R232, [R1+0x8c] ;  /* 0x00008c0001e87983 */ /* 0x008f220000300800 */
[----:B------:R-:W-:-:S03]  /*fbe50*/  IMAD.WIDE R18, R80, 0x4, R200 ;  /* 0x0000000450127825 */ /* 0x000fc600078e02c8 */
[----:B--2---:R-:W-:Y:S04]  /*fbe60*/  @P6 STG.E [R16.64], R234 ;  /* 0x000000ea10006986 */ /* 0x004fe8000c101904 */
[----:B------:R1:W-:Y:S04]  /*fbe70*/  @P2 STG.E [R18.64], R228 ;  /* 0x000000e412002986 */ /* 0x0003e8000c101904 */
[----:B------:R2:W-:Y:S04]  /*fbe80*/  @P3 STG.E [R20.64], R83 ;  /* 0x0000005314003986 */ /* 0x0005e8000c101904 */
[----:B-1----:R-:W3:Y:S04]  /*fbe90*/  LDL.LU R228, [R1+0x7c] ;  /* 0x00007c0001e47983 */ /* 0x002ee80000300800 */
[----:B--2---:R-:W2:Y:S01]  /*fbea0*/  LDL.LU R83, [R1+0x5c] ;  /* 0x00005c0001537983 */ /* 0x004ea20000300800 */
[----:B------:R-:W-:-:S02]  /*fbeb0*/  ISETP.LT.AND P5, PT, R131, c[0x0][0x178], !P1 ;  /* 0x00005e0083007a0c */ /* 0x000fc40004fa1270 */
[----:B------:R-:W-:Y:S02]  /*fbec0*/  ISETP.LT.AND P4, PT, R27, c[0x0][0x178], !P1 ;  /* 0x00005e001b007a0c */ /* 0x000fe40004f81270 */
[----:B------:R-:W-:Y:S02]  /*fbed0*/  ISETP.LT.AND P0, PT, R43, c[0x0][0x178], !P1 ;  /* 0x00005e002b007a0c */ /* 0x000fe40004f01270 */
[----:B------:R-:W-:Y:S01]  /*fbee0*/  ISETP.LT.AND P6, PT, R59, c[0x0][0x178], !P1 ;  /* 0x00005e003b007a0c */ /* 0x000fe20004fc1270 */
[----:B------:R-:W-:-:S04]  /*fbef0*/  IMAD.WIDE R22, R80, 0x4, R204 ;  /* 0x0000000450167825 */ /* 0x000fc800078e02cc */
[----:B------:R-:W-:-:S04]  /*fbf00*/  IMAD.WIDE R16, R80, 0x4, R206 ;  /* 0x0000000450107825 */ /* 0x000fc800078e02ce */
[C---:B------:R-:W-:Y:S01]  /*fbf10*/  IMAD.WIDE R18, R80.reuse, 0x4, R208 ;  /* 0x0000000450127825 */ /* 0x040fe200078e02d0 */
[----:B------:R-:W-:Y:S03]  /*fbf20*/  @P5 STG.E [R22.64], R197 ;  /* 0x000000c516005986 */ /* 0x000fe6000c101904 */
[----:B------:R-:W-:Y:S01]  /*fbf30*/  IMAD.WIDE R20, R80, 0x4, R210 ;  /* 0x0000000450147825 */ /* 0x000fe200078e02d2 */
[----:B------:R-:W-:Y:S01]  /*fbf40*/  ISETP.LT.AND P5, PT, R75, c[0x0][0x178], !P1 ;  /* 0x00005e004b007a0c */ /* 0x000fe20004fa1270 */
[----:B------:R1:W-:Y:S01]  /*fbf50*/  @P4 STG.E [R16.64], R229 ;  /* 0x000000e510004986 */ /* 0x0003e2000c101904 */
[----:B------:R-:W-:-:S03]  /*fbf60*/  ISETP.LT.AND P3, PT, R99, c[0x0][0x178], !P1 ;  /* 0x00005e0063007a0c */ /* 0x000fc60004f61270 */
[----:B------:R-:W-:Y:S04]  /*fbf70*/  @P0 STG.E [R18.64], R233 ;  /* 0x000000e912000986 */ /* 0x000fe8000c101904 */
[----:B----4-:R4:W-:Y:S01]  /*fbf80*/  @P6 STG.E [R20.64], R82 ;  /* 0x0000005214006986 */ /* 0x0109e2000c101904 */
[----:B------:R-:W-:Y:S01]  /*fbf90*/  ISETP.LT.AND P4, PT, R115, c[0x0][0x178], !P1 ;  /* 0x00005e0073007a0c */ /* 0x000fe20004f81270 */
[C---:B-1----:R-:W-:Y:S02]  /*fbfa0*/  IMAD.WIDE R16, R80.reuse, 0x4, R212 ;  /* 0x0000000450107825 */ /* 0x042fe400078e02d4 */
[----:B----4-:R-:W4:Y:S02]  /*fbfb0*/  LDL.LU R82, [R1+0x718] ;  /* 0x0007180001527983 */ /* 0x010f240000300800 */
[C---:B------:R-:W-:Y:S01]  /*fbfc0*/  IMAD.WIDE R18, R80.reuse, 0x4, R214 ;  /* 0x0000000450127825 */ /* 0x040fe200078e02d6 */
[----:B------:R-:W-:Y:S01]  /*fbfd0*/  ISETP.LT.AND P0, PT, R239, c[0x0][0x178], !P1 ;  /* 0x00005e00ef007a0c */ /* 0x000fe20004f01270 */
[----:B------:R-:W4:Y:S04]  /*fbfe0*/  LDL.LU R197, [R1+0x6f8] ;  /* 0x0006f80001c57983 */ /* 0x000f280000300800 */
[----:B------:R1:W-:Y:S04]  /*fbff0*/  @P5 STG.E [R16.64], R196 ;  /* 0x000000c410005986 */ /* 0x0003e8000c101904 */
[----:B------:R-:W4:Y:S04]  /*fc000*/  LDL.LU R229, [R1+0x3d8] ;  /* 0x0003d80001e57983 */ /* 0x000f280000300800 */
[----:B------:R-:W4:Y:S01]  /*fc010*/  LDL.LU R233, [R1+0x3b8] ;  /* 0x0003b80001e97983 */ /* 0x000f220000300800 */
[----:B-1----:R-:W-:-:S03]  /*fc020*/  IMAD.WIDE R16, R80, 0x4, R216 ;  /* 0x0000000450107825 */ /* 0x002fc600078e02d8 */
[----:B------:R1:W-:Y:S04]  /*fc030*/  @P3 STG.E [R18.64], R232 ;  /* 0x000000e812003986 */ /* 0x0003e8000c101904 */
[----:B-1----:R-:W4:Y:S01]  /*fc040*/  LDL.LU R232, [R1+0x388] ;  /* 0x0003880001e87983 */ /* 0x002f220000300800 */
[----:B------:R-:W-:-:S03]  /*fc050*/  IMAD.WIDE R18, R80, 0x4, R218 ;  /* 0x0000000450127825 */ /* 0x000fc600078e02da */
[----:B------:R-:W4:Y:S04]  /*fc060*/  LDL.LU R196, [R1+0x348] ;  /* 0x0003480001c47983 */ /* 0x000f280000300800 */
[----:B---3--:R-:W-:Y:S04]  /*fc070*/  @P4 STG.E [R16.64], R228 ;  /* 0x000000e410004986 */ /* 0x008fe8000c101904 */
[----:B--2---:R1:W-:Y:S04]  /*fc080*/  @P0 STG.E [R18.64], R83 ;  /* 0x0000005312000986 */ /* 0x0043e8000c101904 */
[----:B-1----:R-:W2:Y:S01]  /*fc090*/  LDL.LU R83, [R1+0x318] ;  /* 0x0003180001537983 */ /* 0x002ea20000300800 */
[----:B------:R-:W-:-:S02]  /*fc0a0*/  ISETP.GE.AND P2, PT, R81, c[0x0][0x17c], PT ;  /* 0x00005f0051007a0c */ /* 0x000fc40003f46270 */
[----:B------:R-:W-:Y:S02]  /*fc0b0*/  ISETP.LT.AND P5, PT, R238, c[0x0][0x178], !P1 ;  /* 0x00005e00ee007a0c */ /* 0x000fe40004fa1270 */
[----:B------:R-:W-:Y:S01]  /*fc0c0*/  ISETP.LT.AND P6, PT, R237, c[0x0][0x178], !P1 ;  /* 0x00005e00ed007a0c */ /* 0x000fe20004fc1270 */
[----:B------:R-:W-:Y:S01]  /*fc0d0*/  IMAD.WIDE R20, R80, 0x4, R220 ;  /* 0x0000000450147825 */ /* 0x000fe200078e02dc */
[----:B------:R-:W-:Y:S01]  /*fc0e0*/  ISETP.LT.AND P1, PT, R236, c[0x0][0x178], !P1 ;  /* 0x00005e00ec007a0c */ /* 0x000fe20004f21270 */
[----:B------:R-:W3:Y:S01]  /*fc0f0*/  LDL.LU R230, [R1+0x2d8] ;  /* 0x0002d80001e67983 */ /* 0x000ee20000300800 */
[----:B------:R-:W-:Y:S02]  /*fc100*/  ISETP.LT.AND P3, PT, R14, c[0x0][0x178], !P2 ;  /* 0x00005e000e007a0c */ /* 0x000fe40005761270 */
[C---:B------:R-:W-:Y:S01]  /*fc110*/  IADD3 R81, R80.reuse, c[0x0][0x198], RZ ;  /* 0x0000660050517a10 */ /* 0x040fe20007ffe0ff */
[C---:B------:R-:W-:Y:S01]  /*fc120*/  IMAD.WIDE R22, R80.reuse, 0x4, R222 ;  /* 0x0000000450167825 */ /* 0x040fe200078e02de */
[----:B------:R-:W-:Y:S01]  /*fc130*/  ISETP.LT.AND P0, PT, R195, c[0x0][0x178], !P2 ;  /* 0x00005e00c3007a0c */ /* 0x000fe20005701270 */
[----:B------:R-:W3:Y:S02]  /*fc140*/  LDL.LU R234, [R1+0x2a8] ;  /* 0x0002a80001ea7983 */ /* 0x000ee40000300800 */
[----:B------:R-:W-:Y:S01]  /*fc150*/  IMAD.WIDE R16, R80, 0x4, R224 ;  /* 0x0000000450107825 */ /* 0x000fe200078e02e0 */
[----:B------:R-:W-:Y:S01]  /*fc160*/  ISETP.LT.AND P4, PT, R15, c[0x0][0x178], !P2 ;  /* 0x00005e000f007a0c */ /* 0x000fe20005781270 */
[----:B------:R1:W-:Y:S02]  /*fc170*/  @P5 STG.E [R20.64], R235 ;  /* 0x000000eb14005986 */ /* 0x0003e4000c101904 */
[----:B------:R-:W-:Y:S01]  /*fc180*/  IMAD.WIDE R18, R81, 0x4, R4 ;  /* 0x0000000451127825 */ /* 0x000fe200078e0204 */
[----:B------:R-:W-:Y:S01]  /*fc190*/  ISETP.LT.AND P5, PT, R11, c[0x0][0x178], !P2 ;  /* 0x00005e000b007a0c */ /* 0x000fe200057a1270 */
[----:B------:R-:W-:Y:S01]  /*fc1a0*/  @P6 STG.E [R22.64], R231 ;  /* 0x000000e716006986 */ /* 0x000fe2000c101904 */
[----:B------:R-:W-:-:S03]  /*fc1b0*/  ISETP.LT.AND P6, PT, R147, c[0x0][0x178], !P2 ;  /* 0x00005e0093007a0c */ /* 0x000fc600057c1270 */
[----:B------:R4:W-:Y:S04]  /*fc1c0*/  @P1 STG.E [R16.64], R199 ;  /* 0x000000c710001986 */ /* 0x0009e8000c101904 */
[----:B----4-:R4:W-:Y:S04]  /*fc1d0*/  @P3 STG.E [R18.64], R82 ;  /* 0x0000005212003986 */ /* 0x0109e8000c101904 */
[----:B------:R-:W3:Y:S01]  /*fc1e0*/  LDL.LU R228, [R1+0x1c8] ;  /* 0x0001c80001e47983 */ /* 0x000ee20000300800 */
[----:B-1----:R-:W-:-:S04]  /*fc1f0*/  IMAD.WIDE R20, R81, 0x4, R200 ;  /* 0x0000000451147825 */ /* 0x002fc800078e02c8 */
[C---:B------:R-:W-:Y:S01]  /*fc200*/  IMAD.WIDE R16, R81.reuse, 0x4, R2 ;  /* 0x0000000451107825 */ /* 0x040fe200078e0202 */
[----:B----4-:R-:W4:Y:S03]  /*fc210*/  LDL.LU R82, [R1+0x148] ;  /* 0x0001480001527983 */ /* 0x010f260000300800 */
[----:B------:R-:W-:Y:S01]  /*fc220*/  IMAD.WIDE R18, R81, 0x4, R6 ;  /* 0x0000000451127825 */ /* 0x000fe200078e0206 */
[----:B------:R-:W-:Y:S01]  /*fc230*/  ISETP.LT.AND P3, PT, R131, c[0x0][0x178], !P2 ;  /* 0x00005e0083007a0c */ /* 0x000fe20005761270 */
[----:B------:R-:W4:Y:S02]  /*fc240*/  LDL.LU R80, [R1+0x5d5c] ;  /* 0x005d5c0001507983 */ /* 0x000f240000300800 */
[----:B------:R-:W-:Y:S01]  /*fc250*/  IMAD.WIDE R22, R81, 0x4, R202 ;  /* 0x0000000451167825 */ /* 0x000fe200078e02ca */
[----:B------:R-:W-:Y:S01]  /*fc260*/  ISETP.LT.AND P1, PT, R27, c[0x0][0x178], !P2 ;  /* 0x00005e001b007a0c */ /* 0x000fe20005721270 */
[----:B------:R1:W-:Y:S04]  /*fc270*/  @P0 STG.E [R16.64], R197 ;  /* 0x000000c510000986 */ /* 0x0003e8000c101904 */
[----:B------:R1:W-:Y:S04]  /*fc280*/  @P4 STG.E [R18.64], R229 ;  /* 0x000000e512004986 */ /* 0x0003e8000c101904 */
[----:B------:R-:W-:Y:S04]  /*fc290*/  @P5 STG.E [R20.64], R233 ;  /* 0x000000e914005986 */ /* 0x000fe8000c101904 */
[----:B-1----:R-:W4:Y:S01]  /*fc2a0*/  LDL.LU R197, [R1+0x118] ;  /* 0x0001180001c57983 */ /* 0x002f220000300800 */
[----:B------:R-:W-:-:S04]  /*fc2b0*/  IMAD.WIDE R16, R81, 0x4, R204 ;  /* 0x0000000451107825 */ /* 0x000fc800078e02cc */
[----:B------:R-:W-:Y:S01]  /*fc2c0*/  IMAD.WIDE R18, R81, 0x4, R206 ;  /* 0x0000000451127825 */ /* 0x000fe200078e02ce */
[----:B------:R1:W-:Y:S04]  /*fc2d0*/  @P6 STG.E [R22.64], R232 ;  /* 0x000000e816006986 */ /* 0x0003e8000c101904 */
[----:B------:R1:W-:Y:S04]  /*fc2e0*/  @P3 STG.E [R16.64], R196 ;  /* 0x000000c410003986 */ /* 0x0003e8000c101904 */
[----:B-1----:R-:W4:Y:S04]  /*fc2f0*/  LDL.LU R232, [R1+0xf8] ;  /* 0x0000f80001e87983 */ /* 0x002f280000300800 */
[----:B------:R-:W4:Y:S04]  /*fc300*/  LDL.LU R229, [R1+0xd8] ;  /* 0x0000d80001e57983 */ /* 0x000f280000300800 */
[----:B------:R-:W4:Y:S04]  /*fc310*/  LDL.LU R233, [R1+0xc8] ;  /* 0x0000c80001e97983 */ /* 0x000f280000300800 */
[----:B------:R-:W4:Y:S04]  /*fc320*/  LDL.LU R196, [R1+0x68] ;  /* 0x0000680001c47983 */ /* 0x000f280000300800 */
[----:B--2---:R1:W-:Y:S04]  /*fc330*/  @P1 STG.E [R18.64], R83 ;  /* 0x0000005312001986 */ /* 0x0043e8000c101904 */
[----:B-1----:R-:W2:Y:S01]  /*fc340*/  LDL.LU R83, [R1+0x71c] ;  /* 0x00071c0001537983 */ /* 0x002ea20000300800 */
[----:B------:R-:W-:-:S02]  /*fc350*/  ISETP.LT.AND P0, PT, R43, c[0x0][0x178], !P2 ;  /* 0x00005e002b007a0c */ /* 0x000fc40005701270 */
[----:B------:R-:W-:Y:S02]  /*fc360*/  ISETP.LT.AND P4, PT, R59, c[0x0][0x178], !P2 ;  /* 0x00005e003b007a0c */ /* 0x000fe40005781270 */
[----:B------:R-:W-:Y:S02]  /*fc370*/  ISETP.LT.AND P5, PT, R75, c[0x0][0x178], !P2 ;  /* 0x00005e004b007a0c */ /* 0x000fe400057a1270 */
[----:B------:R-:W-:Y:S01]  /*fc380*/  ISETP.LT.AND P6, PT, R99, c[0x0][0x178], !P2 ;  /* 0x00005e0063007a0c */ /* 0x000fe200057c1270 */
[----:B------:R-:W-:-:S04]  /*fc390*/  IMAD.WIDE R16, R81, 0x4, R208 ;  /* 0x0000000451107825 */ /* 0x000fc800078e02d0 */
[----:B------:R-:W-:-:S04]  /*fc3a0*/  IMAD.WIDE R18, R81, 0x4, R210 ;  /* 0x0000000451127825 */ /* 0x000fc800078e02d2 */
[C---:B------:R-:W-:Y:S01]  /*fc3b0*/  IMAD.WIDE R20, R81.reuse, 0x4, R212 ;  /* 0x0000000451147825 */ /* 0x040fe200078e02d4 */
[----:B---3--:R1:W-:Y:S03]  /*fc3c0*/  @P0 STG.E [R16.64], R230 ;  /* 0x000000e610000986 */ /* 0x0083e6000c101904 */
[----:B------:R-:W-:Y:S01]  /*fc3d0*/  IMAD.WIDE R22, R81, 0x4, R214 ;  /* 0x0000000451167825 */ /* 0x000fe200078e02d6 */
[----:B------:R-:W-:Y:S01]  /*fc3e0*/  ISETP.LT.AND P3, PT, R115, c[0x0][0x178], !P2 ;  /* 0x00005e0073007a0c */ /* 0x000fe20005761270 */
[----:B------:R-:W-:Y:S01]  /*fc3f0*/  @P4 STG.E [R18.64], R234 ;  /* 0x000000ea12004986 */ /* 0x000fe2000c101904 */
[----:B------:R-:W-:-:S03]  /*fc400*/  ISETP.LT.AND P1, PT, R239, c[0x0][0x178], !P2 ;  /* 0x00005e00ef007a0c */ /* 0x000fc60005721270 */
[----:B------:R3:W-:Y:S04]  /*fc410*/  @P5 STG.E [R20.64], R228 ;  /* 0x000000e414005986 */ /* 0x0007e8000c101904 */
[----:B----4-:R4:W-:Y:S01]  /*fc420*/  @P6 STG.E [R22.64], R82 ;  /* 0x0000005216006986 */ /* 0x0109e2000c101904 */
[----:B------:R-:W-:Y:S01]  /*fc430*/  ISETP.LT.AND P4, PT, R238, c[0x0][0x178], !P2 ;  /* 0x00005e00ee007a0c */ /* 0x000fe20005781270 */
[C---:B-1----:R-:W-:Y:S02]  /*fc440*/  IMAD.WIDE R16, R81.reuse, 0x4, R216 ;  /* 0x0000000451107825 */ /* 0x042fe400078e02d8 */
[----:B---3--:R-:W3:Y:S04]  /*fc450*/  LDL.LU R228, [R1+0x6fc] ;  /* 0x0006fc0001e47983 */ /* 0x008ee80000300800 */
[----:B----4-:R-:W4:Y:S01]  /*fc460*/  LDL.LU R82, [R1+0x3dc] ;  /* 0x0003dc0001527983 */ /* 0x010f220000300800 */
[----:B------:R-:W-:Y:S01]  /*fc470*/  ISETP.GE.AND P0, PT, R80, c[0x0][0x17c], PT ;  /* 0x00005f0050007a0c */ /* 0x000fe20003f06270 */
[----:B------:R-:W-:Y:S01]  /*fc480*/  IMAD.WIDE R18, R81, 0x4, R218 ;  /* 0x0000000451127825 */ /* 0x000fe200078e02da */
[----:B------:R-:W-:Y:S01]  /*fc490*/  ISETP.LT.AND P5, PT, R237, c[0x0][0x178], !P2 ;  /* 0x00005e00ed007a0c */ /* 0x000fe200057a1270 */
[----:B------:R-:W4:Y:S01]  /*fc4a0*/  LDL.LU R230, [R1+0x3bc] ;  /* 0x0003bc0001e67983 */ /* 0x000f220000300800 */
[----:B------:R-:W-:-:S02]  /*fc4b0*/  ISETP.LT.AND P2, PT, R236, c[0x0][0x178], !P2 ;  /* 0x00005e00ec007a0c */ /* 0x000fc40005741270 */
[----:B------:R-:W-:Y:S01]  /*fc4c0*/  ISETP.LT.AND P6, PT, R14, c[0x0][0x178], !P0 ;  /* 0x00005e000e007a0c */ /* 0x000fe200047c1270 */
[----:B------:R1:W-:Y:S01]  /*fc4d0*/  @P3 STG.E [R16.64], R197 ;  /* 0x000000c510003986 */ /* 0x0003e2000c101904 */
[----:B------:R-:W-:-:S03]  /*fc4e0*/  IADD3 R80, R81, c[0x0][0x198], RZ ;  /* 0x0000660051507a10 */ /* 0x000fc60007ffe0ff */
[----:B------:R-:W4:Y:S01]  /*fc4f0*/  LDL.LU R234, [R1+0x38c] ;  /* 0x00038c0001ea7983 */ /* 0x000f220000300800 */
[----:B------:R-:W-:-:S04]  /*fc500*/  IMAD.WIDE R20, R81, 0x4, R224 ;  /* 0x0000000451147825 */ /* 0x000fc800078e02e0 */
[----:B------:R-:W-:-:S04]  /*fc510*/  IMAD.WIDE R22, R80, 0x4, R4 ;  /* 0x0000000450167825 */ /* 0x000fc800078e0204 */
[C---:B-1----:R-:W-:Y:S01]  /*fc520*/  IMAD.WIDE R16, R81.reuse, 0x4, R222 ;  /* 0x0000000451107825 */ /* 0x042fe200078e02de */
[----:B------:R1:W-:Y:S04]  /*fc530*/  @P1 STG.E [R18.64], R232 ;  /* 0x000000e812001986 */ /* 0x0003e8000c101904 */
[----:B-1----:R-:W4:Y:S01]  /*fc540*/  LDL.LU R232, [R1+0x34c] ;  /* 0x00034c0001e87983 */ /* 0x002f220000300800 */
[----:B------:R-:W-:-:S03]  /*fc550*/  IMAD.WIDE R18, R81, 0x4, R220 ;  /* 0x0000000451127825 */ /* 0x000fc600078e02dc */
[----:B------:R-:W4:Y:S04]  /*fc560*/  LDL.LU R197, [R1+0x31c] ;  /* 0x00031c0001c57983 */ /* 0x000f280000300800 */
[----:B------:R-:W-:Y:S04]  /*fc570*/  @P4 STG.E [R18.64], R229 ;  /* 0x000000e512004986 */ /* 0x000fe8000c101904 */
[----:B------:R-:W-:Y:S04]  /*fc580*/  @P5 STG.E [R16.64], R233 ;  /* 0x000000e910005986 */ /* 0x000fe8000c101904 */
[----:B------:R1:W-:Y:S04]  /*fc590*/  @P2 STG.E [R20.64], R196 ;  /* 0x000000c414002986 */ /* 0x0003e8000c101904 */
[----:B-1----:R-:W4:Y:S04]  /*fc5a0*/  LDL.LU R196, [R1+0x2dc] ;  /* 0x0002dc0001c47983 */ /* 0x002f280000300800 */
[----:B--2---:R1:W-:Y:S04]  /*fc5b0*/  @P6 STG.E [R22.64], R83 ;  /* 0x0000005316006986 */ /* 0x0043e8000c101904 */
[----:B-1----:R-:W2:Y:S01]  /*fc5c0*/  LDL.LU R83, [R1+0x2ac] ;  /* 0x0002ac0001537983 */ /* 0x002ea20000300800 */
[----:B------:R-:W-:-:S02]  /*fc5d0*/  ISETP.LT.AND P1, PT, R195, c[0x0][0x178], !P0 ;  /* 0x00005e00c3007a0c */ /* 0x000fc40004721270 */
[----:B------:R-:W-:Y:S01]  /*fc5e0*/  ISETP.LT.AND P3, PT, R15, c[0x0][0x178], !P0 ;  /* 0x00005e000f007a0c */ /* 0x000fe20004761270 */
[C---:B------:R-:W-:Y:S01]  /*fc5f0*/  IMAD.WIDE R16, R80.reuse, 0x4, R2 ;  /* 0x0000000450107825 */ /* 0x040fe200078e0202 */
[----:B------:R-:W-:Y:S01]  /*fc600*/  ISETP.LT.AND P4, PT, R11, c[0x0][0x178], !P0 ;  /* 0x00005e000b007a0c */ /* 0x000fe20004781270 */
[----:B------:R-:W2:Y:S02]  /*fc610*/  LDL.LU R229, [R1+0x1cc] ;  /* 0x0001cc0001e57983 */ /* 0x000ea40000300800 */
[C---:B------:R-:W-:Y:S01]  /*fc620*/  IMAD.WIDE R18, R80.reuse, 0x4, R6 ;  /* 0x0000000450127825 */ /* 0x040fe200078e0206 */
[----:B------:R-:W-:Y:S01]  /*fc630*/  ISETP.LT.AND P2, PT, R147, c[0x0][0x178], !P0 ;  /* 0x00005e0093007a0c */ /* 0x000fe20004741270 */
[----:B------:R-:W2:Y:S01]  /*fc640*/  LDL.LU R233, [R1+0x14c] ;  /* 0x00014c0001e97983 */ /* 0x000ea20000300800 */
[----:B------:R-:W-:Y:S01]  /*fc650*/  ISETP.LT.AND P5, PT, R131, c[0x0][0x178], !P0 ;  /* 0x00005e0083007a0c */ /* 0x000fe200047a1270 */
[C---:B------:R-:W-:Y:S01]  /*fc660*/  IMAD.WIDE R20, R80.reuse, 0x4, R204 ;  /* 0x0000000450147825 */ /* 0x040fe200078e02cc */
[----:B------:R-:W-:Y:S01]  /*fc670*/  ISETP.LT.AND P6, PT, R27, c[0x0][0x178], !P0 ;  /* 0x00005e001b007a0c */ /* 0x000fe200047c1270 */
[----:B---3--:R1:W-:Y:S04]  /*fc680*/  @P1 STG.E [R16.64], R228 ;  /* 0x000000e410001986 */ /* 0x0083e8000c101904 */
[----:B----4-:R3:W-:Y:S04]  /*fc690*/  @P3 STG.E [R18.64], R82 ;  /* 0x0000005212003986 */ /* 0x0107e8000c101904 */
[----:B-1----:R-:W4:Y:S04]  /*fc6a0*/  LDL.LU R228, [R1+0x11c] ;  /* 0x00011c0001e47983 */ /* 0x002f280000300800 */
[----:B---3--:R-:W3:Y:S01]  /*fc6b0*/  LDL.LU R82, [R1+0xfc] ;  /* 0x0000fc0001527983 */ /* 0x008ee20000300800 */
[----:B------:R-:W-:-:S03]  /*fc6c0*/  IMAD.WIDE R16, R80, 0x4, R200 ;  /* 0x0000000450107825 */ /* 0x000fc600078e02c8 */
[----:B------:R-:W3:Y:S01]  /*fc6d0*/  LDL.LU R81, [R1+0x5d60] ;  /* 0x005d600001517983 */ /* 0x000ee20000300800 */
[C---:B------:R-:W-:Y:S01]  /*fc6e0*/  IMAD.WIDE R18, R80.reuse, 0x4, R202 ;  /* 0x0000000450127825 */ /* 0x040fe200078e02ca */
[----:B------:R-:W-:Y:S02]  /*fc6f0*/  ISETP.LT.AND P1, PT, R43, c[0x0][0x178], !P0 ;  /* 0x00005e002b007a0c */ /* 0x000fe40004721270 */
[----:B------:R-:W-:Y:S01]  /*fc700*/  ISETP.LT.AND P3, PT, R59, c[0x0][0x178], !P0 ;  /* 0x00005e003b007a0c */ /* 0x000fe20004761270 */
[----:B------:R1:W-:Y:S04]  /*fc710*/  @P4 STG.E [R16.64], R230 ;  /* 0x000000e610004986 */ /* 0x0003e8000c101904 */
[----:B------:R1:W-:Y:S01]  /*fc720*/  @P2 STG.E [R18.64], R234 ;  /* 0x000000ea12002986 */ /* 0x0003e2000c101904 */
[----:B------:R-:W-:-:S04]  /*fc730*/  IMAD.WIDE R22, R80, 0x4, R206 ;  /* 0x0000000450167825 */ /* 0x000fc800078e02ce */
[----:B-1----:R-:W-:-:S04]  /*fc740*/  IMAD.WIDE R16, R80, 0x4, R208 ;  /* 0x0000000450107825 */ /* 0x002fc800078e02d0 */
[----:B------:R-:W-:Y:S01]  /*fc750*/  IMAD.WIDE R18, R80, 0x4, R210 ;  /* 0x0000000450127825 */ /* 0x000fe200078e02d2 */
[----:B------:R1:W-:Y:S04]  /*fc760*/  @P5 STG.E [R20.64], R232 ;  /* 0x000000e814005986 */ /* 0x0003e8000c101904 */
[----:B------:R1:W-:Y:S04]  /*fc770*/  @P6 STG.E [R22.64], R197 ;  /* 0x000000c516006986 */ /* 0x0003e8000c101904 */
[----:B-1----:R-:W3:Y:S04]  /*fc780*/  LDL.LU R232, [R1+0xdc] ;  /* 0x0000dc0001e87983 */ /* 0x002ee80000300800 */
[----:B------:R-:W3:Y:S04]  /*fc790*/  LDL.LU R234, [R1+0xcc] ;  /* 0x0000cc0001ea7983 */ /* 0x000ee80000300800 */
        /* <DEDUP_REMOVED lines=9> */
[----:B------:R-:W-:-:S04]  /*fc830*/  IMAD.WIDE R16, R80, 0x4, R212 ;  /* 0x0000000450107825 */ /* 0x000fc800078e02d4 */
[C---:B------:R-:W-:Y:S02]  /*fc840*/  IMAD.WIDE R18, R80.reuse, 0x4, R214 ;  /* 0x0000000450127825 */ /* 0x040fe400078e02d6 */
[----:B------:R-:W-:Y:S02]  /*fc850*/  @P4 STG.E [R16.64], R229 ;  /* 0x000000e510004986 */ /* 0x000fe4000c101904 */
[C---:B------:R-:W-:Y:S02]  /*fc860*/  IMAD.WIDE R20, R80.reuse, 0x4, R216 ;  /* 0x0000000450147825 */ /* 0x040fe400078e02d8 */
[----:B------:R1:W-:Y:S02]  /*fc870*/  @P2 STG.E [R18.64], R233 ;  /* 0x000000e912002986 */ /* 0x0003e4000c101904 */
[----:B------:R-:W-:Y:S01]  /*fc880*/  IMAD.WIDE R22, R80, 0x4, R218 ;  /* 0x0000000450167825 */ /* 0x000fe200078e02da */
[----:B------:R-:W-:Y:S01]  /*fc890*/  ISETP.LT.AND P1, PT, R238, c[0x0][0x178], !P0 ;  /* 0x00005e00ee007a0c */ /* 0x000fe20004721270 */
[----:B----4-:R-:W-:Y:S04]  /*fc8a0*/  @P5 STG.E [R20.64], R228 ;  /* 0x000000e414005986 */ /* 0x010fe8000c101904 */
[----:B-1----:R-:W4:Y:S04]  /*fc8b0*/  LDL.LU R233, [R1+0x708] ;  /* 0x0007080001e97983 */ /* 0x002f280000300800 */
[----:B---3--:R1:W-:Y:S01]  /*fc8c0*/  @P6 STG.E [R22.64], R82 ;  /* 0x0000005216006986 */ /* 0x0083e2000c101904 */
[----:B------:R-:W-:Y:S01]  /*fc8d0*/  ISETP.GE.AND P3, PT, R81, c[0x0][0x17c], PT ;  /* 0x00005f0051007a0c */ /* 0x000fe20003f66270 */
[----:B------:R-:W-:Y:S01]  /*fc8e0*/  IMAD.WIDE R16, R80, 0x4, R220 ;  /* 0x0000000450107825 */ /* 0x000fe200078e02dc */
[----:B------:R-:W-:-:S02]  /*fc8f0*/  ISETP.LT.AND P2, PT, R237, c[0x0][0x178], !P0 ;  /* 0x00005e00ed007a0c */ /* 0x000fc40004741270 */
[----:B------:R-:W-:Y:S01]  /*fc900*/  ISETP.LT.AND P0, PT, R236, c[0x0][0x178], !P0 ;  /* 0x00005e00ec007a0c */ /* 0x000fe20004701270 */
[----:B-1----:R-:W3:Y:S01]  /*fc910*/  LDL.LU R82, [R1+0x618] ;  /* 0x0006180001527983 */ /* 0x002ee20000300800 */
[----:B------:R-:W-:Y:S02]  /*fc920*/  ISETP.LT.AND P4, PT, R14, c[0x0][0x178], !P3 ;  /* 0x00005e000e007a0c */ /* 0x000fe40005f81270 */
[----:B------:R-:W-:Y:S01]  /*fc930*/  ISETP.LT.AND P6, PT, R195, c[0x0][0x178], !P3 ;  /* 0x00005e00c3007a0c */ /* 0x000fe20005fc1270 */
[----:B------:R-:W3:Y:S01]  /*fc940*/  LDL.LU R230, [R1+0x548] ;  /* 0x0005480001e67983 */ /* 0x000ee20000300800 */
[----:B------:R-:W-:-:S03]  /*fc950*/  IADD3 R81, R80, c[0x0][0x198], RZ ;  /* 0x0000660050517a10 */ /* 0x000fc60007ffe0ff */
[----:B------:R-:W3:Y:S04]  /*fc960*/  LDL.LU R229, [R1+0x4b8] ;  /* 0x0004b80001e57983 */ /* 0x000ee80000300800 */
[----:B------:R-:W3:Y:S01]  /*fc970*/  LDL.LU R228, [R1+0x408] ;  /* 0x0004080001e47983 */ /* 0x000ee20000300800 */
[----:B------:R-:W-:-:S04]  /*fc980*/  IMAD.WIDE R18, R80, 0x4, R224 ;  /* 0x0000000450127825 */ /* 0x000fc800078e02e0 */
[----:B------:R-:W-:-:S04]  /*fc990*/  IMAD.WIDE R20, R81, 0x4, R4 ;  /* 0x0000000451147825 */ /* 0x000fc800078e0204 */
[----:B------:R-:W-:Y:S01]  /*fc9a0*/  IMAD.WIDE R22, R81, 0x4, R2 ;  /* 0x0000000451167825 */ /* 0x000fe200078e0202 */
[----:B------:R1:W-:Y:S04]  /*fc9b0*/  @P1 STG.E [R16.64], R232 ;  /* 0x000000e810001986 */ /* 0x0003e8000c101904 */
[----:B-1----:R-:W3:Y:S01]  /*fc9c0*/  LDL.LU R232, [R1+0x3c8] ;  /* 0x0003c80001e87983 */ /* 0x002ee20000300800 */
[----:B------:R-:W-:-:S05]  /*fc9d0*/  IMAD.WIDE R16, R80, 0x4, R222 ;  /* 0x0000000450107825 */ /* 0x000fca00078e02de */
[----:B------:R-:W-:Y:S04]  /*fc9e0*/  @P2 STG.E [R16.64], R234 ;  /* 0x000000ea10002986 */ /* 0x000fe8000c101904 */
        /* <DEDUP_REMOVED lines=14> */
[----:B------:R-:W-:-:S03]  /*fcad0*/  ISETP.LT.AND P6, PT, R43, c[0x0][0x178], !P3 ;  /* 0x00005e002b007a0c */ /* 0x000fc60005fc1270 */
[----:B----4-:R1:W-:Y:S01]  /*fcae0*/  @P5 STG.E [R16.64], R233 ;  /* 0x000000e910005986 */ /* 0x0103e2000c101904 */
[----:B------:R-:W-:Y:S01]  /*fcaf0*/  IMAD.WIDE R20, R81, 0x4, R206 ;  /* 0x0000000451147825 */ /* 0x000fe200078e02ce */
[----:B------:R-:W-:Y:S02]  /*fcb00*/  ISETP.LT.AND P5, PT, R59, c[0x0][0x178], !P3 ;  /* 0x00005e003b007a0c */ /* 0x000fe40005fa1270 */
[----:B-1----:R-:W4:Y:S01]  /*fcb10*/  LDL.LU R233, [R1+0x2c8] ;  /* 0x0002c80001e97983 */ /* 0x002f220000300800 */
[----:B------:R-:W-:-:S03]  /*fcb20*/  IMAD.WIDE R16, R81, 0x4, R202 ;  /* 0x0000000451107825 */ /* 0x000fc600078e02ca */
[----:B---3--:R1:W-:Y:S01]  /*fcb30*/  @P1 STG.E [R18.64], R82 ;  /* 0x0000005212001986 */ /* 0x0083e2000c101904 */
[----:B------:R-:W-:Y:S01]  /*fcb40*/  IMAD.WIDE R22, R81, 0x4, R208 ;  /* 0x0000000451167825 */ /* 0x000fe200078e02d0 */
[----:B------:R-:W-:Y:S02]  /*fcb50*/  ISETP.LT.AND P1, PT, R75, c[0x0][0x178], !P3 ;  /* 0x00005e004b007a0c */ /* 0x000fe40005f21270 */
[----:B------:R3:W-:Y:S04]  /*fcb60*/  @P0 STG.E [R16.64], R230 ;  /* 0x000000e610000986 */ /* 0x0007e8000c101904 */
[----:B-1----:R-:W4:Y:S01]  /*fcb70*/  LDL.LU R82, [R1+0x1d8] ;  /* 0x0001d80001527983 */ /* 0x002f220000300800 */
[----:B------:R-:W-:-:S03]  /*fcb80*/  IMAD.WIDE R18, R81, 0x4, R204 ;  /* 0x0000000451127825 */ /* 0x000fc600078e02cc */
[----:B------:R-:W4:Y:S04]  /*fcb90*/  LDL.LU R80, [R1+0x5d64] ;  /* 0x005d640001507983 */ /* 0x000f280000300800 */
[----:B------:R-:W-:Y:S04]  /*fcba0*/  @P2 STG.E [R18.64], R229 ;  /* 0x000000e512002986 */ /* 0x000fe8000c101904 */
[----:B------:R1:W-:Y:S01]  /*fcbb0*/  @P4 STG.E [R20.64], R228 ;  /* 0x000000e414004986 */ /* 0x0003e2000c101904 */
[----:B---3--:R-:W-:-:S03]  /*fcbc0*/  IMAD.WIDE R16, R81, 0x4, R210 ;  /* 0x0000000451107825 */ /* 0x008fc600078e02d2 */
[----:B-1----:R-:W3:Y:S01]  /*fcbd0*/  LDL.LU R228, [R1+0x168] ;  /* 0x0001680001e47983 */ /* 0x002ee20000300800 */
[----:B------:R-:W-:-:S03]  /*fcbe0*/  IMAD.WIDE R18, R81, 0x4, R212 ;  /* 0x0000000451127825 */ /* 0x000fc600078e02d4 */
[----:B------:R1:W-:Y:S04]  /*fcbf0*/  @P6 STG.E [R22.64], R232 ;  /* 0x000000e816006986 */ /* 0x0003e8000c101904 */
[----:B-1----:R-:W3:Y:S04]  /*fcc00*/  LDL.LU R232, [R1+0xb8] ;  /* 0x0000b80001e87983 */ /* 0x002ee80000300800 */
        /* <DEDUP_REMOVED lines=12> */
[----:B------:R1:W-:Y:S01]  /*fccd0*/  @P0 STG.E [R16.64], R234 ;  /* 0x000000ea10000986 */ /* 0x0003e2000c101904 */
[----:B------:R-:W-:Y:S02]  /*fcce0*/  ISETP.LT.AND P5, PT, R236, c[0x0][0x178], !P3 ;  /* 0x00005e00ec007a0c */ /* 0x000fe40005fa1270 */
[----:B------:R-:W-:Y:S01]  /*fccf0*/  IMAD.WIDE R22, R81, 0x4, R220 ;  /* 0x0000000451167825 */ /* 0x000fe200078e02dc */
[----:B------:R-:W-:Y:S01]  /*fcd00*/  @P2 STG.E [R18.64], R197 ;  /* 0x000000c512002986 */ /* 0x000fe2000c101904 */
[----:B------:R-:W-:-:S03]  /*fcd10*/  ISETP.LT.AND P3, PT, R237, c[0x0][0x178], !P3 ;  /* 0x00005e00ed007a0c */ /* 0x000fc60005f61270 */
[----:B----4-:R4:W-:Y:S04]  /*fcd20*/  @P4 STG.E [R20.64], R233 ;  /* 0x000000e914004986 */ /* 0x0109e8000c101904 */
[----:B-1----:R-:W2:Y:S04]  /*fcd30*/  LDL.LU R234, [R1+0x61c] ;  /* 0x00061c0001ea7983 */ /* 0x002ea80000300800 */
[----:B------:R1:W-:Y:S04]  /*fcd40*/  @P6 STG.E [R22.64], R82 ;  /* 0x0000005216006986 */ /* 0x0003e8000c101904 */
[----:B----4-:R-:W4:Y:S01]  /*fcd50*/  LDL.LU R233, [R1+0x54c] ;  /* 0x00054c0001e97983 */ /* 0x010f220000300800 */
[----:B------:R-:W-:Y:S01]  /*fcd60*/  ISETP.GE.AND P1, PT, R80, c[0x0][0x17c], PT ;  /* 0x00005f0050007a0c */ /* 0x000fe20003f26270 */
[----:B------:R-:W-:-:S02]  /*fcd70*/  IMAD.WIDE R18, R81, 0x4, R222 ;  /* 0x0000000451127825 */ /* 0x000fc400078e02de */
[----:B-1----:R-:W4:Y:S01]  /*fcd80*/  LDL.LU R82, [R1+0x4bc] ;  /* 0x0004bc0001527983 */ /* 0x002f220000300800 */
[----:B------:R-:W-:Y:S01]  /*fcd90*/  ISETP.LT.AND P0, PT, R14, c[0x0][0x178], !P1 ;  /* 0x00005e000e007a0c */ /* 0x000fe20004f01270 */
[----:B------:R-:W-:Y:S01]  /*fcda0*/  IMAD.WIDE R20, R81, 0x4, R224 ;  /* 0x0000000451147825 */ /* 0x000fe200078e02e0 */
[----:B------:R-:W-:Y:S01]  /*fcdb0*/  ISETP.LT.AND P2, PT, R195, c[0x0][0x178], !P1 ;  /* 0x00005e00c3007a0c */ /* 0x000fe20004f41270 */
[----:B------:R-:W4:Y:S01]  /*fcdc0*/  LDL.LU R197, [R1+0x40c] ;  /* 0x00040c0001c57983 */ /* 0x000f220000300800 */
[----:B------:R-:W-:Y:S02]  /*fcdd0*/  ISETP.LT.AND P4, PT, R15, c[0x0][0x178], !P1 ;  /* 0x00005e000f007a0c */ /* 0x000fe40004f81270 */
[----:B------:R-:W-:Y:S01]  /*fcde0*/  IADD3 R16, R81, c[0x0][0x198], RZ ;  /* 0x0000660051107a10 */ /* 0x000fe20007ffe0ff */
[----:B---3--:R1:W-:Y:S04]  /*fcdf0*/  @P3 STG.E [R18.64], R228 ;  /* 0x000000e412003986 */ /* 0x0083e8000c101904 */
[C---:B------:R-:W-:Y:S01]  /*fce00*/  IMAD.WIDE R22, R16.reuse, 0x4, R6 ;  /* 0x0000000410167825 */ /* 0x040fe200078e0206 */
[----:B-1----:R-:W3:Y:S03]  /*fce10*/  LDL.LU R228, [R1+0x3cc] ;  /* 0x0003cc0001e47983 */ /* 0x002ee60000300800 */
[C---:B------:R-:W-:Y:S01]  /*fce20*/  IMAD.WIDE R18, R16.reuse, 0x4, R4 ;  /* 0x0000000410127825 */ /* 0x040fe200078e0204 */
[----:B------:R1:W-:Y:S04]  /*fce30*/  @P5 STG.E [R20.64], R232 ;  /* 0x000000e814005986 */ /* 0x0003e8000c101904 */
[----:B------:R1:W-:Y:S04]  /*fce40*/  @P0 STG.E [R18.64], R229 ;  /* 0x000000e512000986 */ /* 0x0003e8000c101904 */
[----:B-1----:R-:W3:Y:S01]  /*fce50*/  LDL.LU R232, [R1+0x39c] ;  /* 0x00039c0001e87983 */ /* 0x002ee20000300800 */
[----:B------:R-:W-:-:S03]  /*fce60*/  IMAD.WIDE R20, R16, 0x4, R2 ;  /* 0x0000000410147825 */ /* 0x000fc600078e0202 */
        /* <DEDUP_REMOVED lines=9> */
[----:B------:R-:W-:-:S04]  /*fcf00*/  IMAD.WIDE R18, R16, 0x4, R200 ;  /* 0x0000000410127825 */ /* 0x000fc800078e02c8 */
[----:B------:R-:W-:Y:S01]  /*fcf10*/  IMAD.WIDE R20, R16, 0x4, R202 ;  /* 0x0000000410147825 */ /* 0x000fe200078e02ca */
[----:B------:R-:W-:-:S03]  /*fcf20*/  ISETP.LT.AND P0, PT, R27, c[0x0][0x178], !P1 ;  /* 0x00005e001b007a0c */ /* 0x000fc60004f01270 */
[----:B------:R-:W-:Y:S01]  /*fcf30*/  IMAD.WIDE R22, R16, 0x4, R204 ;  /* 0x0000000410167825 */ /* 0x000fe200078e02cc */
[----:B------:R-:W-:Y:S01]  /*fcf40*/  ISETP.LT.AND P2, PT, R43, c[0x0][0x178], !P1 ;  /* 0x00005e002b007a0c */ /* 0x000fe20004f41270 */
[----:B------:R1:W-:Y:S01]  /*fcf50*/  @P5 STG.E [R18.64], R234 ;  /* 0x000000ea12005986 */ /* 0x0003e2000c101904 */
[----:B------:R-:W-:-:S03]  /*fcf60*/  ISETP.LT.AND P4, PT, R59, c[0x0][0x178], !P1 ;  /* 0x00005e003b007a0c */ /* 0x000fc60004f81270 */
[----:B----4-:R4:W-:Y:S01]  /*fcf70*/  @P3 STG.E [R20.64], R233 ;  /* 0x000000e914003986 */ /* 0x0109e2000c101904 */
[----:B-1----:R-:W-:-:S03]  /*fcf80*/  IMAD.WIDE R18, R16, 0x4, R206 ;  /* 0x0000000410127825 */ /* 0x002fc600078e02ce */
[----:B------:R1:W-:Y:S04]  /*fcf90*/  @P6 STG.E [R22.64], R82 ;  /* 0x0000005216006986 */ /* 0x0003e8000c101904 */
[----:B----4-:R-:W4:Y:S01]  /*fcfa0*/  LDL.LU R233, [R1+0x2cc] ;  /* 0x0002cc0001e97983 */ /* 0x010f220000300800 */
[C---:B------:R-:W-:Y:S01]  /*fcfb0*/  IMAD.WIDE R20, R16.reuse, 0x4, R208 ;  /* 0x0000000410147825 */ /* 0x040fe200078e02d0 */
[----:B------:R-:W-:Y:S02]  /*fcfc0*/  ISETP.LT.AND P5, PT, R75, c[0x0][0x178], !P1 ;  /* 0x00005e004b007a0c */ /* 0x000fe40004fa1270 */
[----:B-1----:R-:W4:Y:S01]  /*fcfd0*/  LDL.LU R82, [R1+0x1dc] ;  /* 0x0001dc0001527983 */ /* 0x002f220000300800 */
[----:B------:R-:W-:Y:S01]  /*fcfe0*/  IMAD.WIDE R22, R16, 0x4, R210 ;  /* 0x0000000410167825 */ /* 0x000fe200078e02d2 */
[----:B------:R-:W-:-:S02]  /*fcff0*/  ISETP.LT.AND P3, PT, R99, c[0x0][0x178], !P1 ;  /* 0x00005e0063007a0c */ /* 0x000fc40004f61270 */
[----:B------:R-:W-:Y:S01]  /*fd000*/  ISETP.LT.AND P6, PT, R115, c[0x0][0x178], !P1 ;  /* 0x00005e0073007a0c */ /* 0x000fe20004fc1270 */
[----:B------:R1:W-:Y:S04]  /*fd010*/  @P0 STG.E [R18.64], R197 ;  /* 0x000000c512000986 */ /* 0x0003e8000c101904 */
[----:B------:R-:W4:Y:S04]  /*fd020*/  LDL.LU R234, [R1+0x16c] ;  /* 0x00016c0001ea7983 */ /* 0x000f280000300800 */
[----:B---3--:R3:W-:Y:S04]  /*fd030*/  @P2 STG.E [R20.64], R228 ;  /* 0x000000e414002986 */ /* 0x0087e8000c101904 */
[----:B-1----:R-:W4:Y:S01]  /*fd040*/  LDL.LU R197, [R1+0xbc] ;  /* 0x0000bc0001c57983 */ /* 0x002f220000300800 */
[----:B------:R-:W-:-:S03]  /*fd050*/  IMAD.WIDE R18, R16, 0x4, R212 ;  /* 0x0000000410127825 */ /* 0x000fc600078e02d4 */
[----:B---3--:R-:W3:Y:S01]  /*fd060*/  LDL.LU R228, [R1+0x818] ;  /* 0x0008180001e47983 */ /* 0x008ee20000300800 */
[----:B------:R-:W-:-:S03]  /*fd070*/  IMAD.WIDE R20, R16, 0x4, R214 ;  /* 0x0000000410147825 */ /* 0x000fc600078e02d6 */
[----:B------:R1:W-:Y:S04]  /*fd080*/  @P4 STG.E [R22.64], R232 ;  /* 0x000000e816004986 */ /* 0x0003e8000c101904 */
[----:B-1----:R-:W3:Y:S01]  /*fd090*/  LDL.LU R232, [R1+0x7d8] ;  /* 0x0007d80001e87983 */ /* 0x002ee20000300800 */
[----:B------:R-:W-:-:S03]  /*fd0a0*/  IMAD.WIDE R22, R16, 0x4, R216 ;  /* 0x0000000410167825 */ /* 0x000fc600078e02d8 */
        /* <DEDUP_REMOVED lines=8> */
[----:B------:R-:W-:Y:S01]  /*fd130*/  ISETP.GE.AND P0, PT, R17, c[0x0][0x17c], PT ;  /* 0x00005f0011007a0c */ /* 0x000fe20003f06270 */
[----:B------:R-:W2:Y:S01]  /*fd140*/  LDL.LU R230, [R1+0x778] ;  /* 0x0007780001e67983 */ /* 0x000ea20000300800 */
[----:B------:R-:W-:Y:S01]  /*fd150*/  ISETP.LT.AND P3, PT, R236, c[0x0][0x178], !P1 ;  /* 0x00005e00ec007a0c */ /* 0x000fe20004f61270 */
[----:B------:R-:W-:Y:S01]  /*fd160*/  IMAD.WIDE R18, R16, 0x4, R220 ;  /* 0x0000000410127825 */ /* 0x000fe200078e02dc */
[----:B------:R-:W-:Y:S01]  /*fd170*/  ISETP.LT.AND P1, PT, R237, c[0x0][0x178], !P1 ;  /* 0x00005e00ed007a0c */ /* 0x000fe20004f21270 */
[----:B------:R-:W2:Y:S01]  /*fd180*/  LDL.LU R229, [R1+0x758] ;  /* 0x0007580001e57983 */ /* 0x000ea20000300800 */
[----:B------:R-:W-:Y:S02]  /*fd190*/  ISETP.LT.AND P5, PT, R14, c[0x0][0x178], !P0 ;  /* 0x00005e000e007a0c */ /* 0x000fe400047a1270 */
[----:B------:R-:W-:-:S02]  /*fd1a0*/  ISETP.LT.AND P6, PT, R195, c[0x0][0x178], !P0 ;  /* 0x00005e00c3007a0c */ /* 0x000fc400047c1270 */
[----:B------:R-:W-:Y:S01]  /*fd1b0*/  IADD3 R80, R16, c[0x0][0x198], RZ ;  /* 0x0000660010507a10 */ /* 0x000fe20007ffe0ff */
[----:B----4-:R1:W-:Y:S04]  /*fd1c0*/  @P2 STG.E [R20.64], R233 ;  /* 0x000000e914002986 */ /* 0x0103e8000c101904 */
[C---:B------:R-:W-:Y:S01]  /*fd1d0*/  IMAD.WIDE R22, R80.reuse, 0x4, R2 ;  /* 0x0000000450167825 */ /* 0x040fe200078e0202 */
[----:B------:R4:W-:Y:S04]  /*fd1e0*/  @P4 STG.E [R18.64], R82 ;  /* 0x0000005212004986 */ /* 0x0009e8000c101904 */
[----:B-1----:R-:W2:Y:S01]  /*fd1f0*/  LDL.LU R233, [R1+0x748] ;  /* 0x0007480001e97983 */ /* 0x002ea20000300800 */
[----:B------:R-:W-:-:S03]  /*fd200*/  IMAD.WIDE R20, R80, 0x4, R4 ;  /* 0x0000000450147825 */ /* 0x000fc600078e0204 */
[----:B----4-:R-:W4:Y:S01]  /*fd210*/  LDL.LU R82, [R1+0x728] ;  /* 0x0007280001527983 */ /* 0x010f220000300800 */
[----:B------:R-:W-:-:S04]  /*fd220*/  IMAD.WIDE R18, R16, 0x4, R222 ;  /* 0x0000000410127825 */ /* 0x000fc800078e02de */
[----:B------:R-:W-:Y:S01]  /*fd230*/  IMAD.WIDE R16, R16, 0x4, R224 ;  /* 0x0000000410107825 */ /* 0x000fe200078e02e0 */
[----:B------:R-:W-:Y:S01]  /*fd240*/  ISETP.LT.AND P2, PT, R15, c[0x0][0x178], !P0 ;  /* 0x00005e000f007a0c */ /* 0x000fe20004741270 */
[----:B------:R1:W-:Y:S01]  /*fd250*/  @P1 STG.E [R18.64], R234 ;  /* 0x000000ea12001986 */ /* 0x0003e2000c101904 */
[----:B------:R-:W-:-:S03]  /*fd260*/  ISETP.LT.AND P4, PT, R11, c[0x0][0x178], !P0 ;  /* 0x00005e000b007a0c */ /* 0x000fc60004781270 */
[----:B------:R-:W-:Y:S04]  /*fd270*/  @P3 STG.E [R16.64], R197 ;  /* 0x000000c510003986 */ /* 0x000fe8000c101904 */
[----:B---3--:R3:W-:Y:S01]  /*fd280*/  @P5 STG.E [R20.64], R228 ;  /* 0x000000e414005986 */ /* 0x0087e2000c101904 */
[----:B-1----:R-:W-:-:S03]  /*fd290*/  IMAD.WIDE R18, R80, 0x4, R200 ;  /* 0x0000000450127825 */ /* 0x002fc600078e02c8 */
[----:B---3--:R-:W3:Y:S04]  /*fd2a0*/  LDL.LU R228, [R1+0x608] ;  /* 0x0006080001e47983 */ /* 0x008ee80000300800 */
[----:B------:R-:W3:Y:S01]  /*fd2b0*/  LDL.LU R81, [R1+0x5d6c] ;  /* 0x005d6c0001517983 */ /* 0x000ee20000300800 */
[----:B------:R-:W-:-:S03]  /*fd2c0*/  IMAD.WIDE R16, R80, 0x4, R6 ;  /* 0x0000000450107825 */ /* 0x000fc600078e0206 */
        /* <DEDUP_REMOVED lines=17> */
[----:B------:R-:W-:Y:S01]  /*fd3e0*/  @P1 STG.E [R18.64], R229 ;  /* 0x000000e512001986 */ /* 0x000fe2000c101904 */
[----:B------:R-:W-:Y:S02]  /*fd3f0*/  ISETP.LT.AND P2, PT, R59, c[0x0][0x178], !P0 ;  /* 0x00005e003b007a0c */ /* 0x000fe40004741270 */
[----:B------:R-:W-:Y:S01]  /*fd400*/  ISETP.LT.AND P4, PT, R75, c[0x0][0x178], !P0 ;  /* 0x00005e004b007a0c */ /* 0x000fe20004781270 */
[----:B------:R1:W-:Y:S01]  /*fd410*/  @P5 STG.E [R20.64], R233 ;  /* 0x000000e914005986 */ /* 0x0003e2000c101904 */
[----:B------:R-:W-:-:S03]  /*fd420*/  ISETP.LT.AND P3, PT, R99, c[0x0][0x178], !P0 ;  /* 0x00005e0063007a0c */ /* 0x000fc60004761270 */
[----:B----4-:R4:W-:Y:S04]  /*fd430*/  @P6 STG.E [R22.64], R82 ;  /* 0x0000005216006986 */ /* 0x0109e8000c101904 */
[----:B-1----:R-:W2:Y:S01]  /*fd440*/  LDL.LU R233, [R1+0x368] ;  /* 0x0003680001e97983 */ /* 0x002ea20000300800 */
[C---:B------:R-:W-:Y:S01]  /*fd450*/  IMAD.WIDE R16, R80.reuse, 0x4, R210 ;  /* 0x0000000450107825 */ /* 0x040fe200078e02d2 */
[----:B------:R-:W-:Y:S02]  /*fd460*/  ISETP.LT.AND P1, PT, R115, c[0x0][0x178], !P0 ;  /* 0x00005e0073007a0c */ /* 0x000fe40004721270 */
[----:B----4-:R-:W4:Y:S01]  /*fd470*/  LDL.LU R82, [R1+0x2e8] ;  /* 0x0002e80001527983 */ /* 0x010f220000300800 */
[----:B------:R-:W-:Y:S01]  /*fd480*/  IMAD.WIDE R18, R80, 0x4, R212 ;  /* 0x0000000450127825 */ /* 0x000fe200078e02d4 */
[----:B------:R-:W-:-:S02]  /*fd490*/  ISETP.LT.AND P5, PT, R239, c[0x0][0x178], !P0 ;  /* 0x00005e00ef007a0c */ /* 0x000fc400047a1270 */
[----:B------:R-:W-:Y:S01]  /*fd4a0*/  ISETP.LT.AND P6, PT, R238, c[0x0][0x178], !P0 ;  /* 0x00005e00ee007a0c */ /* 0x000fe200047c1270 */
[----:B------:R-:W4:Y:S04]  /*fd4b0*/  LDL.LU R230, [R1+0x81c] ;  /* 0x00081c0001e67983 */ /* 0x000f280000300800 */
[----:B------:R-:W4:Y:S01]  /*fd4c0*/  LDL.LU R229, [R1+0x7dc] ;  /* 0x0007dc0001e57983 */ /* 0x000f220000300800 */
[----:B------:R-:W-:-:S03]  /*fd4d0*/  IMAD.WIDE R20, R80, 0x4, R218 ;  /* 0x0000000450147825 */ /* 0x000fc600078e02da */
[----:B---3--:R1:W-:Y:S01]  /*fd4e0*/  @P2 STG.E [R16.64], R228 ;  /* 0x000000e410002986 */ /* 0x0083e2000c101904 */
[----:B------:R-:W-:-:S03]  /*fd4f0*/  IMAD.WIDE R22, R80, 0x4, R220 ;  /* 0x0000000450167825 */ /* 0x000fc600078e02dc */
[----:B-1----:R-:W3:Y:S01]  /*fd500*/  LDL.LU R228, [R1+0x7ac] ;  /* 0x0007ac0001e47983 */ /* 0x002ee20000300800 */
[----:B------:R-:W-:-:S03]  /*fd510*/  IMAD.WIDE R16, R80, 0x4, R214 ;  /* 0x0000000450107825 */ /* 0x000fc600078e02d6 */
[----:B------:R1:W-:Y:S04]  /*fd520*/  @P4 STG.E [R18.64], R232 ;  /* 0x000000e812004986 */ /* 0x0003e8000c101904 */
[----:B------:R-:W-:Y:S04]  /*fd530*/  @P3 STG.E [R16.64], R234 ;  /* 0x000000ea10003986 */ /* 0x000fe8000c101904 */
[----:B-1----:R-:W3:Y:S01]  /*fd540*/  LDL.LU R232, [R1+0x78c] ;  /* 0x00078c0001e87983 */ /* 0x002ee20000300800 */
[----:B------:R-:W-:-:S05]  /*fd550*/  IMAD.WIDE R18, R80, 0x4, R216 ;  /* 0x0000000450127825 */ /* 0x000fca00078e02d8 */
[----:B------:R-:W-:Y:S04]  /*fd560*/  @P1 STG.E [R18.64], R197 ;  /* 0x000000c512001986 */ /* 0x000fe8000c101904 */
[----:B------:R1:W-:Y:S04]  /*fd570*/  @P5 STG.E [R20.64], R196 ;  /* 0x000000c414005986 */ /* 0x0003e8000c101904 */
[----:B-1----:R-:W3:Y:S04]  /*fd580*/  LDL.LU R196, [R1+0x77c] ;  /* 0x00077c0001c47983 */ /* 0x002ee80000300800 */
[----:B--2---:R1:W-:Y:S04]  /*fd590*/  @P6 STG.E [R22.64], R83 ;  /* 0x0000005316006986 */ /* 0x0043e8000c101904 */
[----:B-1----:R-:W2:Y:S01]  /*fd5a0*/  LDL.LU R83, [R1+0x75c] ;  /* 0x00075c0001537983 */ /* 0x002ea20000300800 */
[----:B------:R-:W-:-:S02]  /*fd5b0*/  ISETP.LT.AND P4, PT, R237, c[0x0][0x178], !P0 ;  /* 0x00005e00ed007a0c */ /* 0x000fc40004781270 */
[----:B------:R-:W-:Y:S01]  /*fd5c0*/  ISETP.LT.AND P0, PT, R236, c[0x0][0x178], !P0 ;  /* 0x00005e00ec007a0c */ /* 0x000fe20004701270 */
[C---:B------:R-:W-:Y:S01]  /*fd5d0*/  IMAD.WIDE R16, R80.reuse, 0x4, R222 ;  /* 0x0000000450107825 */ /* 0x040fe200078e02de */
[----:B------:R-:W-:Y:S01]  /*fd5e0*/  ISETP.GE.AND P2, PT, R81, c[0x0][0x17c], PT ;  /* 0x00005f0051007a0c */ /* 0x000fe20003f46270 */
[----:B------:R-:W2:Y:S02]  /*fd5f0*/  LDL.LU R234, [R1+0x74c] ;  /* 0x00074c0001ea7983 */ /* 0x000ea40000300800 */
[----:B------:R-:W-:Y:S01]  /*fd600*/  IMAD.WIDE R18, R80, 0x4, R224 ;  /* 0x0000000450127825 */ /* 0x000fe200078e02e0 */
[----:B------:R-:W-:Y:S01]  /*fd610*/  ISETP.LT.AND P3, PT, R14, c[0x0][0x178], !P2 ;  /* 0x00005e000e007a0c */ /* 0x000fe20005761270 */
[----:B------:R-:W2:Y:S01]  /*fd620*/  LDL.LU R197, [R1+0x72c] ;  /* 0x00072c0001c57983 */ /* 0x000ea20000300800 */
[----:B------:R-:W-:Y:S02]  /*fd630*/  ISETP.LT.AND P5, PT, R195, c[0x0][0x178], !P2 ;  /* 0x00005e00c3007a0c */ /* 0x000fe400057a1270 */
[----:B------:R-:W-:-:S02]  /*fd640*/  ISETP.LT.AND P6, PT, R15, c[0x0][0x178], !P2 ;  /* 0x00005e000f007a0c */ /* 0x000fc400057c1270 */
[----:B------:R-:W-:Y:S02]  /*fd650*/  ISETP.LT.AND P1, PT, R11, c[0x0][0x178], !P2 ;  /* 0x00005e000b007a0c */ /* 0x000fe40005721270 */
[----:B------:R-:W-:Y:S01]  /*fd660*/  IADD3 R80, R80, c[0x0][0x198], RZ ;  /* 0x0000660050507a10 */ /* 0x000fe20007ffe0ff */
[----:B------:R1:W-:Y:S04]  /*fd670*/  @P4 STG.E [R16.64], R233 ;  /* 0x000000e910004986 */ /* 0x0003e8000c101904 */
[C---:B------:R-:W-:Y:S01]  /*fd680*/  IMAD.WIDE R20, R80.reuse, 0x4, R6 ;  /* 0x0000000450147825 */ /* 0x040fe200078e0206 */
[----:B----4-:R4:W-:Y:S04]  /*fd690*/  @P0 STG.E [R18.64], R82 ;  /* 0x0000005212000986 */ /* 0x0109e8000c101904 */
[----:B-1----:R-:W2:Y:S01]  /*fd6a0*/  LDL.LU R233, [R1+0x60c] ;  /* 0x00060c0001e97983 */ /* 0x002ea20000300800 */
[----:B------:R-:W-:-:S03]  /*fd6b0*/  IMAD.WIDE R16, R80, 0x4, R4 ;  /* 0x0000000450107825 */ /* 0x000fc600078e0204 */
[----:B----4-:R-:W4:Y:S01]  /*fd6c0*/  LDL.LU R82, [R1+0x53c] ;  /* 0x00053c0001527983 */ /* 0x010f220000300800 */
[----:B------:R-:W-:Y:S01]  /*fd6d0*/  IMAD.WIDE R18, R80, 0x4, R2 ;  /* 0x0000000450127825 */ /* 0x000fe200078e0202 */
[----:B------:R-:W-:-:S03]  /*fd6e0*/  ISETP.LT.AND P4, PT, R147, c[0x0][0x178], !P2 ;  /* 0x00005e0093007a0c */ /* 0x000fc60005781270 */
[C---:B------:R-:W-:Y:S01]  /*fd6f0*/  IMAD.WIDE R22, R80.reuse, 0x4, R200 ;  /* 0x0000000450167825 */ /* 0x040fe200078e02c8 */
[----:B------:R-:W-:Y:S01]  /*fd700*/  ISETP.LT.AND P0, PT, R131, c[0x0][0x178], !P2 ;  /* 0x00005e0083007a0c */ /* 0x000fe20005701270 */
[----:B------:R1:W-:Y:S04]  /*fd710*/  @P3 STG.E [R16.64], R230 ;  /* 0x000000e610003986 */ /* 0x0003e8000c101904 */
[----:B------:R3:W-:Y:S04]  /*fd720*/  @P5 STG.E [R18.64], R229 ;  /* 0x000000e512005986 */ /* 0x0007e8000c101904 */
[----:B------:R-:W4:Y:S04]  /*fd730*/  LDL.LU R81, [R1+0x5d70] ;  /* 0x005d700001517983 */ /* 0x000f280000300800 */
[----:B---3--:R3:W-:Y:S01]  /*fd740*/  @P6 STG.E [R20.64], R228 ;  /* 0x000000e414006986 */ /* 0x0087e2000c101904 */
[----:B-1----:R-:W-:-:S04]  /*fd750*/  IMAD.WIDE R16, R80, 0x4, R202 ;  /* 0x0000000450107825 */ /* 0x002fc800078e02ca */
[----:B------:R-:W-:Y:S01]  /*fd760*/  IMAD.WIDE R18, R80, 0x4, R204 ;  /* 0x0000000450127825 */ /* 0x000fe200078e02cc */
[----:B---3--:R-:W3:Y:S04]  /*fd770*/  LDL.LU R228, [R1+0x4ac] ;  /* 0x0004ac0001e47983 */ /* 0x008ee80000300800 */
        /* <DEDUP_REMOVED lines=24> */
[----:B------:R-:W-:Y:S01]  /*fd900*/  IMAD.WIDE R16, R80, 0x4, R214 ;  /* 0x0000000450107825 */ /* 0x000fe200078e02d6 */
        /* <DEDUP_REMOVED lines=16> */
[----:B------:R1:W-:Y:S04]  /*fda10*/  @P5 STG.E [R18.64], R229 ;  /* 0x000000e512005986 */ /* 0x0003e8000c101904 */
[----:B------:R1:W-:Y:S04]  /*fda20*/  @P6 STG.E [R20.64], R196 ;  /* 0x000000c414006986 */ /* 0x0003e8000c101904 */
[----:B-1----:R-:W3:Y:S04]  /*fda30*/  LDL.LU R229, [R1+0x800] ;  /* 0x0008000001e57983 */ /* 0x002ee80000300800 */
[----:B------:R-:W3:Y:S04]  /*fda40*/  LDL.LU R196, [R1+0x7c0] ;  /* 0x0007c00001c47983 */ /* 0x000ee80000300800 */
[----:B--2---:R1:W-:Y:S04]  /*fda50*/  @P2 STG.E [R22.64], R83 ;  /* 0x0000005316002986 */ /* 0x0043e8000c101904 */
[----:B-1----:R-:W2:Y:S01]  /*fda60*/  LDL.LU R83, [R1+0x790] ;  /* 0x0007900001537983 */ /* 0x002ea20000300800 */
[----:B------:R-:W-:-:S02]  /*fda70*/  ISETP.GE.AND P1, PT, R81, c[0x0][0x17c], PT ;  /* 0x00005f0051007a0c */ /* 0x000fc40003f26270 */
[----:B------:R-:W-:Y:S01]  /*fda80*/  IADD3 R80, R80, c[0x0][0x198], RZ ;  /* 0x0000660050507a10 */ /* 0x000fe20007ffe0ff */
[----:B------:R-:W2:Y:S01]  /*fda90*/  LDL.LU R81, [R1+0x5d74] ;  /* 0x005d740001517983 */ /* 0x000ea20000300800 */
[----:B------:R-:W-:Y:S02]  /*fdaa0*/  ISETP.LT.AND P4, PT, R14, c[0x0][0x178], !P1 ;  /* 0x00005e000e007a0c */ /* 0x000fe40004f81270 */
[----:B------:R-:W-:Y:S01]  /*fdab0*/  ISETP.LT.AND P0, PT, R195, c[0x0][0x178], !P1 ;  /* 0x00005e00c3007a0c */ /* 0x000fe20004f01270 */
[----:B------:R-:W-:Y:S01]  /*fdac0*/  IMAD.WIDE R16, R80, 0x4, R4 ;  /* 0x0000000450107825 */ /* 0x000fe200078e0204 */
[----:B------:R-:W-:-:S03]  /*fdad0*/  ISETP.LT.AND P6, PT, R15, c[0x0][0x178], !P1 ;  /* 0x00005e000f007a0c */ /* 0x000fc60004fc1270 */
[C---:B------:R-:W-:Y:S01]  /*fdae0*/  IMAD.WIDE R18, R80.reuse, 0x4, R2 ;  /* 0x0000000450127825 */ /* 0x040fe200078e0202 */
[----:B------:R-:W-:Y:S02]  /*fdaf0*/  ISETP.LT.AND P2, PT, R11, c[0x0][0x178], !P1 ;  /* 0x00005e000b007a0c */ /* 0x000fe40004f41270 */
[----:B------:R-:W-:Y:S02]  /*fdb00*/  ISETP.LT.AND P3, PT, R147, c[0x0][0x178], !P1 ;  /* 0x00005e0093007a0c */ /* 0x000fe40004f61270 */
[----:B------:R-:W-:Y:S01]  /*fdb10*/  ISETP.LT.AND P5, PT, R131, c[0x0][0x178], !P1 ;  /* 0x00005e0083007a0c */ /* 0x000fe20004fa1270 */
[----:B------:R1:W-:Y:S01]  /*fdb20*/  @P4 STG.E [R16.64], R233 ;  /* 0x000000e910004986 */ /* 0x0003e2000c101904 */
[----:B------:R-:W-:-:S03]  /*fdb30*/  IMAD.WIDE R20, R80, 0x4, R202 ;  /* 0x0000000450147825 */ /* 0x000fc600078e02ca */
[----:B----4-:R4:W-:Y:S04]  /*fdb40*/  @P0 STG.E [R18.64], R82 ;  /* 0x0000005212000986 */ /* 0x0109e8000c101904 */
[----:B-1----:R-:W2:Y:S01]  /*fdb50*/  LDL.LU R233, [R1+0x6d0] ;  /* 0x0006d00001e97983 */ /* 0x002ea20000300800 */
[C---:B------:R-:W-:Y:S01]  /*fdb60*/  IMAD.WIDE R16, R80.reuse, 0x4, R6 ;  /* 0x0000000450107825 */ /* 0x040fe200078e0206 */
[----:B------:R-:W-:Y:S02]  /*fdb70*/  ISETP.LT.AND P4, PT, R27, c[0x0][0x178], !P1 ;  /* 0x00005e001b007a0c */ /* 0x000fe40004f81270 */
[----:B----4-:R-:W4:Y:S01]  /*fdb80*/  LDL.LU R82, [R1+0x520] ;  /* 0x0005200001527983 */ /* 0x010f220000300800 */
[----:B------:R-:W-:Y:S01]  /*fdb90*/  IMAD.WIDE R18, R80, 0x4, R200 ;  /* 0x0000000450127825 */ /* 0x000fe200078e02c8 */
[----:B------:R-:W-:-:S02]  /*fdba0*/  ISETP.LT.AND P0, PT, R43, c[0x0][0x178], !P1 ;  /* 0x00005e002b007a0c */ /* 0x000fc40004f01270 */
[----:B------:R1:W-:Y:S01]  /*fdbb0*/  @P6 STG.E [R16.64], R234 ;  /* 0x000000ea10006986 */ /* 0x0003e2000c101904 */
[C---:B------:R-:W-:Y:S01]  /*fdbc0*/  IMAD.WIDE R22, R80.reuse, 0x4, R204 ;  /* 0x0000000450167825 */ /* 0x040fe200078e02cc */
[----:B------:R-:W-:Y:S02]  /*fdbd0*/  ISETP.LT.AND P6, PT, R59, c[0x0][0x178], !P1 ;  /* 0x00005e003b007a0c */ /* 0x000fe40004fc1270 */
[----:B------:R3:W-:Y:S04]  /*fdbe0*/  @P2 STG.E [R18.64], R197 ;  /* 0x000000c512002986 */ /* 0x0007e8000c101904 */
[----:B------:R-:W4:Y:S04]  /*fdbf0*/  LDL.LU R230, [R1+0x490] ;  /* 0x0004900001e67983 */ /* 0x000f280000300800 */
[----:B-1----:R-:W4:Y:S04]  /*fdc00*/  LDL.LU R234, [R1+0x480] ;  /* 0x0004800001ea7983 */ /* 0x002f280000300800 */
[----:B---3--:R1:W-:Y:S01]  /*fdc10*/  @P3 STG.E [R20.64], R228 ;  /* 0x000000e414003986 */ /* 0x0083e2000c101904 */
[----:B------:R-:W-:-:S04]  /*fdc20*/  IMAD.WIDE R18, R80, 0x4, R206 ;  /* 0x0000000450127825 */ /* 0x000fc800078e02ce */
[C---:B------:R-:W-:Y:S01]  /*fdc30*/  IMAD.WIDE R16, R80.reuse, 0x4, R210 ;  /* 0x0000000450107825 */ /* 0x040fe200078e02d2 */
[----:B-1----:R-:W3:Y:S03]  /*fdc40*/  LDL.LU R228, [R1+0x210] ;  /* 0x0002100001e47983 */ /* 0x002ee60000300800 */
[----:B------:R-:W-:Y:S01]  /*fdc50*/  IMAD.WIDE R20, R80, 0x4, R208 ;  /* 0x0000000450147825 */ /* 0x000fe200078e02d0 */
[----:B------:R1:W-:Y:S04]  /*fdc60*/  @P5 STG.E [R22.64], R232 ;  /* 0x000000e816005986 */ /* 0x0003e8000c101904 */
[----:B-1----:R-:W3:Y:S04]  /*fdc70*/  LDL.LU R232, [R1+0x200] ;  /* 0x0002000001e87983 */ /* 0x002ee80000300800 */
        /* <DEDUP_REMOVED lines=14> */
[----:B------:R-:W-:Y:S01]  /*fdd60*/  IMAD.WIDE R20, R80, 0x4, R216 ;  /* 0x0000000450147825 */ /* 0x000fe200078e02d8 */
[----:B------:R-:W-:-:S03]  /*fdd70*/  ISETP.GE.AND P2, PT, R81, c[0x0][0x17c], PT ;  /* 0x00005f0051007a0c */ /* 0x000fc60003f46270 */
[----:B------:R-:W-:Y:S01]  /*fdd80*/  IMAD.WIDE R22, R80, 0x4, R218 ;  /* 0x0000000450167825 */ /* 0x000fe200078e02da */
[----:B------:R1:W-:Y:S01]  /*fdd90*/  @P5 STG.E [R18.64], R233 ;  /* 0x000000e912005986 */ /* 0x0003e2000c101904 */
[----:B------:R-:W-:-:S03]  /*fdda0*/  ISETP.LT.AND P5, PT, R238, c[0x0][0x178], !P1 ;  /* 0x00005e00ee007a0c */ /* 0x000fc60004fa1270 */
[----:B----4-:R4:W-:Y:S04]  /*fddb0*/  @P3 STG.E [R16.64], R82 ;  /* 0x0000005210003986 */ /* 0x0109e8000c101904 */
[----:B-1----:R-:W2:Y:S01]  /*fddc0*/  LDL.LU R233, [R1+0x894] ;  /* 0x0008940001e97983 */ /* 0x002ea20000300800 */
[----:B------:R-:W-:-:S03]  /*fddd0*/  IMAD.WIDE R18, R80, 0x4, R222 ;  /* 0x0000000450127825 */ /* 0x000fc600078e02de */
[----:B----4-:R-:W4:Y:S01]  /*fdde0*/  LDL.LU R82, [R1+0x864] ;  /* 0x0008640001527983 */ /* 0x010f220000300800 */
[----:B------:R-:W-:Y:S01]  /*fddf0*/  IMAD.WIDE R16, R80, 0x4, R220 ;  /* 0x0000000450107825 */ /* 0x000fe200078e02dc */
[----:B------:R-:W-:Y:S02]  /*fde00*/  ISETP.LT.AND P1, PT, R236, c[0x0][0x178], !P1 ;  /* 0x00005e00ec007a0c */ /* 0x000fe40004f21270 */
[----:B------:R-:W-:Y:S01]  /*fde10*/  ISETP.LT.AND P3, PT, R14, c[0x0][0x178], !P2 ;  /* 0x00005e000e007a0c */ /* 0x000fe20005761270 */
[----:B------:R-:W-:Y:S01]  /*fde20*/  @P4 STG.E [R20.64], R230 ;  /* 0x000000e614004986 */ /* 0x000fe2000c101904 */
[----:B------:R-:W-:-:S03]  /*fde30*/  IADD3 R81, R80, c[0x0][0x198], RZ ;  /* 0x0000660050517a10 */ /* 0x000fc60007ffe0ff */
[----:B------:R-:W-:Y:S04]  /*fde40*/  @P0 STG.E [R22.64], R234 ;  /* 0x000000ea16000986 */ /* 0x000fe8000c101904 */
[----:B---3--:R1:W-:Y:S04]  /*fde50*/  @P5 STG.E [R16.64], R228 ;  /* 0x000000e410005986 */ /* 0x0083e8000c101904 */
[----:B-1----:R-:W3:Y:S01]  /*fde60*/  LDL.LU R228, [R1+0x834] ;  /* 0x0008340001e47983 */ /* 0x002ee20000300800 */
[----:B------:R-:W-:-:S03]  /*fde70*/  IMAD.WIDE R16, R80, 0x4, R224 ;  /* 0x0000000450107825 */ /* 0x000fc600078e02e0 */
        /* <DEDUP_REMOVED lines=14> */
[----:B------:R-:W2:Y:S03]  /*fdf60*/  LDL.LU R80, [R1+0x5d78] ;  /* 0x005d780001507983 */ /* 0x000ea60000300800 */
[----:B------:R-:W-:-:S04]  /*fdf70*/  IMAD.WIDE R18, R81, 0x4, R6 ;  /* 0x0000000451127825 */ /* 0x000fc800078e0206 */
[C---:B------:R-:W-:Y:S01]  /*fdf80*/  IMAD.WIDE R20, R81.reuse, 0x4, R200 ;  /* 0x0000000451147825 */ /* 0x040fe200078e02c8 */
[----:B------:R1:W-:Y:S03]  /*fdf90*/  @P0 STG.E [R16.64], R197 ;  /* 0x000000c510000986 */ /* 0x0003e6000c101904 */
[----:B------:R-:W-:Y:S01]  /*fdfa0*/  IMAD.WIDE R22, R81, 0x4, R202 ;  /* 0x0000000451167825 */ /* 0x000fe200078e02ca */
[----:B------:R-:W-:Y:S01]  /*fdfb0*/  ISETP.LT.AND P3, PT, R131, c[0x0][0x178], !P2 ;  /* 0x00005e0083007a0c */ /* 0x000fe20005761270 */
[----:B------:R4:W-:Y:S01]  /*fdfc0*/  @P4 STG.E [R18.64], R229 ;  /* 0x000000e512004986 */ /* 0x0009e2000c101904 */
[----:B------:R-:W-:-:S03]  /*fdfd0*/  ISETP.LT.AND P1, PT, R27, c[0x0][0x178], !P2 ;  /* 0x00005e001b007a0c */ /* 0x000fc60005721270 */
[----:B------:R-:W-:Y:S04]  /*fdfe0*/  @P5 STG.E [R20.64], R233 ;  /* 0x000000e914005986 */ /* 0x000fe8000c101904 */
[----:B-1----:R-:W2:Y:S04]  /*fdff0*/  LDL.LU R197, [R1+0x494] ;  /* 0x0004940001c57983 */ /* 0x002ea80000300800 */
[----:B----4-:R1:W-:Y:S01]  /*fe000*/  @P6 STG.E [R22.64], R82 ;  /* 0x0000005216006986 */ /* 0x0103e2000c101904 */
[----:B------:R-:W-:Y:S01]  /*fe010*/  ISETP.LT.AND P0, PT, R43, c[0x0][0x178], !P2 ;  /* 0x00005e002b007a0c */ /* 0x000fe20005701270 */
[----:B------:R-:W-:Y:S01]  /*fe020*/  IMAD.WIDE R16, R81, 0x4, R204 ;  /* 0x0000000451107825 */ /* 0x000fe200078e02cc */
[----:B------:R-:W-:-:S02]  /*fe030*/  ISETP.LT.AND P4, PT, R59, c[0x0][0x178], !P2 ;  /* 0x00005e003b007a0c */ /* 0x000fc40005781270 */
[----:B------:R-:W-:Y:S01]  /*fe040*/  ISETP.LT.AND P5, PT, R75, c[0x0][0x178], !P2 ;  /* 0x00005e004b007a0c */ /* 0x000fe200057a1270 */
[----:B------:R-:W-:Y:S01]  /*fe050*/  IMAD.WIDE R18, R81, 0x4, R206 ;  /* 0x0000000451127825 */ /* 0x000fe200078e02ce */
[----:B-1----:R-:W4:Y:S01]  /*fe060*/  LDL.LU R82, [R1+0x484] ;  /* 0x0004840001527983 */ /* 0x002f220000300800 */
[----:B------:R-:W-:-:S03]  /*fe070*/  ISETP.LT.AND P6, PT, R99, c[0x0][0x178], !P2 ;  /* 0x00005e0063007a0c */ /* 0x000fc600057c1270 */
[----:B------:R-:W4:Y:S04]  /*fe080*/  LDL.LU R229, [R1+0x214] ;  /* 0x0002140001e57983 */ /* 0x000f280000300800 */
[----:B------:R-:W4:Y:S01]  /*fe090*/  LDL.LU R233, [R1+0x204] ;  /* 0x0002040001e97983 */ /* 0x000f220000300800 */
[----:B------:R-:W-:-:S04]  /*fe0a0*/  IMAD.WIDE R20, R81, 0x4, R212 ;  /* 0x0000000451147825 */ /* 0x000fc800078e02d4 */
[C---:B------:R-:W-:Y:S01]  /*fe0b0*/  IMAD.WIDE R22, R81.reuse, 0x4, R214 ;  /* 0x0000000451167825 */ /* 0x040fe200078e02d6 */
[----:B---3--:R1:W-:Y:S04]  /*fe0c0*/  @P3 STG.E [R16.64], R228 ;  /* 0x000000e410003986 */ /* 0x0083e8000c101904 */
        /* <DEDUP_REMOVED lines=22> */
[C---:B------:R-:W-:Y:S01]  /*fe230*/  IADD3 R80, R81.reuse, c[0x0][0x198], RZ ;  /* 0x0000660051507a10 */ /* 0x040fe20007ffe0ff */
[----:B------:R1:W-:Y:S01]  /*fe240*/  @P3 STG.E [R16.64], R197 ;  /* 0x000000c510003986 */ /* 0x0003e2000c101904 */
[----:B------:R-:W-:Y:S01]  /*fe250*/  IMAD.WIDE R20, R81, 0x4, R224 ;  /* 0x0000000451147825 */ /* 0x000fe200078e02e0 */
[----:B------:R-:W-:-:S03]  /*fe260*/  ISETP.LT.AND P3, PT, R15, c[0x0][0x178], !P0 ;  /* 0x00005e000f007a0c */ /* 0x000fc60004761270 */
[----:B------:R-:W-:-:S04]  /*fe270*/  IMAD.WIDE R22, R80, 0x4, R4 ;  /* 0x0000000450167825 */ /* 0x000fc800078e0204 */
[----:B-1----:R-:W-:Y:S01]  /*fe280*/  IMAD.WIDE R16, R81, 0x4, R220 ;  /* 0x0000000451107825 */ /* 0x002fe200078e02dc */
[----:B----4-:R1:W-:Y:S01]  /*fe290*/  @P1 STG.E [R18.64], R82 ;  /* 0x0000005212001986 */ /* 0x0103e2000c101904 */
[----:B------:R-:W-:-:S03]  /*fe2a0*/  ISETP.LT.AND P1, PT, R195, c[0x0][0x178], !P0 ;  /* 0x00005e00c3007a0c */ /* 0x000fc60004721270 */
[----:B------:R4:W-:Y:S04]  /*fe2b0*/  @P4 STG.E [R16.64], R229 ;  /* 0x000000e510004986 */ /* 0x0009e8000c101904 */
[----:B-1----:R-:W2:Y:S01]  /*fe2c0*/  LDL.LU R82, [R1+0x920] ;  /* 0x0009200001527983 */ /* 0x002ea20000300800 */
[----:B------:R-:W-:-:S03]  /*fe2d0*/  IMAD.WIDE R18, R81, 0x4, R222 ;  /* 0x0000000451127825 */ /* 0x000fc600078e02de */
[----:B------:R-:W2:Y:S04]  /*fe2e0*/  LDL.LU R197, [R1+0x8f0] ;  /* 0x0008f00001c57983 */ /* 0x000ea80000300800 */
[----:B------:R1:W-:Y:S01]  /*fe2f0*/  @P5 STG.E [R18.64], R233 ;  /* 0x000000e912005986 */ /* 0x0003e2000c101904 */
[----:B----4-:R-:W-:-:S03]  /*fe300*/  IMAD.WIDE R16, R80, 0x4, R2 ;  /* 0x0000000450107825 */ /* 0x010fc600078e0202 */
[----:B---3--:R3:W-:Y:S01]  /*fe310*/  @P2 STG.E [R20.64], R228 ;  /* 0x000000e414002986 */ /* 0x0087e2000c101904 */
[----:B-1----:R-:W-:-:S03]  /*fe320*/  IMAD.WIDE R18, R80, 0x4, R6 ;  /* 0x0000000450127825 */ /* 0x002fc600078e0206 */
[----:B---3--:R-:W3:Y:S04]  /*fe330*/  LDL.LU R228, [R1+0x8a0] ;  /* 0x0008a00001e47983 */ /* 0x008ee80000300800 */
[----:B------:R1:W-:Y:S04]  /*fe340*/  @P6 STG.E [R22.64], R232 ;  /* 0x000000e816006986 */ /* 0x0003e8000c101904 */
[----:B-1----:R-:W4:Y:S04]  /*fe350*/  LDL.LU R232, [R1+0x870] ;  /* 0x0008700001e87983 */ /* 0x002f280000300800 */
[----:B------:R-:W4:Y:S04]  /*fe360*/  LDL.LU R229, [R1+0x850] ;  /* 0x0008500001e57983 */ /* 0x000f280000300800 */
[----:B------:R-:W4:Y:S04]  /*fe370*/  LDL.LU R233, [R1+0x820] ;  /* 0x0008200001e97983 */ /* 0x000f280000300800 */
[----:B------:R1:W-:Y:S04]  /*fe380*/  @P1 STG.E [R16.64], R196 ;  /* 0x000000c410001986 */ /* 0x0003e8000c101904 */
[----:B-1----:R-:W4:Y:S04]  /*fe390*/  LDL.LU R196, [R1+0x7f0] ;  /* 0x0007f00001c47983 */ /* 0x002f280000300800 */
[----:B--2---:R1:W-:Y:S04]  /*fe3a0*/  @P3 STG.E [R18.64], R83 ;  /* 0x0000005312003986 */ /* 0x0043e8000c101904 */
[----:B-1----:R-:W2:Y:S01]  /*fe3b0*/  LDL.LU R83, [R1+0x7b0] ;  /* 0x0007b00001537983 */ /* 0x002ea20000300800 */
[----:B------:R-:W-:-:S02]  /*fe3c0*/  ISETP.LT.AND P4, PT, R11, c[0x0][0x178], !P0 ;  /* 0x00005e000b007a0c */ /* 0x000fc40004781270 */
[----:B------:R-:W-:Y:S02]  /*fe3d0*/  ISETP.LT.AND P2, PT, R147, c[0x0][0x178], !P0 ;  /* 0x00005e0093007a0c */ /* 0x000fe40004741270 */
[----:B------:R-:W-:Y:S01]  /*fe3e0*/  ISETP.LT.AND P5, PT, R131, c[0x0][0x178], !P0 ;  /* 0x00005e0083007a0c */ /* 0x000fe200047a1270 */
[C---:B------:R-:W-:Y:S01]  /*fe3f0*/  IMAD.WIDE R16, R80.reuse, 0x4, R200 ;  /* 0x0000000450107825 */ /* 0x040fe200078e02c8 */
[----:B------:R-:W-:Y:S01]  /*fe400*/  ISETP.LT.AND P6, PT, R27, c[0x0][0x178], !P0 ;  /* 0x00005e001b007a0c */ /* 0x000fe200047c1270 */
[----:B------:R-:W2:Y:S02]  /*fe410*/  LDL.LU R81, [R1+0x5d7c] ;  /* 0x005d7c0001517983 */ /* 0x000ea40000300800 */
[----:B------:R-:W-:Y:S01]  /*fe420*/  IMAD.WIDE R18, R80, 0x4, R202 ;  /* 0x0000000450127825 */ /* 0x000fe200078e02ca */
[----:B------:R-:W-:-:S03]  /*fe430*/  ISETP.LT.AND P1, PT, R43, c[0x0][0x178], !P0 ;  /* 0x00005e002b007a0c */ /* 0x000fc60004721270 */
[----:B------:R-:W-:Y:S01]  /*fe440*/  IMAD.WIDE R20, R80, 0x4, R204 ;  /* 0x0000000450147825 */ /* 0x000fe200078e02cc */
[----:B------:R1:W-:Y:S01]  /*fe450*/  @P4 STG.E [R16.64], R230 ;  /* 0x000000e610004986 */ /* 0x0003e2000c101904 */
[----:B------:R-:W-:-:S03]  /*fe460*/  ISETP.LT.AND P3, PT, R59, c[0x0][0x178], !P0 ;  /* 0x00005e003b007a0c */ /* 0x000fc60004761270 */
[----:B------:R1:W-:Y:S01]  /*fe470*/  @P2 STG.E [R18.64], R234 ;  /* 0x000000ea12002986 */ /* 0x0003e2000c101904 */
[C---:B------:R-:W-:Y:S01]  /*fe480*/  IMAD.WIDE R22, R80.reuse, 0x4, R206 ;  /* 0x0000000450167825 */ /* 0x040fe200078e02ce */
[----:B------:R-:W-:Y:S02]  /*fe490*/  ISETP.LT.AND P4, PT, R75, c[0x0][0x178], !P0 ;  /* 0x00005e004b007a0c */ /* 0x000fe40004781270 */
[----:B------:R-:W-:Y:S01]  /*fe4a0*/  ISETP.LT.AND P2, PT, R99, c[0x0][0x178], !P0 ;  /* 0x00005e0063007a0c */ /* 0x000fe20004741270 */
[C---:B-1----:R-:W-:Y:S01]  /*fe4b0*/  IMAD.WIDE R16, R80.reuse, 0x4, R208 ;  /* 0x0000000450107825 */ /* 0x042fe200078e02d0 */
[----:B------:R1:W-:Y:S03]  /*fe4c0*/  @P5 STG.E [R20.64], R82 ;  /* 0x0000005214005986 */ /* 0x0003e6000c101904 */
[----:B------:R-:W-:Y:S01]  /*fe4d0*/  IMAD.WIDE R18, R80, 0x4, R210 ;  /* 0x0000000450127825 */ /* 0x000fe200078e02d2 */
[----:B------:R-:W-:Y:S01]  /*fe4e0*/  ISETP.LT.AND P5, PT, R115, c[0x0][0x178], !P0 ;  /* 0x00005e0073007a0c */ /* 0x000fe200047a1270 */
[----:B------:R1:W-:Y:S04]  /*fe4f0*/  @P6 STG.E [R22.64], R197 ;  /* 0x000000c516006986 */ /* 0x0003e8000c101904 */
[----:B-1----:R-:W2:Y:S01]  /*fe500*/  LDL.LU R82, [R1+0x6e0] ;  /* 0x0006e00001527983 */ /* 0x002ea20000300800 */
[----:B------:R-:W-:-:S03]  /*fe510*/  ISETP.LT.AND P6, PT, R239, c[0x0][0x178], !P0 ;  /* 0x00005e00ef007a0c */ /* 0x000fc600047c1270 */
[----:B------:R-:W2:Y:S04]  /*fe520*/  LDL.LU R234, [R1+0x5f0] ;  /* 0x0005f00001ea7983 */ /* 0x000ea80000300800 */
[----:B------:R-:W2:Y:S01]  /*fe530*/  LDL.LU R197, [R1+0x510] ;  /* 0x0005100001c57983 */ /* 0x000ea20000300800 */
[----:B------:R-:W-:-:S04]  /*fe540*/  IMAD.WIDE R20, R80, 0x4, R216 ;  /* 0x0000000450147825 */ /* 0x000fc800078e02d8 */
[C---:B------:R-:W-:Y:S01]  /*fe550*/  IMAD.WIDE R22, R80.reuse, 0x4, R218 ;  /* 0x0000000450167825 */ /* 0x040fe200078e02da */
[----:B---3--:R1:W-:Y:S04]  /*fe560*/  @P1 STG.E [R16.64], R228 ;  /* 0x000000e410001986 */ /* 0x0083e8000c101904 */
[----:B-1----:R-:W3:Y:S01]  /*fe570*/  LDL.LU R228, [R1+0xa24] ;  /* 0x000a240001e47983 */ /* 0x002ee20000300800 */
[----:B------:R-:W-:-:S03]  /*fe580*/  IMAD.WIDE R16, R80, 0x4, R212 ;  /* 0x0000000450107825 */ /* 0x000fc600078e02d4 */
[----:B----4-:R1:W-:Y:S04]  /*fe590*/  @P3 STG.E [R18.64], R232 ;  /* 0x000000e812003986 */ /* 0x0103e8000c101904 */
[----:B------:R-:W-:Y:S04]  /*fe5a0*/  @P4 STG.E [R16.64], R229 ;  /* 0x000000e510004986 */ /* 0x000fe8000c101904 */
[----:B-1----:R-:W4:Y:S01]  /*fe5b0*/  LDL.LU R232, [R1+0x9e4] ;  /* 0x0009e40001e87983 */ /* 0x002f220000300800 */
[----:B------:R-:W-:-:S05]  /*fe5c0*/  IMAD.WIDE R18, R80, 0x4, R214 ;  /* 0x0000000450127825 */ /* 0x000fca00078e02d6 */
[----:B------:R1:W-:Y:S04]  /*fe5d0*/  @P2 STG.E [R18.64], R233 ;  /* 0x000000e912002986 */ /* 0x0003e8000c101904 */
[----:B------:R-:W-:Y:S04]  /*fe5e0*/  @P5 STG.E [R20.64], R196 ;  /* 0x000000c414005986 */ /* 0x000fe8000c101904 */
[----:B-1----:R-:W4:Y:S04]  /*fe5f0*/  LDL.LU R233, [R1+0x9b4] ;  /* 0x0009b40001e97983 */ /* 0x002f280000300800 */
[----:B--2---:R1:W-:Y:S04]  /*fe600*/  @P6 STG.E [R22.64], R83 ;  /* 0x0000005316006986 */ /* 0x0043e8000c101904 */
[----:B-1----:R-:W2:Y:S01]  /*fe610*/  LDL.LU R83, [R1+0x994] ;  /* 0x0009940001537983 */ /* 0x002ea20000300800 */
[----:B------:R-:W-:Y:S01]  /*fe620*/  ISETP.LT.AND P1, PT, R238, c[0x0][0x178], !P0 ;  /* 0x00005e00ee007a0c */ /* 0x000fe20004721270 */
[----:B------:R-:W-:Y:S01]  /*fe630*/  IMAD.WIDE R16, R80, 0x4, R220 ;  /* 0x0000000450107825 */ /* 0x000fe200078e02dc */
[----:B------:R-:W-:Y:S01]  /*fe640*/  ISETP.GE.AND P3, PT, R81, c[0x0][0x17c], PT ;  /* 0x00005f0051007a0c */ /* 0x000fe20003f66270 */
[----:B------:R-:W2:Y:S01]  /*fe650*/  LDL.LU R230, [R1+0x964] ;  /* 0x0009640001e67983 */ /* 0x000ea20000300800 */
[----:B------:R-:W-:-:S02]  /*fe660*/  ISETP.LT.AND P2, PT, R237, c[0x0][0x178], !P0 ;  /* 0x00005e00ed007a0c */ /* 0x000fc40004741270 */
[----:B------:R-:W-:Y:S01]  /*fe670*/  ISETP.LT.AND P0, PT, R236, c[0x0][0x178], !P0 ;  /* 0x00005e00ec007a0c */ /* 0x000fe20004701270 */
[----:B------:R-:W2:Y:S01]  /*fe680*/  LDL.LU R229, [R1+0x924] ;  /* 0x0009240001e57983 */ /* 0x000ea20000300800 */
[----:B------:R-:W-:Y:S02]  /*fe690*/  ISETP.LT.AND P4, PT, R14, c[0x0][0x178], !P3 ;  /* 0x00005e000e007a0c */ /* 0x000fe40005f81270 */
[----:B------:R-:W-:Y:S01]  /*fe6a0*/  ISETP.LT.AND P6, PT, R195, c[0x0][0x178], !P3 ;  /* 0x00005e00c3007a0c */ /* 0x000fe20005fc1270 */
[----:B------:R-:W2:Y:S01]  /*fe6b0*/  LDL.LU R196, [R1+0x8f4] ;  /* 0x0008f40001c47983 */ /* 0x000ea20000300800 */
[C---:B------:R-:W-:Y:S01]  /*fe6c0*/  IADD3 R81, R80.reuse, c[0x0][0x198], RZ ;  /* 0x0000660050517a10 */ /* 0x040fe20007ffe0ff */
[----:B------:R-:W-:Y:S01]  /*fe6d0*/  IMAD.WIDE R18, R80, 0x4, R224 ;  /* 0x0000000450127825 */ /* 0x000fe200078e02e0 */
[----:B------:R-:W-:-:S03]  /*fe6e0*/  ISETP.LT.AND P5, PT, R15, c[0x0][0x178], !P3 ;  /* 0x00005e000f007a0c */ /* 0x000fc60005fa1270 */
[----:B------:R-:W-:-:S04]  /*fe6f0*/  IMAD.WIDE R20, R81, 0x4, R4 ;  /* 0x0000000451147825 */ /* 0x000fc800078e0204 */
[----:B------:R-:W-:Y:S01]  /*fe700*/  IMAD.WIDE R22, R81, 0x4, R2 ;  /* 0x0000000451167825 */ /* 0x000fe200078e0202 */
[----:B------:R1:W-:Y:S01]  /*fe710*/  @P1 STG.E [R16.64], R82 ;  /* 0x0000005210001986 */ /* 0x0003e2000c101904 */
[----:B------:R-:W-:-:S03]  /*fe720*/  ISETP.LT.AND P1, PT, R11, c[0x0][0x178], !P3 ;  /* 0x00005e000b007a0c */ /* 0x000fc60005f21270 */
[----:B-1----:R-:W2:Y:S01]  /*fe730*/  LDL.LU R82, [R1+0x8a4] ;  /* 0x0008a40001527983 */ /* 0x002ea20000300800 */
[----:B------:R-:W-:-:S05]  /*fe740*/  IMAD.WIDE R16, R80, 0x4, R222 ;  /* 0x0000000450107825 */ /* 0x000fca00078e02de */
[----:B------:R1:W-:Y:S04]  /*fe750*/  @P2 STG.E [R16.64], R234 ;  /* 0x000000ea10002986 */ /* 0x0003e8000c101904 */
[----:B------:R1:W-:Y:S04]  /*fe760*/  @P0 STG.E [R18.64], R197 ;  /* 0x000000c512000986 */ /* 0x0003e8000c101904 */
[----:B---3--:R3:W-:Y:S01]  /*fe770*/  @P4 STG.E [R20.64], R228 ;  /* 0x000000e414004986 */ /* 0x0087e2000c101904 */
[----:B-1----:R-:W-:-:S04]  /*fe780*/  IMAD.WIDE R16, R81, 0x4, R6 ;  /* 0x0000000451107825 */ /* 0x002fc800078e0206 */
[----:B------:R-:W-:Y:S01]  /*fe790*/  IMAD.WIDE R18, R81, 0x4, R200 ;  /* 0x0000000451127825 */ /* 0x000fe200078e02c8 */
[----:B---3--:R-:W3:Y:S04]  /*fe7a0*/  LDL.LU R228, [R1+0x874] ;  /* 0x0008740001e47983 */ /* 0x008ee80000300800 */
[----:B----4-:R1:W-:Y:S04]  /*fe7b0*/  @P6 STG.E [R22.64], R232 ;  /* 0x000000e816006986 */ /* 0x0103e8000c101904 */
[----:B-1----:R-:W4:Y:S04]  /*fe7c0*/  LDL.LU R232, [R1+0x854] ;  /* 0x0008540001e87983 */ /* 0x002f280000300800 */
[----:B------:R-:W4:Y:S04]  /*fe7d0*/  LDL.LU R234, [R1+0x824] ;  /* 0x0008240001ea7983 */ /* 0x000f280000300800 */
[----:B------:R1:W-:Y:S04]  /*fe7e0*/  @P5 STG.E [R16.64], R233 ;  /* 0x000000e910005986 */ /* 0x0003e8000c101904 */
[----:B------:R-:W4:Y:S04]  /*fe7f0*/  LDL.LU R197, [R1+0x7f4] ;  /* 0x0007f40001c57983 */ /* 0x000f280000300800 */
[----:B-1----:R-:W4:Y:S04]  /*fe800*/  LDL.LU R233, [R1+0x7b4] ;  /* 0x0007b40001e97983 */ /* 0x002f280000300800 */
        /* <DEDUP_REMOVED lines=17> */
[----:B------:R1:W-:Y:S04]  /*fe920*/  @P6 STG.E [R22.64], R82 ;  /* 0x0000005216006986 */ /* 0x0003e8000c101904 */
[----:B-1----:R-:W2:Y:S01]  /*fe930*/  LDL.LU R196, [R1+0x5f4] ;  /* 0x0005f40001c47983 */ /* 0x002ea20000300800 */
[----:B------:R-:W-:Y:S01]  /*fe940*/  IMAD.WIDE R16, R81, 0x4, R210 ;  /* 0x0000000451107825 */ /* 0x000fe200078e02d2 */
[----:B------:R-:W-:Y:S02]  /*fe950*/  ISETP.LT.AND P2, PT, R115, c[0x0][0x178], !P3 ;  /* 0x00005e0073007a0c */ /* 0x000fe40005f41270 */
[----:B------:R-:W2:Y:S01]  /*fe960*/  LDL.LU R82, [R1+0x514] ;  /* 0x0005140001527983 */ /* 0x000ea20000300800 */
[----:B------:R-:W-:Y:S01]  /*fe970*/  IMAD.WIDE R18, R81, 0x4, R212 ;  /* 0x0000000451127825 */ /* 0x000fe200078e02d4 */
[----:B------:R-:W-:-:S02]  /*fe980*/  ISETP.LT.AND P4, PT, R239, c[0x0][0x178], !P3 ;  /* 0x00005e00ef007a0c */ /* 0x000fc40005f81270 */
[----:B------:R-:W-:Y:S01]  /*fe990*/  ISETP.LT.AND P6, PT, R238, c[0x0][0x178], !P3 ;  /* 0x00005e00ee007a0c */ /* 0x000fe20005fc1270 */
[----:B------:R-:W2:Y:S01]  /*fe9a0*/  LDL.LU R229, [R1+0xb30] ;  /* 0x000b300001e57983 */ /* 0x000ea20000300800 */
[----:B------:R-:W-:-:S04]  /*fe9b0*/  IMAD.WIDE R20, R81, 0x4, R218 ;  /* 0x0000000451147825 */ /* 0x000fc800078e02da */
[C---:B------:R-:W-:Y:S01]  /*fe9c0*/  IMAD.WIDE R22, R81.reuse, 0x4, R220 ;  /* 0x0000000451167825 */ /* 0x040fe200078e02dc */
[----:B---3--:R1:W-:Y:S04]  /*fe9d0*/  @P5 STG.E [R16.64], R228 ;  /* 0x000000e410005986 */ /* 0x0083e8000c101904 */
[----:B-1----:R-:W3:Y:S01]  /*fe9e0*/  LDL.LU R228, [R1+0xaa0] ;  /* 0x000aa00001e47983 */ /* 0x002ee20000300800 */
[----:B------:R-:W-:-:S03]  /*fe9f0*/  IMAD.WIDE R16, R81, 0x4, R214 ;  /* 0x0000000451107825 */ /* 0x000fc600078e02d6 */
[----:B----4-:R1:W-:Y:S04]  /*fea00*/  @P1 STG.E [R18.64], R232 ;  /* 0x000000e812001986 */ /* 0x0103e8000c101904 */
[----:B------:R4:W-:Y:S04]  /*fea10*/  @P0 STG.E [R16.64], R234 ;  /* 0x000000ea10000986 */ /* 0x0009e8000c101904 */
[----:B-1----:R-:W3:Y:S01]  /*fea20*/  LDL.LU R232, [R1+0xa70] ;  /* 0x000a700001e87983 */ /* 0x002ee20000300800 */
[----:B------:R-:W-:-:S03]  /*fea30*/  IMAD.WIDE R18, R81, 0x4, R216 ;  /* 0x0000000451127825 */ /* 0x000fc600078e02d8 */
[----:B----4-:R-:W4:Y:S04]  /*fea40*/  LDL.LU R234, [R1+0xa50] ;  /* 0x000a500001ea7983 */ /* 0x010f280000300800 */
        /* <DEDUP_REMOVED lines=11> */
[----:B------:R-:W-:Y:S02]  /*feb00*/  ISETP.LT.AND P0, PT, R14, c[0x0][0x178], !P1 ;  /* 0x00005e000e007a0c */ /* 0x000fe40004f01270 */
[----:B------:R-:W-:Y:S02]  /*feb10*/  ISETP.LT.AND P2, PT, R195, c[0x0][0x178], !P1 ;  /* 0x00005e00c3007a0c */ /* 0x000fe40004f41270 */
[----:B------:R-:W-:-:S02]  /*feb20*/  ISETP.LT.AND P4, PT, R15, c[0x0][0x178], !P1 ;  /* 0x00005e000f007a0c */ /* 0x000fc40004f81270 */
[----:B------:R-:W-:Y:S01]  /*feb30*/  IADD3 R18, R81, c[0x0][0x198], RZ ;  /* 0x0000660051127a10 */ /* 0x000fe20007ffe0ff */
[----:B------:R1:W-:Y:S04]  /*feb40*/  @P3 STG.E [R16.64], R196 ;  /* 0x000000c410003986 */ /* 0x0003e8000c101904 */
[C---:B------:R-:W-:Y:S01]  /*feb50*/  IMAD.WIDE R22, R18.reuse, 0x4, R6 ;  /* 0x0000000412167825 */ /* 0x040fe200078e0206 */
[----:B------:R1:W-:Y:S04]  /*feb60*/  @P5 STG.E [R20.64], R82 ;  /* 0x0000005214005986 */ /* 0x0003e8000c101904 */
[----:B-1----:R-:W2:Y:S01]  /*feb70*/  LDL.LU R196, [R1+0x9c0] ;  /* 0x0009c00001c47983 */ /* 0x002ea20000300800 */
[----:B------:R-:W-:Y:S01]  /*feb80*/  IMAD.WIDE R16, R18, 0x4, R4 ;  /* 0x0000000412107825 */ /* 0x000fe200078e0204 */
[----:B------:R-:W-:-:S02]  /*feb90*/  ISETP.LT.AND P5, PT, R11, c[0x0][0x178], !P1 ;  /* 0x00005e000b007a0c */ /* 0x000fc40004fa1270 */
[----:B------:R-:W2:Y:S01]  /*feba0*/  LDL.LU R82, [R1+0x970] ;  /* 0x0009700001527983 */ /* 0x000ea20000300800 */
[C---:B------:R-:W-:Y:S01]  /*febb0*/  IMAD.WIDE R20, R18.reuse, 0x4, R2 ;  /* 0x0000000412147825 */ /* 0x040fe200078e0202 */
[----:B------:R-:W-:Y:S02]  /*febc0*/  ISETP.LT.AND P3, PT, R147, c[0x0][0x178], !P1 ;  /* 0x00005e0093007a0c */ /* 0x000fe40004f61270 */
[----:B------:R-:W-:Y:S01]  /*febd0*/  ISETP.LT.AND P6, PT, R131, c[0x0][0x178], !P1 ;  /* 0x00005e0083007a0c */ /* 0x000fe20004fc1270 */
[----:B------:R1:W-:Y:S04]  /*febe0*/  @P0 STG.E [R16.64], R229 ;  /* 0x000000e510000986 */ /* 0x0003e8000c101904 */
[----:B------:R-:W2:Y:S04]  /*febf0*/  LDL.LU R19, [R1+0x5d84] ;  /* 0x005d840001137983 */ /* 0x000ea80000300800 */
[----:B-1----:R-:W2:Y:S04]  /*fec00*/  LDL.LU R229, [R1+0x940] ;  /* 0x0009400001e57983 */ /* 0x002ea80000300800 */
[----:B---3--:R1:W-:Y:S01]  /*fec10*/  @P2 STG.E [R20.64], R228 ;  /* 0x000000e414002986 */ /* 0x0083e2000c101904 */
[----:B------:R-:W-:-:S03]  /*fec20*/  IMAD.WIDE R16, R18, 0x4, R200 ;  /* 0x0000000412107825 */ /* 0x000fc600078e02c8 */
[----:B-1----:R-:W3:Y:S01]  /*fec30*/  LDL.LU R228, [R1+0x910] ;  /* 0x0009100001e47983 */ /* 0x002ee20000300800 */
[----:B------:R-:W-:-:S03]  /*fec40*/  IMAD.WIDE R20, R18, 0x4, R202 ;  /* 0x0000000412147825 */ /* 0x000fc600078e02ca */
[----:B------:R1:W-:Y:S04]  /*fec50*/  @P4 STG.E [R22.64], R232 ;  /* 0x000000e816004986 */ /* 0x0003e8000c101904 */
[----:B----4-:R-:W-:Y:S04]  /*fec60*/  @P5 STG.E [R16.64], R234 ;  /* 0x000000ea10005986 */ /* 0x010fe8000c101904 */
[----:B-1----:R-:W4:Y:S01]  /*fec70*/  LDL.LU R232, [R1+0x8e0] ;  /* 0x0008e00001e87983 */ /* 0x002f220000300800 */
[----:B------:R-:W-:-:S03]  /*fec80*/  IMAD.WIDE R22, R18, 0x4, R204 ;  /* 0x0000000412167825 */ /* 0x000fc600078e02cc */
        /* <DEDUP_REMOVED lines=15> */
[----:B------:R1:W-:Y:S04]  /*fed80*/  @P2 STG.E [R20.64], R196 ;  /* 0x000000c414002986 */ /* 0x0003e8000c101904 */
[----:B-1----:R-:W2:Y:S04]  /*fed90*/  LDL.LU R197, [R1+0x7e0] ;  /* 0x0007e00001c57983 */ /* 0x002ea80000300800 */
[----:B------:R1:W-:Y:S04]  /*feda0*/  @P4 STG.E [R22.64], R82 ;  /* 0x0000005216004986 */ /* 0x0003e8000c101904 */
[----:B------:R-:W2:Y:S01]  /*fedb0*/  LDL.LU R196, [R1+0xb34] ;  /* 0x000b340001c47983 */ /* 0x000ea20000300800 */
[----:B------:R-:W-:-:S03]  /*fedc0*/  IMAD.WIDE R16, R18, 0x4, R212 ;  /* 0x0000000412107825 */ /* 0x000fc600078e02d4 */
[----:B-1----:R-:W2:Y:S01]  /*fedd0*/  LDL.LU R82, [R1+0xaa4] ;  /* 0x000aa40001527983 */ /* 0x002ea20000300800 */
[----:B------:R-:W-:Y:S01]  /*fede0*/  IMAD.WIDE R20, R18, 0x4, R214 ;  /* 0x0000000412147825 */ /* 0x000fe200078e02d6 */
[----:B------:R-:W-:-:S03]  /*fedf0*/  ISETP.LT.AND P2, PT, R239, c[0x0][0x178], !P1 ;  /* 0x00005e00ef007a0c */ /* 0x000fc60004f41270 */
[----:B------:R-:W-:Y:S01]  /*fee00*/  IMAD.WIDE R22, R18, 0x4, R216 ;  /* 0x0000000412167825 */ /* 0x000fe200078e02d8 */
[----:B------:R-:W-:Y:S01]  /*fee10*/  ISETP.LT.AND P4, PT, R238, c[0x0][0x178], !P1 ;  /* 0x00005e00ee007a0c */ /* 0x000fe20004f81270 */
[----:B------:R1:W-:Y:S04]  /*fee20*/  @P5 STG.E [R16.64], R229 ;  /* 0x000000e510005986 */ /* 0x0003e8000c101904 */
[----:B---3--:R3:W-:Y:S01]  /*fee30*/  @P3 STG.E [R20.64], R228 ;  /* 0x000000e414003986 */ /* 0x0087e2000c101904 */
[----:B-1----:R-:W-:-:S03]  /*fee40*/  IMAD.WIDE R16, R18, 0x4, R220 ;  /* 0x0000000412107825 */ /* 0x002fc600078e02dc */
[----:B---3--:R-:W3:Y:S01]  /*fee50*/  LDL.LU R228, [R1+0xa74] ;  /* 0x000a740001e47983 */ /* 0x008ee20000300800 */
[----:B------:R-:W-:-:S03]  /*fee60*/  IMAD.WIDE R20, R18, 0x4, R218 ;  /* 0x0000000412147825 */ /* 0x000fc600078e02da */
[----:B----4-:R1:W-:Y:S04]  /*fee70*/  @P6 STG.E [R22.64], R232 ;  /* 0x000000e816006986 */ /* 0x0103e8000c101904 */
[----:B-1----:R-:W4:Y:S04]  /*fee80*/  LDL.LU R232, [R1+0xa54] ;  /* 0x000a540001e87983 */ /* 0x002f280000300800 */
[----:B------:R-:W4:Y:S04]  /*fee90*/  LDL.LU R230, [R1+0xa44] ;  /* 0x000a440001e67983 */ /* 0x000f280000300800 */
[----:B------:R-:W4:Y:S04]  /*feea0*/  LDL.LU R229, [R1+0xa14] ;  /* 0x000a140001e57983 */ /* 0x000f280000300800 */
[----:B------:R1:W-:Y:S04]  /*feeb0*/  @P2 STG.E [R20.64], R233 ;  /* 0x000000e914002986 */ /* 0x0003e8000c101904 */
[----:B-1----:R-:W4:Y:S04]  /*feec0*/  LDL.LU R233, [R1+0x9f4] ;  /* 0x0009f40001e97983 */ /* 0x002f280000300800 */
[----:B--2---:R1:W-:Y:S04]  /*feed0*/  @P4 STG.E [R16.64], R83 ;  /* 0x0000005310004986 */ /* 0x0043e8000c101904 */
[----:B-1----:R-:W2:Y:S01]  /*feee0*/  LDL.LU R83, [R1+0x9c4] ;  /* 0x0009c40001537983 */ /* 0x002ea20000300800 */
[----:B------:R-:W-:-:S02]  /*feef0*/  ISETP.GE.AND P0, PT, R19, c[0x0][0x17c], PT ;  /* 0x00005f0013007a0c */ /* 0x000fc40003f06270 */
[----:B------:R-:W-:Y:S02]  /*fef00*/  ISETP.LT.AND P3, PT, R236, c[0x0][0x178], !P1 ;  /* 0x00005e00ec007a0c */ /* 0x000fe40004f61270 */
[----:B------:R-:W-:Y:S02]  /*fef10*/  ISETP.LT.AND P1, PT, R237, c[0x0][0x178], !P1 ;  /* 0x00005e00ed007a0c */ /* 0x000fe40004f21270 */
[----:B------:R-:W-:Y:S02]  /*fef20*/  ISETP.LT.AND P5, PT, R14, c[0x0][0x178], !P0 ;  /* 0x00005e000e007a0c */ /* 0x000fe400047a1270 */
[----:B------:R-:W-:Y:S02]  /*fef30*/  ISETP.LT.AND P6, PT, R195, c[0x0][0x178], !P0 ;  /* 0x00005e00c3007a0c */ /* 0x000fe400047c1270 */
[C---:B------:R-:W-:Y:S01]  /*fef40*/  IADD3 R80, R18.reuse, c[0x0][0x198], RZ ;  /* 0x0000660012507a10 */ /* 0x040fe20007ffe0ff */
[----:B------:R-:W-:-:S04]  /*fef50*/  IMAD.WIDE R16, R18, 0x4, R222 ;  /* 0x0000000412107825 */ /* 0x000fc800078e02de */
[----:B------:R-:W-:-:S04]  /*fef60*/  IMAD.WIDE R18, R18, 0x4, R224 ;  /* 0x0000000412127825 */ /* 0x000fc800078e02e0 */
[C---:B------:R-:W-:Y:S01]  /*fef70*/  IMAD.WIDE R20, R80.reuse, 0x4, R4 ;  /* 0x0000000450147825 */ /* 0x040fe200078e0204 */
[----:B------:R-:W-:Y:S03]  /*fef80*/  @P1 STG.E [R16.64], R234 ;  /* 0x000000ea10001986 */ /* 0x000fe6000c101904 */
[C---:B------:R-:W-:Y:S01]  /*fef90*/  IMAD.WIDE R22, R80.reuse, 0x4, R2 ;  /* 0x0000000450167825 */ /* 0x040fe200078e0202 */
[----:B------:R-:W-:Y:S01]  /*fefa0*/  @P3 STG.E [R18.64], R197 ;  /* 0x000000c512003986 */ /* 0x000fe2000c101904 */
[----:B------:R-:W-:Y:S02]  /*fefb0*/  ISETP.LT.AND P2, PT, R15, c[0x0][0x178], !P0 ;  /* 0x00005e000f007a0c */ /* 0x000fe40004741270 */
[----:B------:R-:W-:Y:S01]  /*fefc0*/  ISETP.LT.AND P4, PT, R11, c[0x0][0x178], !P0 ;  /* 0x00005e000b007a0c */ /* 0x000fe20004781270 */
[----:B------:R1:W-:Y:S04]  /*fefd0*/  @P5 STG.E [R20.64], R196 ;  /* 0x000000c414005986 */ /* 0x0003e8000c101904 */
[----:B------:R1:W-:Y:S04]  /*fefe0*/  @P6 STG.E [R22.64], R82 ;  /* 0x0000005216006986 */ /* 0x0003e8000c101904 */
[----:B-1----:R-:W2:Y:S04]  /*feff0*/  LDL.LU R196, [R1+0x974] ;  /* 0x0009740001c47983 */ /* 0x002ea80000300800 */
[----:B------:R-:W2:Y:S04]  /*ff000*/  LDL.LU R81, [R1+0x5d88] ;  /* 0x005d880001517983 */ /* 0x000ea80000300800 */
[----:B------:R-:W2:Y:S01]  /*ff010*/  LDL.LU R82, [R1+0x944] ;  /* 0x0009440001527983 */ /* 0x000ea20000300800 */
[----:B------:R-:W-:Y:S01]  /*ff020*/  ISETP.LT.AND P3, PT, R147, c[0x0][0x178], !P0 ;  /* 0x00005e0093007a0c */ /* 0x000fe20004761270 */
[C---:B------:R-:W-:Y:S01]  /*ff030*/  IMAD.WIDE R16, R80.reuse, 0x4, R6 ;  /* 0x0000000450107825 */ /* 0x040fe200078e0206 */
[----:B------:R-:W-:Y:S01]  /*ff040*/  ISETP.LT.AND P1, PT, R131, c[0x0][0x178], !P0 ;  /* 0x00005e0083007a0c */ /* 0x000fe20004721270 */
[----:B------:R-:W2:Y:S01]  /*ff050*/  LDL.LU R234, [R1+0x914] ;  /* 0x0009140001ea7983 */ /* 0x000ea20000300800 */
[----:B------:R-:W-:Y:S01]  /*ff060*/  ISETP.LT.AND P5, PT, R27, c[0x0][0x178], !P0 ;  /* 0x00005e001b007a0c */ /* 0x000fe200047a1270 */
[C---:B------:R-:W-:Y:S01]  /*ff070*/  IMAD.WIDE R18, R80.reuse, 0x4, R200 ;  /* 0x0000000450127825 */ /* 0x040fe200078e02c8 */
[----:B------:R-:W-:Y:S01]  /*ff080*/  ISETP.LT.AND P6, PT, R43, c[0x0][0x178], !P0 ;  /* 0x00005e002b007a0c */ /* 0x000fe200047c1270 */
[----:B------:R-:W2:Y:S02]  /*ff090*/  LDL.LU R197, [R1+0x8e4] ;  /* 0x0008e40001c57983 */ /* 0x000ea40000300800 */
[----:B------:R-:W-:-:S02]  /*ff0a0*/  IMAD.WIDE R20, R80, 0x4, R206 ;  /* 0x0000000450147825 */ /* 0x000fc400078e02ce */
[----:B---3--:R1:W-:Y:S02]  /*ff0b0*/  @P2 STG.E [R16.64], R228 ;  /* 0x000000e410002986 */ /* 0x0083e4000c101904 */
[C---:B------:R-:W-:Y:S02]  /*ff0c0*/  IMAD.WIDE R22, R80.reuse, 0x4, R208 ;  /* 0x0000000450167825 */ /* 0x040fe400078e02d0 */
[----:B-1----:R-:W3:Y:S02]  /*ff0d0*/  LDL.LU R228, [R1+0x8c4] ;  /* 0x0008c40001e47983 */ /* 0x002ee40000300800 */
[C---:B------:R-:W-:Y:S02]  /*ff0e0*/  IMAD.WIDE R16, R80.reuse, 0x4, R202 ;  /* 0x0000000450107825 */ /* 0x040fe400078e02ca */
[----:B----4-:R1:W-:Y:S04]  /*ff0f0*/  @P4 STG.E [R18.64], R232 ;  /* 0x000000e812004986 */ /* 0x0103e8000c101904 */
[----:B------:R-:W-:Y:S04]  /*ff100*/  @P3 STG.E [R16.64], R230 ;  /* 0x000000e610003986 */ /* 0x000fe8000c101904 */
[----:B-1----:R-:W4:Y:S01]  /*ff110*/  LDL.LU R232, [R1+0x884] ;  /* 0x0008840001e87983 */ /* 0x002f220000300800 */
[----:B------:R-:W-:-:S05]  /*ff120*/  IMAD.WIDE R18, R80, 0x4, R204 ;  /* 0x0000000450127825 */ /* 0x000fca00078e02cc */
        /* <DEDUP_REMOVED lines=10> */
[----:B------:R-:W-:Y:S01]  /*ff1d0*/  IMAD.WIDE R18, R80, 0x4, R212 ;  /* 0x0000000450127825 */ /* 0x000fe200078e02d4 */
[----:B------:R-:W-:Y:S01]  /*ff1e0*/  ISETP.LT.AND P1, PT, R115, c[0x0][0x178], !P0 ;  /* 0x00005e0073007a0c */ /* 0x000fe20004721270 */
[----:B------:R-:W2:Y:S01]  /*ff1f0*/  LDL.LU R229, [R1+0xbd0] ;  /* 0x000bd00001e57983 */ /* 0x000ea20000300800 */
[----:B------:R-:W-:Y:S02]  /*ff200*/  ISETP.LT.AND P5, PT, R239, c[0x0][0x178], !P0 ;  /* 0x00005e00ef007a0c */ /* 0x000fe400047a1270 */
[----:B------:R-:W-:Y:S01]  /*ff210*/  ISETP.LT.AND P6, PT, R238, c[0x0][0x178], !P0 ;  /* 0x00005e00ee007a0c */ /* 0x000fe200047c1270 */
[----:B------:R-:W-:-:S04]  /*ff220*/  IMAD.WIDE R20, R80, 0x4, R218 ;  /* 0x0000000450147825 */ /* 0x000fc800078e02da */
[C---:B------:R-:W-:Y:S01]  /*ff230*/  IMAD.WIDE R22, R80.reuse, 0x4, R220 ;  /* 0x0000000450167825 */ /* 0x040fe200078e02dc */
[----:B------:R1:W-:Y:S04]  /*ff240*/  @P2 STG.E [R16.64], R196 ;  /* 0x000000c410002986 */ /* 0x0003e8000c101904 */
[----:B------:R1:W-:Y:S04]  /*ff250*/  @P4 STG.E [R18.64], R82 ;  /* 0x0000005212004986 */ /* 0x0003e8000c101904 */
[----:B-1----:R-:W2:Y:S01]  /*ff260*/  LDL.LU R196, [R1+0xb60] ;  /* 0x000b600001c47983 */ /* 0x002ea20000300800 */
[----:B------:R-:W-:-:S03]  /*ff270*/  IMAD.WIDE R16, R80, 0x4, R214 ;  /* 0x0000000450107825 */ /* 0x000fc600078e02d6 */
[----:B------:R-:W2:Y:S01]  /*ff280*/  LDL.LU R82, [R1+0xb50] ;  /* 0x000b500001527983 */ /* 0x000ea20000300800 */
[----:B------:R-:W-:Y:S01]  /*ff290*/  IMAD.WIDE R18, R80, 0x4, R216 ;  /* 0x0000000450127825 */ /* 0x000fe200078e02d8 */
[----:B------:R-:W-:Y:S02]  /*ff2a0*/  ISETP.LT.AND P4, PT, R237, c[0x0][0x178], !P0 ;  /* 0x00005e00ed007a0c */ /* 0x000fe40004781270 */
[----:B------:R-:W-:Y:S01]  /*ff2b0*/  ISETP.LT.AND P0, PT, R236, c[0x0][0x178], !P0 ;  /* 0x00005e00ec007a0c */ /* 0x000fe20004701270 */
        /* <DEDUP_REMOVED lines=15> */
[----:B------:R-:W-:Y:S01]  /*ff3b0*/  IADD3 R80, R80, c[0x0][0x198], RZ ;  /* 0x0000660050507a10 */ /* 0x000fe20007ffe0ff */
[----:B------:R-:W2:Y:S01]  /*ff3c0*/  LDL.LU R81, [R1+0x5d8c] ;  /* 0x005d8c0001517983 */ /* 0x000ea20000300800 */
[----:B------:R-:W-:Y:S02]  /*ff3d0*/  ISETP.LT.AND P3, PT, R14, c[0x0][0x178], !P2 ;  /* 0x00005e000e007a0c */ /* 0x000fe40005761270 */
        /* <DEDUP_REMOVED lines=9> */
[----:B------:R-:W-:Y:S01]  /*ff470*/  @P5 STG.E [R18.64], R229 ;  /* 0x000000e512005986 */ /* 0x000fe2000c101904 */
[----:B------:R-:W-:-:S03]  /*ff480*/  ISETP.LT.AND P0, PT, R131, c[0x0][0x178], !P2 ;  /* 0x00005e0083007a0c */ /* 0x000fc60005701270 */
[----:B------:R1:W-:Y:S04]  /*ff490*/  @P6 STG.E [R20.64], R196 ;  /* 0x000000c414006986 */ /* 0x0003e8000c101904 */
[----:B------:R1:W-:Y:S04]  /*ff4a0*/  @P1 STG.E [R22.64], R82 ;  /* 0x0000005216001986 */ /* 0x0003e8000c101904 */
[----:B-1----:R-:W2:Y:S01]  /*ff4b0*/  LDL.LU R196, [R1+0xa00] ;  /* 0x000a000001c47983 */ /* 0x002ea20000300800 */
[----:B------:R-:W-:Y:S01]  /*ff4c0*/  ISETP.LT.AND P1, PT, R27, c[0x0][0x178], !P2 ;  /* 0x00005e001b007a0c */ /* 0x000fe20005721270 */
[----:B------:R-:W-:-:S02]  /*ff4d0*/  IMAD.WIDE R16, R80, 0x4, R202 ;  /* 0x0000000450107825 */ /* 0x000fc400078e02ca */
[----:B------:R-:W2:Y:S02]  /*ff4e0*/  LDL.LU R82, [R1+0x9d0] ;  /* 0x0009d00001527983 */ /* 0x000ea40000300800 */
[----:B------:R-:W-:Y:S01]  /*ff4f0*/  IMAD.WIDE R18, R80, 0x4, R204 ;  /* 0x0000000450127825 */ /* 0x000fe200078e02cc */
[----:B------:R-:W-:Y:S02]  /*ff500*/  ISETP.LT.AND P3, PT, R43, c[0x0][0x178], !P2 ;  /* 0x00005e002b007a0c */ /* 0x000fe40005761270 */
[----:B------:R-:W-:Y:S01]  /*ff510*/  ISETP.LT.AND P5, PT, R59, c[0x0][0x178], !P2 ;  /* 0x00005e003b007a0c */ /* 0x000fe200057a1270 */
[----:B------:R-:W2:Y:S01]  /*ff520*/  LDL.LU R230, [R1+0x9a0] ;  /* 0x0009a00001e67983 */ /* 0x000ea20000300800 */
[----:B------:R-:W-:-:S03]  /*ff530*/  ISETP.LT.AND P6, PT, R75, c[0x0][0x178], !P2 ;  /* 0x00005e004b007a0c */ /* 0x000fc600057c1270 */
[----:B------:R-:W2:Y:S01]  /*ff540*/  LDL.LU R229, [R1+0x980] ;  /* 0x0009800001e57983 */ /* 0x000ea20000300800 */
[----:B------:R-:W-:-:S03]  /*ff550*/  IMAD.WIDE R20, R80, 0x4, R210 ;  /* 0x0000000450147825 */ /* 0x000fc600078e02d2 */
[----:B---3--:R1:W-:Y:S01]  /*ff560*/  @P4 STG.E [R16.64], R228 ;  /* 0x000000e410004986 */ /* 0x0083e2000c101904 */
[----:B------:R-:W-:-:S03]  /*ff570*/  IMAD.WIDE R22, R80, 0x4, R212 ;  /* 0x0000000450167825 */ /* 0x000fc600078e02d4 */
[----:B-1----:R-:W3:Y:S01]  /*ff580*/  LDL.LU R228, [R1+0x950] ;  /* 0x0009500001e47983 */ /* 0x002ee20000300800 */
[----:B------:R-:W-:-:S03]  /*ff590*/  IMAD.WIDE R16, R80, 0x4, R206 ;  /* 0x0000000450107825 */ /* 0x000fc600078e02ce */
        /* <DEDUP_REMOVED lines=18> */
[----:B------:R-:W-:-:S02]  /*ff6c0*/  ISETP.LT.AND P2, PT, R236, c[0x0][0x178], !P2 ;  /* 0x00005e00ec007a0c */ /* 0x000fc40005741270 */
[----:B------:R-:W-:Y:S01]  /*ff6d0*/  ISETP.GE.AND P1, PT, R81, c[0x0][0x17c], PT ;  /* 0x00005f0051007a0c */ /* 0x000fe20003f26270 */
        /* <DEDUP_REMOVED lines=10> */
[----:B------:R-:W-:Y:S01]  /*ff780*/  @P3 STG.E [R16.64], R230 ;  /* 0x000000e610003986 */ /* 0x000fe2000c101904 */
[----:B------:R-:W-:-:S03]  /*ff790*/  IADD3 R80, R80, c[0x0][0x198], RZ ;  /* 0x0000660050507a10 */ /* 0x000fc60007ffe0ff */
[----:B------:R1:W-:Y:S04]  /*ff7a0*/  @P5 STG.E [R18.64], R229 ;  /* 0x000000e512005986 */ /* 0x0003e8000c101904 */
[----:B---3--:R3:W-:Y:S04]  /*ff7b0*/  @P6 STG.E [R20.64], R228 ;  /* 0x000000e414006986 */ /* 0x0087e8000c101904 */
[----:B-1----:R-:W2:Y:S01]  /*ff7c0*/  LDL.LU R229, [R1+0xa94] ;  /* 0x000a940001e57983 */ /* 0x002ea20000300800 */
[----:B------:R-:W-:-:S03]  /*ff7d0*/  IMAD.WIDE R16, R80, 0x4, R4 ;  /* 0x0000000450107825 */ /* 0x000fc600078e0204 */
[----:B---3--:R-:W3:Y:S04]  /*ff7e0*/  LDL.LU R228, [R1+0xa84] ;  /* 0x000a840001e47983 */ /* 0x008ee80000300800 */
[----:B----4-:R1:W-:Y:S01]  /*ff7f0*/  @P2 STG.E [R22.64], R232 ;  /* 0x000000e816002986 */ /* 0x0103e2000c101904 */
[----:B------:R-:W-:-:S03]  /*ff800*/  IMAD.WIDE R18, R80, 0x4, R2 ;  /* 0x0000000450127825 */ /* 0x000fc600078e0202 */
[----:B-1----:R-:W4:Y:S04]  /*ff810*/  LDL.LU R232, [R1+0xa64] ;  /* 0x000a640001e87983 */ /* 0x002f280000300800 */
[----:B------:R-:W4:Y:S04]  /*ff820*/  LDL.LU R81, [R1+0x5d90] ;  /* 0x005d900001517983 */ /* 0x000f280000300800 */
[----:B------:R1:W-:Y:S04]  /*ff830*/  @P4 STG.E [R16.64], R233 ;  /* 0x000000e910004986 */ /* 0x0003e8000c101904 */
[----:B-1----:R-:W4:Y:S04]  /*ff840*/  LDL.LU R233, [R1+0xa34] ;  /* 0x000a340001e97983 */ /* 0x002f280000300800 */
        /* <DEDUP_REMOVED lines=10> */
[----:B------:R1:W-:Y:S03]  /*ff8f0*/  @P6 STG.E [R16.64], R234 ;  /* 0x000000ea10006986 */ /* 0x0003e6000c101904 */
[----:B------:R-:W-:Y:S01]  /*ff900*/  IMAD.WIDE R22, R80, 0x4, R204 ;  /* 0x0000000450167825 */ /* 0x000fe200078e02cc */
[----:B------:R-:W-:Y:S01]  /*ff910*/  ISETP.LT.AND P0, PT, R43, c[0x0][0x178], !P1 ;  /* 0x00005e002b007a0c */ /* 0x000fe20004f01270 */
[----:B------:R-:W-:Y:S01]  /*ff920*/  @P2 STG.E [R18.64], R197 ;  /* 0x000000c512002986 */ /* 0x000fe2000c101904 */
[----:B------:R-:W-:-:S03]  /*ff930*/  ISETP.LT.AND P6, PT, R59, c[0x0][0x178], !P1 ;  /* 0x00005e003b007a0c */ /* 0x000fc60004fc1270 */
[----:B------:R-:W2:Y:S04]  /*ff940*/  LDL.LU R230, [R1+0x9d4] ;  /* 0x0009d40001e67983 */ /* 0x000ea80000300800 */
        /* <DEDUP_REMOVED lines=8> */
[C---:B------:R-:W-:Y:S01]  /*ff9d0*/  IMAD.WIDE R20, R80.reuse, 0x4, R210 ;  /* 0x0000000450147825 */ /* 0x040fe200078e02d2 */
[----:B------:R-:W-:Y:S01]  /*ff9e0*/  ISETP.LT.AND P3, PT, R99, c[0x0][0x178], !P1 ;  /* 0x00005e0063007a0c */ /* 0x000fe20004f61270 */
[----:B------:R1:W-:Y:S04]  /*ff9f0*/  @P4 STG.E [R16.64], R229 ;  /* 0x000000e510004986 */ /* 0x0003e8000c101904 */
[----:B---3--:R3:W-:Y:S01]  /*ffa00*/  @P0 STG.E [R18.64], R228 ;  /* 0x000000e412000986 */ /* 0x0087e2000c101904 */
[----:B-1----:R-:W-:-:S03]  /*ffa10*/  IMAD.WIDE R16, R80, 0x4, R212 ;  /* 0x0000000450107825 */ /* 0x002fc600078e02d4 */
[----:B---3--:R-:W3:Y:S04]  /*ffa20*/  LDL.LU R228, [R1+0x8d4] ;  /* 0x0008d40001e47983 */ /* 0x008ee80000300800 */
[----:B----4-:R1:W-:Y:S01]  /*ffa30*/  @P6 STG.E [R20.64], R232 ;  /* 0x000000e814006986 */ /* 0x0103e2000c101904 */
[----:B------:R-:W-:-:S03]  /*ffa40*/  IMAD.WIDE R18, R80, 0x4, R214 ;  /* 0x0000000450127825 */ /* 0x000fc600078e02d6 */
        /* <DEDUP_REMOVED lines=11> */
[----:B------:R-:W-:Y:S01]  /*ffb00*/  IMAD.WIDE R20, R80, 0x4, R216 ;  /* 0x0000000450147825 */ /* 0x000fe200078e02d8 */
[----:B------:R-:W-:-:S03]  /*ffb10*/  ISETP.GE.AND P2, PT, R81, c[0x0][0x17c], PT ;  /* 0x00005f0051007a0c */ /* 0x000fc60003f46270 */
[----:B------:R-:W-:-:S04]  /*ffb20*/  IMAD.WIDE R22, R80, 0x4, R218 ;  /* 0x0000000450167825 */ /* 0x000fc800078e02da */
[C---:B------:R-:W-:Y:S01]  /*ffb30*/  IMAD.WIDE R16, R80.reuse, 0x4, R220 ;  /* 0x0000000450107825 */ /* 0x040fe200078e02dc */
[----:B------:R-:W-:Y:S03]  /*ffb40*/  @P4 STG.E [R20.64], R230 ;  /* 0x000000e614004986 */ /* 0x000fe6000c101904 */
[----:B------:R-:W-:Y:S01]  /*ffb50*/  IMAD.WIDE R18, R80, 0x4, R222 ;  /* 0x0000000450127825 */ /* 0x000fe200078e02de */
[----:B------:R-:W-:Y:S01]  /*ffb60*/  ISETP.LT.AND P1, PT, R236, c[0x0][0x178], !P1 ;  /* 0x00005e00ec007a0c */ /* 0x000fe20004f21270 */
[----:B------:R-:W-:Y:S01]  /*ffb70*/  @P0 STG.E [R22.64], R234 ;  /* 0x000000ea16000986 */ /* 0x000fe2000c101904 */
[----:B------:R-:W-:Y:S02]  /*ffb80*/  ISETP.LT.AND P3, PT, R14, c[0x0][0x178], !P2 ;  /* 0x00005e000e007a0c */ /* 0x000fe40005761270 */
[----:B------:R-:W-:Y:S01]  /*ffb90*/  IADD3 R81, R80, c[0x0][0x198], RZ ;  /* 0x0000660050517a10 */ /* 0x000fe20007ffe0ff */
        /* <DEDUP_REMOVED lines=10> */
[----:B------:R-:W2:Y:S04]  /*ffc40*/  LDL.LU R230, [R1+0x7c8] ;  /* 0x0007c80001e67983 */ /* 0x000ea80000300800 */
[----:B------:R-:W2:Y:S01]  /*ffc50*/  LDL.LU R234, [R1+0x798] ;  /* 0x0007980001ea7983 */ /* 0x000ea20000300800 */
[----:B------:R-:W-:-:S03]  /*ffc60*/  IMAD.WIDE R20, R81, 0x4, R200 ;  /* 0x0000000451147825 */ /* 0x000fc600078e02c8 */
[----:B---3--:R1:W-:Y:S01]  /*ffc70*/  @P1 STG.E [R16.64], R228 ;  /* 0x000000e410001986 */ /* 0x0083e2000c101904 */
[----:B------:R-:W-:-:S03]  /*ffc80*/  IMAD.WIDE R22, R81, 0x4, R202 ;  /* 0x0000000451167825 */ /* 0x000fc600078e02ca */
[----:B-1----:R-:W3:Y:S01]  /*ffc90*/  LDL.LU R228, [R1+0x6d8] ;  /* 0x0006d80001e47983 */ /* 0x002ee20000300800 */
[----:B------:R-:W-:-:S03]  /*ffca0*/  IMAD.WIDE R16, R81, 0x4, R2 ;  /* 0x0000000451107825 */ /* 0x000fc600078e0202 */
[----:B----4-:R1:W-:Y:S04]  /*ffcb0*/  @P3 STG.E [R18.64], R232 ;  /* 0x000000e812003986 */ /* 0x0103e8000c101904 */
[----:B------:R4:W-:Y:S04]  /*ffcc0*/  @P0 STG.E [R16.64], R197 ;  /* 0x000000c510000986 */ /* 0x0009e8000c101904 */
[----:B-1----:R-:W3:Y:S01]  /*ffcd0*/  LDL.LU R232, [R1+0x528] ;  /* 0x0005280001e87983 */ /* 0x002ee20000300800 */
[----:B------:R-:W-:-:S03]  /*ffce0*/  IMAD.WIDE R18, R81, 0x4, R6 ;  /* 0x0000000451127825 */ /* 0x000fc600078e0206 */
[----:B------:R-:W3:Y:S04]  /*ffcf0*/  LDL.LU R80, [R1+0x5d94] ;  /* 0x005d940001507983 */ /* 0x000ee80000300800 */
[----:B------:R-:W-:Y:S04]  /*ffd00*/  @P4 STG.E [R18.64], R229 ;  /* 0x000000e512004986 */ /* 0x000fe8000c101904 */
[----:B------:R-:W-:Y:S04]  /*ffd10*/  @P5 STG.E [R20.64], R233 ;  /* 0x000000e914005986 */ /* 0x000fe8000c101904 */
[----:B----4-:R-:W4:Y:S04]  /*ffd20*/  LDL.LU R197, [R1+0x498] ;  /* 0x0004980001c57983 */ /* 0x010f280000300800 */
[----:B--2---:R1:W-:Y:S04]  /*ffd30*/  @P6 STG.E [R22.64], R83 ;  /* 0x0000005316006986 */ /* 0x0043e8000c101904 */
[----:B-1----:R-:W2:Y:S01]  /*ffd40*/  LDL.LU R83, [R1+0x488] ;  /* 0x0004880001537983 */ /* 0x002ea20000300800 */
[----:B------:R-:W-:-:S02]  /*ffd50*/  ISETP.LT.AND P3, PT, R131, c[0x0][0x178], !P2 ;  /* 0x00005e0083007a0c */ /* 0x000fc40005761270 */
[----:B------:R-:W-:Y:S01]  /*ffd60*/  ISETP.LT.AND P1, PT, R27, c[0x0][0x178], !P2 ;  /* 0x00005e001b007a0c */ /* 0x000fe20005721270 */
[----:B------:R-:W-:Y:S01]  /*ffd70*/  IMAD.WIDE R16, R81, 0x4, R204 ;  /* 0x0000000451107825 */ /* 0x000fe200078e02cc */
        /* <DEDUP_REMOVED lines=23> */
[----:B------:R1:W-:Y:S04]  /*ffef0*/  @P6 STG.E [R22.64], R232 ;  /* 0x000000e816006986 */ /* 0x0003e8000c101904 */
[----:B-1----:R-:W3:Y:S04]  /*fff00*/  LDL.LU R232, [R1+0x8bc] ;  /* 0x0008bc0001e87983 */ /* 0x002ee80000300800 */
[----:B----4-:R-:W-:Y:S04]  /*fff10*/  @P3 STG.E [R16.64], R197 ;  /* 0x000000c510003986 */ /* 0x010fe8000c101904 */
[----:B------:R-:W4:Y:S04]  /*fff20*/  LDL.LU R230, [R1+0x89c] ;  /* 0x00089c0001e67983 */ /* 0x000f280000300800 */
[----:B------:R-:W4:Y:S04]  /*fff30*/  LDL.LU R234, [R1+0x86c] ;  /* 0x00086c0001ea7983 */ /* 0x000f280000300800 */
[----:B--2---:R1:W-:Y:S04]  /*fff40*/  @P1 STG.E [R18.64], R83 ;  /* 0x0000005312001986 */ /* 0x0043e8000c101904 */
[----:B-1----:R-:W2:Y:S01]  /*fff50*/  LDL.LU R83, [R1+0x83c] ;  /* 0x00083c0001537983 */ /* 0x002ea20000300800 */
[----:B------:R-:W-:-:S02]  /*fff60*/  ISETP.GE.AND P0, PT, R80, c[0x0][0x17c], PT ;  /* 0x00005f0050007a0c */ /* 0x000fc40003f06270 */
[----:B------:R-:W-:Y:S02]  /*fff70*/  ISETP.LT.AND P4, PT, R238, c[0x0][0x178], !P2 ;  /* 0x00005e00ee007a0c */ /* 0x000fe40005781270 */
[----:B------:R-:W-:Y:S01]  /*fff80*/  ISETP.LT.AND P5, PT, R237, c[0x0][0x178], !P2 ;  /* 0x00005e00ed007a0c */ /* 0x000fe200057a1270 */
[C---:B------:R-:W-:Y:S01]  /*fff90*/  IMAD.WIDE R16, R81.reuse, 0x4, R220 ;  /* 0x0000000451107825 */ /* 0x040fe200078e02dc */
[----:B------:R-:W-:Y:S01]  /*fffa0*/  ISETP.LT.AND P2, PT, R236, c[0x0][0x178], !P2 ;  /* 0x00005e00ec007a0c */ /* 0x000fe20005741270 */
[----:B------:R-:W2:Y:S01]  /*fffb0*/  LDL.LU R197, [R1+0x80c] ;  /* 0x00080c0001c57983 */ /* 0x000ea20000300800 */
[----:B------:R-:W-:Y:S02]  /*fffc0*/  ISETP.LT.AND P6, PT, R14, c[0x0][0x178], !P0 ;  /* 0x00005e000e007a0c */ /* 0x000fe400047c1270 */
[C---:B------:R-:W-:Y:S01]  /*fffd0*/  IADD3 R80, R81.reuse, c[0x0][0x198], RZ ;  /* 0x0000660051507a10 */ /* 0x040fe20007ffe0ff */
[----:B------:R-:W-:-:S04]  /*fffe0*/  IMAD.WIDE R18, R81, 0x4, R222 ;  /* 0x0000000451127825 */ /* 0x000fc800078e02de */
[----:B------:R-:W-:Y:S01]  /*ffff0*/  IMAD.WIDE R20, R81, 0x4, R224 ;  /* 0x0000000451147825 */ /* 0x000fe200078e02e0 */
[----:B------:R1:W-:Y:S03]  /*100000*/  @P4 STG.E [R16.64], R229 ;  /* 0x000000e510004986 */ /* 0x0003e6000c101904 */
[----:B------:R-:W-:Y:S01]  /*100010*/  IMAD.WIDE R22, R80, 0x4, R4 ;  /* 0x0000000450167825 */ /* 0x000fe200078e0204 */
[----:B------:R-:W-:Y:S01]  /*100020*/  ISETP.LT.AND P1, PT, R195, c[0x0][0x178], !P0 ;  /* 0x00005e00c3007a0c */ /* 0x000fe20004721270 */
[----:B------:R-:W-:Y:S01]  /*100030*/  @P5 STG.E [R18.64], R233 ;  /* 0x000000e912005986 */ /* 0x000fe2000c101904 */
[----:B------:R-:W-:-:S03]  /*100040*/  ISETP.LT.AND P3, PT, R15, c[0x0][0x178], !P0 ;  /* 0x00005e000f007a0c */ /* 0x000fc60004761270 */
[----:B------:R1:W-:Y:S02]  /*100050*/  @P2 STG.E [R20.64], R196 ;  /* 0x000000c414002986 */ /* 0x0003e4000c101904 */
[C---:B-1----:R-:W-:Y:S02]  /*100060*/  IMAD.WIDE R16, R80.reuse, 0x4, R2 ;  /* 0x0000000450107825 */ /* 0x042fe400078e0202 */
[----:B------:R1:W-:Y:S04]  /*100070*/  @P6 STG.E [R22.64], R82 ;  /* 0x0000005216006986 */ /* 0x0003e8000c101904 */
[----:B------:R-:W2:Y:S01]  /*100080*/  LDL.LU R196, [R1+0x7cc] ;  /* 0x0007cc0001c47983 */ /* 0x000ea20000300800 */
[----:B------:R-:W-:Y:S01]  /*100090*/  ISETP.LT.AND P4, PT, R11, c[0x0][0x178], !P0 ;  /* 0x00005e000b007a0c */ /* 0x000fe20004781270 */
[----:B------:R-:W-:-:S02]  /*1000a0*/  IMAD.WIDE R18, R80, 0x4, R6 ;  /* 0x0000000450127825 */ /* 0x000fc400078e0206 */
[----:B-1----:R-:W2:Y:S01]  /*1000b0*/  LDL.LU R82, [R1+0x79c] ;  /* 0x00079c0001527983 */ /* 0x002ea20000300800 */
[----:B------:R-:W-:-:S03]  /*1000c0*/  ISETP.LT.AND P2, PT, R147, c[0x0][0x178], !P0 ;  /* 0x00005e0093007a0c */ /* 0x000fc60004741270 */
[----:B------:R-:W2:Y:S01]  /*1000d0*/  LDL.LU R229, [R1+0x6dc] ;  /* 0x0006dc0001e57983 */ /* 0x000ea20000300800 */
[----:B------:R-:W-:-:S03]  /*1000e0*/  ISETP.LT.AND P5, PT, R131, c[0x0][0x178], !P0 ;  /* 0x00005e0083007a0c */ /* 0x000fc600047a1270 */
[----:B------:R-:W2:Y:S01]  /*1000f0*/  LDL.LU R233, [R1+0x52c] ;  /* 0x00052c0001e97983 */ /* 0x000ea20000300800 */
[----:B------:R-:W-:-:S03]  /*100100*/  IMAD.WIDE R20, R80, 0x4, R204 ;  /* 0x0000000450147825 */ /* 0x000fc600078e02cc */
[----:B---3--:R1:W-:Y:S04]  /*100110*/  @P1 STG.E [R16.64], R228 ;  /* 0x000000e410001986 */ /* 0x0083e8000c101904 */
[----:B-1----:R-:W3:Y:S01]  /*100120*/  LDL.LU R228, [R1+0x49c] ;  /* 0x00049c0001e47983 */ /* 0x002ee20000300800 */
[----:B------:R-:W-:-:S03]  /*100130*/  IMAD.WIDE R16, R80, 0x4, R200 ;  /* 0x0000000450107825 */ /* 0x000fc600078e02c8 */
[----:B------:R1:W-:Y:S04]  /*100140*/  @P3 STG.E [R18.64], R232 ;  /* 0x000000e812003986 */ /* 0x0003e8000c101904 */
[----:B-1----:R-:W3:Y:S01]  /*100150*/  LDL.LU R232, [R1+0x48c] ;  /* 0x00048c0001e87983 */ /* 0x002ee20000300800 */
[----:B------:R-:W-:-:S03]  /*100160*/  IMAD.WIDE R18, R80, 0x4, R202 ;  /* 0x0000000450127825 */ /* 0x000fc600078e02ca */
[----:B----4-:R-:W-:Y:S04]  /*100170*/  @P4 STG.E [R16.64], R230 ;  /* 0x000000e610004986 */ /* 0x010fe8000c101904 */
[----:B------:R-:W-:Y:S04]  /*100180*/  @P2 STG.E [R18.64], R234 ;  /* 0x000000ea12002986 */ /* 0x000fe8000c101904 */
[----:B------:R-:W4:Y:S04]  /*100190*/  LDL.LU R81, [R1+0x5d98] ;  /* 0x005d980001517983 */ /* 0x000f280000300800 */
        /* <DEDUP_REMOVED lines=9> */
[----:B------:R-:W-:Y:S01]  /*100230*/  IMAD.WIDE R16, R80, 0x4, R208 ;  /* 0x0000000450107825 */ /* 0x000fe200078e02d0 */
[----:B------:R-:W-:-:S03]  /*100240*/  ISETP.LT.AND P5, PT, R115, c[0x0][0x178], !P0 ;  /* 0x00005e0073007a0c */ /* 0x000fc600047a1270 */
[C---:B------:R-:W-:Y:S01]  /*100250*/  IMAD.WIDE R18, R80.reuse, 0x4, R210 ;  /* 0x0000000450127825 */ /* 0x040fe200078e02d2 */
[----:B------:R1:W-:Y:S01]  /*100260*/  @P6 STG.E [R22.64], R197 ;  /* 0x000000c516006986 */ /* 0x0003e2000c101904 */
[----:B------:R-:W-:Y:S02]  /*100270*/  ISETP.LT.AND P6, PT, R239, c[0x0][0x178], !P0 ;  /* 0x00005e00ef007a0c */ /* 0x000fe400047c1270 */
[C---:B------:R-:W-:Y:S01]  /*100280*/  IMAD.WIDE R20, R80.reuse, 0x4, R216 ;  /* 0x0000000450147825 */ /* 0x040fe200078e02d8 */
[----:B-1----:R-:W4:Y:S04]  /*100290*/  LDL.LU R197, [R1+0x19c] ;  /* 0x00019c0001c57983 */ /* 0x002f280000300800 */
[----:B------:R1:W-:Y:S04]  /*1002a0*/  @P1 STG.E [R16.64], R196 ;  /* 0x000000c410001986 */ /* 0x0003e8000c101904 */
[----:B------:R1:W-:Y:S04]  /*1002b0*/  @P3 STG.E [R18.64], R82 ;  /* 0x0000005212003986 */ /* 0x0003e8000c101904 */
[----:B-1----:R-:W4:Y:S01]  /*1002c0*/  LDL.LU R196, [R1+0xa28] ;  /* 0x000a280001c47983 */ /* 0x002f220000300800 */
[----:B------:R-:W-:-:S03]  /*1002d0*/  IMAD.WIDE R16, R80, 0x4, R212 ;  /* 0x0000000450107825 */ /* 0x000fc600078e02d4 */
[----:B------:R-:W4:Y:S01]  /*1002e0*/  LDL.LU R82, [R1+0x9e8] ;  /* 0x0009e80001527983 */ /* 0x000f220000300800 */
[----:B------:R-:W-:-:S03]  /*1002f0*/  IMAD.WIDE R18, R80, 0x4, R214 ;  /* 0x0000000450127825 */ /* 0x000fc600078e02d6 */
[----:B------:R-:W-:Y:S01]  /*100300*/  @P4 STG.E [R16.64], R229 ;  /* 0x000000e510004986 */ /* 0x000fe2000c101904 */
[----:B------:R-:W-:Y:S01]  /*100310*/  IMAD.WIDE R22, R80, 0x4, R218 ;  /* 0x0000000450167825 */ /* 0x000fe200078e02da */
[----:B------:R-:W-:Y:S02]  /*100320*/  ISETP.LT.AND P1, PT, R238, c[0x0][0x178], !P0 ;  /* 0x00005e00ee007a0c */ /* 0x000fe40004721270 */
[----:B------:R1:W-:Y:S04]  /*100330*/  @P2 STG.E [R18.64], R233 ;  /* 0x000000e912002986 */ /* 0x0003e8000c101904 */
[----:B---3--:R-:W-:Y:S04]  /*100340*/  @P5 STG.E [R20.64], R228 ;  /* 0x000000e414005986 */ /* 0x008fe8000c101904 */
[----:B-1----:R-:W3:Y:S01]  /*100350*/  LDL.LU R233, [R1+0x9b8] ;  /* 0x0009b80001e97983 */ /* 0x002ee20000300800 */
[----:B------:R-:W-:-:S03]  /*100360*/  IMAD.WIDE R16, R80, 0x4, R220 ;  /* 0x0000000450107825 */ /* 0x000fc600078e02dc */
[----:B------:R1:W-:Y:S04]  /*100370*/  @P6 STG.E [R22.64], R232 ;  /* 0x000000e816006986 */ /* 0x0003e8000c101904 */
[----:B-1----:R-:W3:Y:S04]  /*100380*/  LDL.LU R232, [R1+0x998] ;  /* 0x0009980001e87983 */ /* 0x002ee80000300800 */
[----:B------:R-:W3:Y:S04]  /*100390*/  LDL.LU R230, [R1+0x968] ;  /* 0x0009680001e67983 */ /* 0x000ee80000300800 */
[----:B------:R-:W3:Y:S04]  /*1003a0*/  LDL.LU R229, [R1+0x928] ;  /* 0x0009280001e57983 */ /* 0x000ee80000300800 */
[----:B------:R-:W3:Y:S04]  /*1003b0*/  LDL.LU R228, [R1+0x8f8] ;  /* 0x0008f80001e47983 */ /* 0x000ee80000300800 */
[----:B--2---:R1:W-:Y:S04]  /*1003c0*/  @P1 STG.E [R16.64], R83 ;  /* 0x0000005310001986 */ /* 0x0043e8000c101904 */
[----:B-1----:R-:W2:Y:S01]  /*1003d0*/  LDL.LU R83, [R1+0x8a8] ;  /* 0x0008a80001537983 */ /* 0x002ea20000300800 */
[----:B----4-:R-:W-:-:S02]  /*1003e0*/  ISETP.GE.AND P3, PT, R81, c[0x0][0x17c], PT ;  /* 0x00005f0051007a0c */ /* 0x010fc40003f66270 */
[----:B------:R-:W-:Y:S02]  /*1003f0*/  ISETP.LT.AND P2, PT, R237, c[0x0][0x178], !P0 ;  /* 0x00005e00ed007a0c */ /* 0x000fe40004741270 */
[----:B------:R-:W-:Y:S02]  /*100400*/  ISETP.LT.AND P0, PT, R236, c[0x0][0x178], !P0 ;  /* 0x00005e00ec007a0c */ /* 0x000fe40004701270 */
[----:B------:R-:W-:Y:S02]  /*100410*/  ISETP.LT.AND P4, PT, R14, c[0x0][0x178], !P3 ;  /* 0x00005e000e007a0c */ /* 0x000fe40005f81270 */
[----:B------:R-:W-:Y:S02]  /*100420*/  ISETP.LT.AND P6, PT, R195, c[0x0][0x178], !P3 ;  /* 0x00005e00c3007a0c */ /* 0x000fe40005fc1270 */
[C---:B------:R-:W-:Y:S01]  /*100430*/  IADD3 R81, R80.reuse, c[0x0][0x198], RZ ;  /* 0x0000660050517a10 */ /* 0x040fe20007ffe0ff */
[----:B------:R-:W-:Y:S01]  /*100440*/  IMAD.WIDE R16, R80, 0x4, R222 ;  /* 0x0000000450107825 */ /* 0x000fe200078e02de */
[----:B------:R-:W-:-:S03]  /*100450*/  ISETP.LT.AND P5, PT, R15, c[0x0][0x178], !P3 ;  /* 0x00005e000f007a0c */ /* 0x000fc60005fa1270 */
[----:B------:R-:W-:Y:S01]  /*100460*/  IMAD.WIDE R18, R80, 0x4, R224 ;  /* 0x0000000450127825 */ /* 0x000fe200078e02e0 */
[----:B------:R1:W-:Y:S03]  /*100470*/  @P2 STG.E [R16.64], R234 ;  /* 0x000000ea10002986 */ /* 0x0003e6000c101904 */
[C---:B------:R-:W-:Y:S01]  /*100480*/  IMAD.WIDE R20, R81.reuse, 0x4, R4 ;  /* 0x0000000451147825 */ /* 0x040fe200078e0204 */
[----:B------:R-:W-:Y:S03]  /*100490*/  @P0 STG.E [R18.64], R197 ;  /* 0x000000c512000986 */ /* 0x000fe6000c101904 */
[----:B------:R-:W-:Y:S01]  /*1004a0*/  IMAD.WIDE R22, R81, 0x4, R2 ;  /* 0x0000000451167825 */ /* 0x000fe200078e0202 */
[----:B------:R-:W-:Y:S01]  /*1004b0*/  ISETP.LT.AND P1, PT, R11, c[0x0][0x178], !P3 ;  /* 0x00005e000b007a0c */ /* 0x000fe20005f21270 */
[----:B------:R4:W-:Y:S02]  /*1004c0*/  @P4 STG.E [R20.64], R196 ;  /* 0x000000c414004986 */ /* 0x0009e4000c101904 */
[----:B-1----:R-:W-:Y:S01]  /*1004d0*/  IMAD.WIDE R16, R81, 0x4, R6 ;  /* 0x0000000451107825 */ /* 0x002fe200078e0206 */
[----:B------:R-:W-:Y:S01]  /*1004e0*/  ISETP.LT.AND P0, PT, R147, c[0x0][0x178], !P3 ;  /* 0x00005e0093007a0c */ /* 0x000fe20005f01270 */
[----:B------:R1:W-:Y:S04]  /*1004f0*/  @P6 STG.E [R22.64], R82 ;  /* 0x0000005216006986 */ /* 0x0003e8000c101904 */
[----:B----4-:R-:W4:Y:S01]  /*100500*/  LDL.LU R196, [R1+0x878] ;  /* 0x0008780001c47983 */ /* 0x010f220000300800 */
[----:B------:R-:W-:-:S03]  /*100510*/  ISETP.LT.AND P2, PT, R131, c[0x0][0x178], !P3 ;  /* 0x00005e0083007a0c */ /* 0x000fc60005f41270 */
[----:B-1----:R-:W4:Y:S01]  /*100520*/  LDL.LU R82, [R1+0x858] ;  /* 0x0008580001527983 */ /* 0x002f220000300800 */
[----:B------:R-:W-:Y:S01]  /*100530*/  IMAD.WIDE R18, R81, 0x4, R200 ;  /* 0x0000000451127825 */ /* 0x000fe200078e02c8 */
[----:B------:R-:W-:Y:S02]  /*100540*/  ISETP.LT.AND P4, PT, R27, c[0x0][0x178], !P3 ;  /* 0x00005e001b007a0c */ /* 0x000fe40005f81270 */
[----:B------:R-:W4:Y:S01]  /*100550*/  LDL.LU R234, [R1+0x828] ;  /* 0x0008280001ea7983 */ /* 0x000f220000300800 */
[----:B------:R-:W-:-:S03]  /*100560*/  ISETP.LT.AND P6, PT, R43, c[0x0][0x178], !P3 ;  /* 0x00005e002b007a0c */ /* 0x000fc60005fc1270 */
[----:B------:R-:W4:Y:S04]  /*100570*/  LDL.LU R197, [R1+0x7f8] ;  /* 0x0007f80001c57983 */ /* 0x000f280000300800 */
[----:B---3--:R1:W-:Y:S01]  /*100580*/  @P5 STG.E [R16.64], R233 ;  /* 0x000000e910005986 */ /* 0x0083e2000c101904 */
[----:B------:R-:W-:-:S03]  /*100590*/  IMAD.WIDE R20, R81, 0x4, R206 ;  /* 0x0000000451147825 */ /* 0x000fc600078e02ce */
[----:B-1----:R-:W3:Y:S01]  /*1005a0*/  LDL.LU R233, [R1+0x7b8] ;  /* 0x0007b80001e97983 */ /* 0x002ee20000300800 */
[----:B------:R-:W-:-:S04]  /*1005b0*/  IMAD.WIDE R16, R81, 0x4, R202 ;  /* 0x0000000451107825 */ /* 0x000fc800078e02ca */
[C---:B------:R-:W-:Y:S01]  /*1005c0*/  IMAD.WIDE R22, R81.reuse, 0x4, R208 ;  /* 0x0000000451167825 */ /* 0x040fe200078e02d0 */
[----:B------:R1:W-:Y:S04]  /*1005d0*/  @P1 STG.E [R18.64], R232 ;  /* 0x000000e812001986 */ /* 0x0003e8000c101904 */
[----:B------:R-:W-:Y:S04]  /*1005e0*/  @P0 STG.E [R16.64], R230 ;  /* 0x000000e610000986 */ /* 0x000fe8000c101904 */
[----:B-1----:R-:W3:Y:S01]  /*1005f0*/  LDL.LU R232, [R1+0x6e8] ;  /* 0x0006e80001e87983 */ /* 0x002ee20000300800 */
[----:B------:R-:W-:-:S03]  /*100600*/  IMAD.WIDE R18, R81, 0x4, R204 ;  /* 0x0000000451127825 */ /* 0x000fc600078e02cc */
[----:B------:R-:W3:Y:S04]  /*100610*/  LDL.LU R80, [R1+0x5d9c] ;  /* 0x005d9c0001507983 */ /* 0x000ee80000300800 */
[----:B------:R-:W-:Y:S04]  /*100620*/  @P2 STG.E [R18.64], R229 ;  /* 0x000000e512002986 */ /* 0x000fe8000c101904 */
[----:B------:R1:W-:Y:S04]  /*100630*/  @P4 STG.E [R20.64], R228 ;  /* 0x000000e414004986 */ /* 0x0003e8000c101904 */
[----:B-1----:R-:W3:Y:S04]  /*100640*/  LDL.LU R228, [R1+0x5f8] ;  /* 0x0005f80001e47983 */ /* 0x002ee80000300800 */
[----:B--2---:R1:W-:Y:S04]  /*100650*/  @P6 STG.E [R22.64], R83 ;  /* 0x0000005316006986 */ /* 0x0043e8000c101904 */
[----:B-1----:R-:W2:Y:S01]  /*100660*/  LDL.LU R83, [R1+0x518] ;  /* 0x0005180001537983 */ /* 0x002ea20000300800 */
[----:B------:R-:W-:-:S02]  /*100670*/  ISETP.LT.AND P5, PT, R59, c[0x0][0x178], !P3 ;  /* 0x00005e003b007a0c */ /* 0x000fc40005fa1270 */
[----:B------:R-:W-:Y:S02]  /*100680*/  ISETP.LT.AND P1, PT, R75, c[0x0][0x178], !P3 ;  /* 0x00005e004b007a0c */ /* 0x000fe40005f21270 */
[----:B------:R-:W-:Y:S01]  /*100690*/  ISETP.LT.AND P0, PT, R99, c[0x0][0x178], !P3 ;  /* 0x00005e0063007a0c */ /* 0x000fe20005f01270 */
[----:B------:R-:W-:Y:S01]  /*1006a0*/  IMAD.WIDE R16, R81, 0x4, R210 ;  /* 0x0000000451107825 */ /* 0x000fe200078e02d2 */
[----:B------:R-:W-:Y:S01]  /*1006b0*/  ISETP.LT.AND P2, PT, R115, c[0x0][0x178], !P3 ;  /* 0x00005e0073007a0c */ /* 0x000fe20005f41270 */
[----:B------:R-:W2:Y:S01]  /*1006c0*/  LDL.LU R229, [R1+0xa2c] ;  /* 0x000a2c0001e57983 */ /* 0x000ea20000300800 */
[----:B------:R-:W-:Y:S01]  /*1006d0*/  ISETP.LT.AND P4, PT, R239, c[0x0][0x178], !P3 ;  /* 0x00005e00ef007a0c */ /* 0x000fe20005f81270 */
[----:B------:R-:W-:Y:S01]  /*1006e0*/  IMAD.WIDE R18, R81, 0x4, R212 ;  /* 0x0000000451127825 */ /* 0x000fe200078e02d4 */
[----:B------:R-:W-:-:S03]  /*1006f0*/  ISETP.LT.AND P6, PT, R238, c[0x0][0x178], !P3 ;  /* 0x00005e00ee007a0c */ /* 0x000fc60005fc1270 */
[----:B------:R-:W-:-:S04]  /*100700*/  IMAD.WIDE R20, R81, 0x4, R218 ;  /* 0x0000000451147825 */ /* 0x000fc800078e02da */
[----:B------:R-:W-:Y:S01]  /*100710*/  IMAD.WIDE R22, R81, 0x4, R220 ;  /* 0x0000000451167825 */ /* 0x000fe200078e02dc */
[----:B----4-:R1:W-:Y:S01]  /*100720*/  @P5 STG.E [R16.64], R196 ;  /* 0x000000c410005986 */ /* 0x0103e2000c101904 */
[----:B------:R-:W-:-:S03]  /*100730*/  ISETP.LT.AND P5, PT, R236, c[0x0][0x178], !P3 ;  /* 0x00005e00ec007a0c */ /* 0x000fc60005fa1270 */
[----:B------:R4:W-:Y:S04]  /*100740*/  @P1 STG.E [R18.64], R82 ;  /* 0x0000005212001986 */ /* 0x0009e8000c101904 */
[----:B-1----:R-:W2:Y:S01]  /*100750*/  LDL.LU R196, [R1+0x9ec] ;  /* 0x0009ec0001c47983 */ /* 0x002ea20000300800 */
[----:B------:R-:W-:-:S03]  /*100760*/  IMAD.WIDE R16, R81, 0x4, R214 ;  /* 0x0000000451107825 */ /* 0x000fc600078e02d6 */
[----:B----4-:R-:W4:Y:S01]  /*100770*/  LDL.LU R82, [R1+0x9bc] ;  /* 0x0009bc0001527983 */ /* 0x010f220000300800 */
[----:B------:R-:W-:Y:S01]  /*100780*/  IMAD.WIDE R18, R81, 0x4, R216 ;  /* 0x0000000451127825 */ /* 0x000fe200078e02d8 */
[----:B------:R-:W-:Y:S02]  /*100790*/  ISETP.LT.AND P3, PT, R237, c[0x0][0x178], !P3 ;  /* 0x00005e00ed007a0c */ /* 0x000fe40005f61270 */
[----:B------:R1:W-:Y:S04]  /*1007a0*/  @P0 STG.E [R16.64], R234 ;  /* 0x000000ea10000986 */ /* 0x0003e8000c101904 */
[----:B------:R-:W-:Y:S04]  /*1007b0*/  @P2 STG.E [R18.64], R197 ;  /* 0x000000c512002986 */ /* 0x000fe8000c101904 */
[----:B---3--:R3:W-:Y:S04]  /*1007c0*/  @P4 STG.E [R20.64], R233 ;  /* 0x000000e914004986 */ /* 0x0087e8000c101904 */
[----:B-1----:R-:W4:Y:S04]  /*1007d0*/  LDL.LU R234, [R1+0x99c] ;  /* 0x00099c0001ea7983 */ /* 0x002f280000300800 */
[----:B---3--:R-:W3:Y:S01]  /*1007e0*/  LDL.LU R233, [R1+0x96c] ;  /* 0x00096c0001e97983 */ /* 0x008ee20000300800 */
[----:B------:R-:W-:-:S04]  /*1007f0*/  IMAD.WIDE R18, R81, 0x4, R222 ;  /* 0x0000000451127825 */ /* 0x000fc800078e02de */
[----:B------:R-:W-:Y:S01]  /*100800*/  IMAD.WIDE R20, R81, 0x4, R224 ;  /* 0x0000000451147825 */ /* 0x000fe200078e02e0 */
[----:B------:R1:W-:Y:S04]  /*100810*/  @P6 STG.E [R22.64], R232 ;  /* 0x000000e816006986 */ /* 0x0003e8000c101904 */
[----:B-1----:R-:W3:Y:S04]  /*100820*/  LDL.LU R232, [R1+0x92c] ;  /* 0x00092c0001e87983 */ /* 0x002ee80000300800 */
[----:B------:R-:W3:Y:S04]  /*100830*/  LDL.LU R197, [R1+0x8fc] ;  /* 0x0008fc0001c57983 */ /* 0x000ee80000300800 */
[----:B------:R1:W-:Y:S04]  /*100840*/  @P3 STG.E [R18.64], R228 ;  /* 0x000000e412003986 */ /* 0x0003e8000c101904 */
[----:B-1----:R-:W3:Y:S04]  /*100850*/  LDL.LU R228, [R1+0x8ac] ;  /* 0x0008ac0001e47983 */ /* 0x002ee80000300800 */
[----:B--2---:R1:W-:Y:S04]  /*100860*/  @P5 STG.E [R20.64], R83 ;  /* 0x0000005314005986 */ /* 0x0043e8000c101904 */
[----:B-1----:R-:W2:Y:S01]  /*100870*/  LDL.LU R83, [R1+0x87c] ;  /* 0x00087c0001537983 */ /* 0x002ea20000300800 */
[----:B------:R-:W-:-:S02]  /*100880*/  ISETP.GE.AND P1, PT, R80, c[0x0][0x17c], PT ;  /* 0x00005f0050007a0c */ /* 0x000fc40003f26270 */
[----:B------:R-:W-:Y:S01]  /*100890*/  IADD3 R16, R81, c[0x0][0x198], RZ ;  /* 0x0000660051107a10 */ /* 0x000fe20007ffe0ff */
[----:B------:R-:W2:Y:S01]  /*1008a0*/  LDL.LU R17, [R1+0x5da0] ;  /* 0x005da00001117983 */ /* 0x000ea20000300800 */
[----:B------:R-:W-:Y:S02]  /*1008b0*/  ISETP.LT.AND P0, PT, R14, c[0x0][0x178], !P1 ;  /* 0x00005e000e007a0c */ /* 0x000fe40004f01270 */
[----:B------:R-:W-:Y:S02]  /*1008c0*/  ISETP.LT.AND P2, PT, R195, c[0x0][0x178], !P1 ;  /* 0x00005e00c3007a0c */ /* 0x000fe40004f41270 */
[----:B------:R-:W-:Y:S01]  /*1008d0*/  ISETP.LT.AND P4, PT, R15, c[0x0][0x178], !P1 ;  /* 0x00005e000f007a0c */ /* 0x000fe20004f81270 */
[C---:B------:R-:W-:Y:S01]  /*1008e0*/  IMAD.WIDE R18, R16.reuse, 0x4, R4 ;  /* 0x0000000410127825 */ /* 0x040fe200078e0204 */
[----:B------:R-:W-:Y:S02]  /*1008f0*/  ISETP.LT.AND P5, PT, R11, c[0x0][0x178], !P1 ;  /* 0x00005e000b007a0c */ /* 0x000fe40004fa1270 */
[----:B------:R-:W-:Y:S01]  /*100900*/  ISETP.LT.AND P3, PT, R147, c[0x0][0x178], !P1 ;  /* 0x00005e0093007a0c */ /* 0x000fe20004f61270 */
[----:B------:R-:W-:-:S04]  /*100910*/  IMAD.WIDE R20, R16, 0x4, R2 ;  /* 0x0000000410147825 */ /* 0x000fc800078e0202 */
[C---:B------:R-:W-:Y:S01]  /*100920*/  IMAD.WIDE R22, R16.reuse, 0x4, R6 ;  /* 0x0000000410167825 */ /* 0x040fe200078e0206 */
[----:B------:R1:W-:Y:S01]  /*100930*/  @P0 STG.E [R18.64], R229 ;  /* 0x000000e512000986 */ /* 0x0003e2000c101904 */
[----:B------:R-:W-:Y:S02]  /*100940*/  ISETP.LT.AND P6, PT, R131, c[0x0][0x178], !P1 ;  /* 0x00005e0083007a0c */ /* 0x000fe40004fc1270 */
[----:B------:R-:W-:Y:S01]  /*100950*/  ISETP.LT.AND P0, PT, R27, c[0x0][0x178], !P1 ;  /* 0x00005e001b007a0c */ /* 0x000fe20004f01270 */
[----:B------:R4:W-:Y:S01]  /*100960*/  @P2 STG.E [R20.64], R196 ;  /* 0x000000c414002986 */ /* 0x0009e2000c101904 */
[----:B-1----:R-:W-:-:S03]  /*100970*/  IMAD.WIDE R18, R16, 0x4, R200 ;  /* 0x0000000410127825 */ /* 0x002fc600078e02c8 */
[----:B------:R-:W2:Y:S04]  /*100980*/  LDL.LU R229, [R1+0x85c] ;  /* 0x00085c0001e57983 */ /* 0x000ea80000300800 */
[----:B----4-:R1:W-:Y:S04]  /*100990*/  @P4 STG.E [R22.64], R82 ;  /* 0x0000005216004986 */ /* 0x0103e8000c101904 */
[----:B------:R-:W4:Y:S01]  /*1009a0*/  LDL.LU R196, [R1+0x82c] ;  /* 0x00082c0001c47983 */ /* 0x000f220000300800 */
[----:B------:R-:W-:Y:S01]  /*1009b0*/  IMAD.WIDE R20, R16, 0x4, R202 ;  /* 0x0000000410147825 */ /* 0x000fe200078e02ca */
[----:B------:R-:W-:-:S02]  /*1009c0*/  ISETP.LT.AND P2, PT, R43, c[0x0][0x178], !P1 ;  /* 0x00005e002b007a0c */ /* 0x000fc40004f41270 */
[----:B-1----:R-:W4:Y:S01]  /*1009d0*/  LDL.LU R82, [R1+0x7fc] ;  /* 0x0007fc0001527983 */ /* 0x002f220000300800 */
[----:B------:R-:W-:-:S03]  /*1009e0*/  IMAD.WIDE R22, R16, 0x4, R204 ;  /* 0x0000000410167825 */ /* 0x000fc600078e02cc */
[----:B------:R1:W-:Y:S01]  /*1009f0*/  @P5 STG.E [R18.64], R234 ;  /* 0x000000ea12005986 */ /* 0x0003e2000c101904 */
[----:B------:R-:W-:-:S03]  /*100a00*/  ISETP.LT.AND P4, PT, R59, c[0x0][0x178], !P1 ;  /* 0x00005e003b007a0c */ /* 0x000fc60004f81270 */
[----:B---3--:R3:W-:Y:S01]  /*100a10*/  @P3 STG.E [R20.64], R233 ;  /* 0x000000e914003986 */ /* 0x0087e2000c101904 */
[----:B-1----:R-:W-:-:S03]  /*100a20*/  IMAD.WIDE R18, R16, 0x4, R206 ;  /* 0x0000000410127825 */ /* 0x002fc600078e02ce */
[----:B---3--:R-:W3:Y:S01]  /*100a30*/  LDL.LU R233, [R1+0x7bc] ;  /* 0x0007bc0001e97983 */ /* 0x008ee20000300800 */
[----:B------:R-:W-:-:S03]  /*100a40*/  IMAD.WIDE R20, R16, 0x4, R208 ;  /* 0x0000000410147825 */ /* 0x000fc600078e02d0 */
        /* <DEDUP_REMOVED lines=14> */
[----:B------:R-:W-:-:S03]  /*100b30*/  ISETP.LT.AND P2, PT, R239, c[0x0][0x178], !P1 ;  /* 0x00005e00ef007a0c */ /* 0x000fc60004f41270 */
[----:B------:R-:W-:-:S04]  /*100b40*/  IMAD.WIDE R20, R16, 0x4, R214 ;  /* 0x0000000410147825 */ /* 0x000fc800078e02d6 */
[----:B------:R-:W-:Y:S01]  /*100b50*/  IMAD.WIDE R22, R16, 0x4, R216 ;  /* 0x0000000410167825 */ /* 0x000fe200078e02d8 */
[----:B------:R-:W-:Y:S02]  /*100b60*/  ISETP.LT.AND P4, PT, R238, c[0x0][0x178], !P1 ;  /* 0x00005e00ee007a0c */ /* 0x000fe40004f81270 */
[----:B------:R-:W-:Y:S01]  /*100b70*/  ISETP.GE.AND P0, PT, R17, c[0x0][0x17c], PT ;  /* 0x00005f0011007a0c */ /* 0x000fe20003f06270 */
[----:B------:R-:W-:Y:S04]  /*100b80*/  @P5 STG.E [R18.64], R229 ;  /* 0x000000e512005986 */ /* 0x000fe8000c101904 */
[----:B----4-:R1:W-:Y:S01]  /*100b90*/  @P3 STG.E [R20.64], R196 ;  /* 0x000000c414003986 */ /* 0x0103e2000c101904 */
[----:B------:R-:W-:Y:S02]  /*100ba0*/  ISETP.LT.AND P3, PT, R236, c[0x0][0x178], !P1 ;  /* 0x00005e00ec007a0c */ /* 0x000fe40004f61270 */
[----:B------:R-:W-:Y:S01]  /*100bb0*/  ISETP.LT.AND P1, PT, R237, c[0x0][0x178], !P1 ;  /* 0x00005e00ed007a0c */ /* 0x000fe20004f21270 */
[----:B------:R4:W-:Y:S04]  /*100bc0*/  @P6 STG.E [R22.64], R82 ;  /* 0x0000005216006986 */ /* 0x0009e8000c101904 */
[----:B-1----:R-:W2:Y:S01]  /*100bd0*/  LDL.LU R196, [R1+0xa78] ;  /* 0x000a780001c47983 */ /* 0x002ea20000300800 */
[----:B------:R-:W-:Y:S01]  /*100be0*/  IMAD.WIDE R20, R16, 0x4, R218 ;  /* 0x0000000410147825 */ /* 0x000fe200078e02da */
[----:B------:R-:W-:-:S02]  /*100bf0*/  ISETP.LT.AND P5, PT, R14, c[0x0][0x178], !P0 ;  /* 0x00005e000e007a0c */ /* 0x000fc400047a1270 */
[----:B----4-:R-:W4:Y:S01]  /*100c00*/  LDL.LU R82, [R1+0xa58] ;  /* 0x000a580001527983 */ /* 0x010f220000300800 */
[----:B------:R-:W-:-:S03]  /*100c10*/  IMAD.WIDE R18, R16, 0x4, R220 ;  /* 0x0000000410127825 */ /* 0x000fc600078e02dc */
[----:B------:R-:W4:Y:S01]  /*100c20*/  LDL.LU R230, [R1+0xa48] ;  /* 0x000a480001e67983 */ /* 0x000f220000300800 */
[----:B------:R-:W-:-:S03]  /*100c30*/  ISETP.LT.AND P6, PT, R195, c[0x0][0x178], !P0 ;  /* 0x00005e00c3007a0c */ /* 0x000fc600047c1270 */
[----:B------:R-:W4:Y:S01]  /*100c40*/  LDL.LU R229, [R1+0xa18] ;  /* 0x000a180001e57983 */ /* 0x000f220000300800 */
[----:B------:R-:W-:-:S03]  /*100c50*/  IADD3 R80, R16, c[0x0][0x198], RZ ;  /* 0x0000660010507a10 */ /* 0x000fc60007ffe0ff */
[----:B---3--:R1:W-:Y:S02]  /*100c60*/  @P2 STG.E [R20.64], R233 ;  /* 0x000000e914002986 */ /* 0x0083e4000c101904 */
[C---:B------:R-:W-:Y:S02]  /*100c70*/  IMAD.WIDE R22, R80.reuse, 0x4, R2 ;  /* 0x0000000450167825 */ /* 0x040fe400078e0202 */
[----:B-1----:R-:W3:Y:S02]  /*100c80*/  LDL.LU R233, [R1+0x9f8] ;  /* 0x0009f80001e97983 */ /* 0x002ee40000300800 */
[----:B------:R-:W-:Y:S02]  /*100c90*/  IMAD.WIDE R20, R80, 0x4, R4 ;  /* 0x0000000450147825 */ /* 0x000fe400078e0204 */
[----:B------:R1:W-:Y:S04]  /*100ca0*/  @P4 STG.E [R18.64], R232 ;  /* 0x000000e812004986 */ /* 0x0003e8000c101904 */
[----:B-1----:R-:W3:Y:S01]  /*100cb0*/  LDL.LU R232, [R1+0x9c8] ;  /* 0x0009c80001e87983 */ /* 0x002ee20000300800 */
[----:B------:R-:W-:-:S04]  /*100cc0*/  IMAD.WIDE R18, R16, 0x4, R222 ;  /* 0x0000000410127825 */ /* 0x000fc800078e02de */
[----:B------:R-:W-:Y:S01]  /*100cd0*/  IMAD.WIDE R16, R16, 0x4, R224 ;  /* 0x0000000410107825 */ /* 0x000fe200078e02e0 */
[----:B------:R-:W-:Y:S04]  /*100ce0*/  @P1 STG.E [R18.64], R234 ;  /* 0x000000ea12001986 */ /* 0x000fe8000c101904 */
[----:B------:R-:W-:Y:S04]  /*100cf0*/  @P3 STG.E [R16.64], R197 ;  /* 0x000000c510003986 */ /* 0x000fe8000c101904 */
[----:B------:R1:W-:Y:S04]  /*100d00*/  @P5 STG.E [R20.64], R228 ;  /* 0x000000e414005986 */ /* 0x0003e8000c101904 */
[----:B-1----:R-:W3:Y:S04]  /*100d10*/  LDL.LU R228, [R1+0x978] ;  /* 0x0009780001e47983 */ /* 0x002ee80000300800 */
[----:B------:R-:W3:Y:S04]  /*100d20*/  LDL.LU R81, [R1+0x5da4] ;  /* 0x005da40001517983 */ /* 0x000ee80000300800 */
[----:B--2---:R1:W-:Y:S04]  /*100d30*/  @P6 STG.E [R22.64], R83 ;  /* 0x0000005316006986 */ /* 0x0043e8000c101904 */
[----:B-1----:R-:W2:Y:S01]  /*100d40*/  LDL.LU R83, [R1+0x948] ;  /* 0x0009480001537983 */ /* 0x002ea20000300800 */
[----:B------:R-:W-:-:S02]  /*100d50*/  ISETP.LT.AND P2, PT, R15, c[0x0][0x178], !P0 ;  /* 0x00005e000f007a0c */ /* 0x000fc40004741270 */
        /* <DEDUP_REMOVED lines=8> */
[----:B------:R-:W-:Y:S01]  /*100de0*/  ISETP.LT.AND P6, PT, R43, c[0x0][0x178], !P0 ;  /* 0x00005e002b007a0c */ /* 0x000fe200047c1270 */
[----:B------:R-:W-:-:S04]  /*100df0*/  IMAD.WIDE R20, R80, 0x4, R206 ;  /* 0x0000000450147825 */ /* 0x000fc800078e02ce */
[C---:B------:R-:W-:Y:S01]  /*100e00*/  IMAD.WIDE R22, R80.reuse, 0x4, R208 ;  /* 0x0000000450167825 */ /* 0x040fe200078e02d0 */
[----:B------:R1:W-:Y:S04]  /*100e10*/  @P2 STG.E [R16.64], R196 ;  /* 0x000000c410002986 */ /* 0x0003e8000c101904 */
[----:B----4-:R4:W-:Y:S04]  /*100e20*/  @P4 STG.E [R18.64], R82 ;  /* 0x0000005212004986 */ /* 0x0109e8000c101904 */
[----:B-1----:R-:W2:Y:S01]  /*100e30*/  LDL.LU R196, [R1+0x8c8] ;  /* 0x0008c80001c47983 */ /* 0x002ea20000300800 */
[----:B------:R-:W-:-:S03]  /*100e40*/  IMAD.WIDE R16, R80, 0x4, R202 ;  /* 0x0000000450107825 */ /* 0x000fc600078e02ca */
[----:B----4-:R-:W4:Y:S01]  /*100e50*/  LDL.LU R82, [R1+0x888] ;  /* 0x0008880001527983 */ /* 0x010f220000300800 */
[----:B------:R-:W-:-:S03]  /*100e60*/  IMAD.WIDE R18, R80, 0x4, R204 ;  /* 0x0000000450127825 */ /* 0x000fc600078e02cc */
[----:B------:R1:W-:Y:S01]  /*100e70*/  @P3 STG.E [R16.64], R230 ;  /* 0x000000e610003986 */ /* 0x0003e2000c101904 */
[----:B------:R-:W-:-:S03]  /*100e80*/  ISETP.LT.AND P2, PT, R59, c[0x0][0x178], !P0 ;  /* 0x00005e003b007a0c */ /* 0x000fc60004741270 */
[----:B------:R-:W-:Y:S01]  /*100e90*/  @P1 STG.E [R18.64], R229 ;  /* 0x000000e512001986 */ /* 0x000fe2000c101904 */
[----:B------:R-:W-:-:S03]  /*100ea0*/  ISETP.LT.AND P4, PT, R75, c[0x0][0x178], !P0 ;  /* 0x00005e004b007a0c */ /* 0x000fc60004781270 */
[----:B---3--:R3:W-:Y:S01]  /*100eb0*/  @P5 STG.E [R20.64], R233 ;  /* 0x000000e914005986 */ /* 0x0087e2000c101904 */
[----:B-1----:R-:W-:-:S03]  /*100ec0*/  IMAD.WIDE R16, R80, 0x4, R210 ;  /* 0x0000000450107825 */ /* 0x002fc600078e02d2 */
[----:B---3--:R-:W3:Y:S01]  /*100ed0*/  LDL.LU R233, [R1+0x848] ;  /* 0x0008480001e97983 */ /* 0x008ee20000300800 */
        /* <DEDUP_REMOVED lines=15> */
[----:B------:R-:W-:-:S04]  /*100fd0*/  IMAD.WIDE R18, R80, 0x4, R216 ;  /* 0x0000000450127825 */ /* 0x000fc800078e02d8 */
[C---:B------:R-:W-:Y:S01]  /*100fe0*/  IMAD.WIDE R20, R80.reuse, 0x4, R218 ;  /* 0x0000000450147825 */ /* 0x040fe200078e02da */
[----:B------:R1:W-:Y:S03]  /*100ff0*/  @P3 STG.E [R16.64], R234 ;  /* 0x000000ea10003986 */ /* 0x0003e6000c101904 */
[----:B------:R-:W-:Y:S01]  /*101000*/  IMAD.WIDE R22, R80, 0x4, R220 ;  /* 0x0000000450167825 */ /* 0x000fe200078e02dc */
[----:B------:R-:W-:Y:S01]  /*101010*/  @P1 STG.E [R18.64], R197 ;  /* 0x000000c512001986 */ /* 0x000fe2000c101904 */
[----:B------:R-:W-:Y:S02]  /*101020*/  ISETP.LT.AND P0, PT, R236, c[0x0][0x178], !P0 ;  /* 0x00005e00ec007a0c */ /* 0x000fe40004701270 */
[----:B------:R-:W-:Y:S01]  /*101030*/  ISETP.GE.AND P2, PT, R81, c[0x0][0x17c], PT ;  /* 0x00005f0051007a0c */ /* 0x000fe20003f46270 */
[----:B------:R4:W-:Y:S01]  /*101040*/  @P5 STG.E [R20.64], R196 ;  /* 0x000000c414005986 */ /* 0x0009e2000c101904 */
[----:B-1----:R-:W-:-:S02]  /*101050*/  IMAD.WIDE R16, R80, 0x4, R222 ;  /* 0x0000000450107825 */ /* 0x002fc400078e02de */
[----:B------:R-:W-:Y:S01]  /*101060*/  ISETP.LT.AND P3, PT, R14, c[0x0][0x178], !P2 ;  /* 0x00005e000e007a0c */ /* 0x000fe20005761270 */
[----:B----4-:R1:W-:Y:S04]  /*101070*/  @P6 STG.E [R22.64], R82 ;  /* 0x0000005216006986 */ /* 0x0103e8000c101904 */
[----:B------:R-:W4:Y:S01]  /*101080*/  LDL.LU R196, [R1+0xa4c] ;  /* 0x000a4c0001c47983 */ /* 0x000f220000300800 */
[----:B------:R-:W-:Y:S01]  /*101090*/  IMAD.WIDE R18, R80, 0x4, R224 ;  /* 0x0000000450127825 */ /* 0x000fe200078e02e0 */
[----:B------:R-:W-:Y:S02]  /*1010a0*/  ISETP.LT.AND P5, PT, R195, c[0x0][0x178], !P2 ;  /* 0x00005e00c3007a0c */ /* 0x000fe400057a1270 */
[----:B-1----:R-:W4:Y:S01]  /*1010b0*/  LDL.LU R82, [R1+0xa1c] ;  /* 0x000a1c0001527983 */ /* 0x002f220000300800 */
[----:B------:R-:W-:-:S03]  /*1010c0*/  ISETP.LT.AND P6, PT, R15, c[0x0][0x178], !P2 ;  /* 0x00005e000f007a0c */ /* 0x000fc600057c1270 */
[----:B------:R-:W4:Y:S01]  /*1010d0*/  LDL.LU R234, [R1+0x9fc] ;  /* 0x0009fc0001ea7983 */ /* 0x000f220000300800 */
[----:B------:R-:W-:-:S03]  /*1010e0*/  ISETP.LT.AND P1, PT, R11, c[0x0][0x178], !P2 ;  /* 0x00005e000b007a0c */ /* 0x000fc60005721270 */
[----:B------:R-:W4:Y:S01]  /*1010f0*/  LDL.LU R197, [R1+0x9cc] ;  /* 0x0009cc0001c57983 */ /* 0x000f220000300800 */
[----:B------:R-:W-:-:S03]  /*101100*/  IADD3 R80, R80, c[0x0][0x198], RZ ;  /* 0x0000660050507a10 */ /* 0x000fc60007ffe0ff */
[----:B---3--:R1:W-:Y:S02]  /*101110*/  @P4 STG.E [R16.64], R233 ;  /* 0x000000e910004986 */ /* 0x0083e4000c101904 */
[C---:B------:R-:W-:Y:S02]  /*101120*/  IMAD.WIDE R20, R80.reuse, 0x4, R6 ;  /* 0x0000000450147825 */ /* 0x040fe400078e0206 */
[----:B-1----:R-:W3:Y:S02]  /*101130*/  LDL.LU R233, [R1+0x97c] ;  /* 0x00097c0001e97983 */ /* 0x002ee40000300800 */
[C---:B------:R-:W-:Y:S02]  /*101140*/  IMAD.WIDE R16, R80.reuse, 0x4, R4 ;  /* 0x0000000450107825 */ /* 0x040fe400078e0204 */
[----:B------:R1:W-:Y:S02]  /*101150*/  @P0 STG.E [R18.64], R232 ;  /* 0x000000e812000986 */ /* 0x0003e4000c101904 */
[----:B------:R-:W-:-:S02]  /*101160*/  IMAD.WIDE R22, R80, 0x4, R200 ;  /* 0x0000000450167825 */ /* 0x000fc400078e02c8 */
        /* <DEDUP_REMOVED lines=21> */
[----:B----4-:R1:W-:Y:S04]  /*1012c0*/  @P4 STG.E [R16.64], R196 ;  /* 0x000000c410004986 */ /* 0x0103e8000c101904 */
[----:B------:R4:W-:Y:S04]  /*1012d0*/  @P0 STG.E [R18.64], R82 ;  /* 0x0000005212000986 */ /* 0x0009e8000c101904 */
        /* <DEDUP_REMOVED lines=23> */
[----:B------:R-:W-:Y:S02]  /*101450*/  ISETP.LT.AND P2, PT, R236, c[0x0][0x178], !P2 ;  /* 0x00005e00ec007a0c */ /* 0x000fe40005741270 */
[----:B------:R-:W-:Y:S01]  /*101460*/  ISETP.GE.AND P1, PT, R81, c[0x0][0x17c], PT ;  /* 0x00005f0051007a0c */ /* 0x000fe20003f26270 */
[----:B------:R-:W-:-:S03]  /*101470*/  IMAD.WIDE R16, R80, 0x4, R218 ;  /* 0x0000000450107825 */ /* 0x000fc600078e02da */
[----:B------:R-:W-:Y:S01]  /*101480*/  ISETP.LT.AND P4, PT, R14, c[0x0][0x178], !P1 ;  /* 0x00005e000e007a0c */ /* 0x000fe20004f81270 */
[C---:B------:R-:W-:Y:S01]  /*101490*/  IMAD.WIDE R18, R80.reuse, 0x4, R220 ;  /* 0x0000000450127825 */ /* 0x040fe200078e02dc */
[----:B------:R1:W-:Y:S03]  /*1014a0*/  @P3 STG.E [R16.64], R230 ;  /* 0x000000e610003986 */ /* 0x0003e6000c101904 */
[C---:B------:R-:W-:Y:S01]  /*1014b0*/  IMAD.WIDE R20, R80.reuse, 0x4, R222 ;  /* 0x0000000450147825 */ /* 0x040fe200078e02de */
[----:B------:R1:W-:Y:S03]  /*1014c0*/  @P5 STG.E [R18.64], R229 ;  /* 0x000000e512005986 */ /* 0x0003e6000c101904 */
[C---:B------:R-:W-:Y:S01]  /*1014d0*/  IMAD.WIDE R22, R80.reuse, 0x4, R224 ;  /* 0x0000000450167825 */ /* 0x040fe200078e02e0 */
[----:B------:R-:W-:-:S02]  /*1014e0*/  IADD3 R80, R80, c[0x0][0x198], RZ ;  /* 0x0000660050507a10 */ /* 0x000fc40007ffe0ff */
[----:B------:R-:W-:-:S03]  /*1014f0*/  ISETP.LT.AND P0, PT, R195, c[0x0][0x178], !P1 ;  /* 0x00005e00c3007a0c */ /* 0x000fc60004f01270 */
[C---:B-1----:R-:W-:Y:S01]  /*101500*/  IMAD.WIDE R16, R80.reuse, 0x4, R4 ;  /* 0x0000000450107825 */ /* 0x042fe200078e0204 */
[----:B------:R1:W-:Y:S04]  /*101510*/  @P6 STG.E [R20.64], R196 ;  /* 0x000000c414006986 */ /* 0x0003e8000c101904 */
[----:B------:R-:W2:Y:S04]  /*101520*/  LDL.LU R229, [R1+0xa98] ;  /* 0x000a980001e57983 */ /* 0x000ea80000300800 */
[----:B----4-:R4:W-:Y:S04]  /*101530*/  @P2 STG.E [R22.64], R82 ;  /* 0x0000005216002986 */ /* 0x0109e8000c101904 */
[----:B-1----:R-:W2:Y:S01]  /*101540*/  LDL.LU R196, [R1+0xa88] ;  /* 0x000a880001c47983 */ /* 0x002ea20000300800 */
[----:B------:R-:W-:Y:S01]  /*101550*/  ISETP.LT.AND P6, PT, R15, c[0x0][0x178], !P1 ;  /* 0x00005e000f007a0c */ /* 0x000fe20004fc1270 */
[----:B------:R-:W-:-:S02]  /*101560*/  IMAD.WIDE R18, R80, 0x4, R2 ;  /* 0x0000000450127825 */ /* 0x000fc400078e0202 */
[----:B----4-:R-:W4:Y:S01]  /*101570*/  LDL.LU R82, [R1+0xa68] ;  /* 0x000a680001527983 */ /* 0x010f220000300800 */
[----:B------:R-:W-:Y:S02]  /*101580*/  ISETP.LT.AND P2, PT, R11, c[0x0][0x178], !P1 ;  /* 0x00005e000b007a0c */ /* 0x000fe40004f41270 */
[----:B------:R-:W-:Y:S01]  /*101590*/  ISETP.LT.AND P3, PT, R147, c[0x0][0x178], !P1 ;  /* 0x00005e0093007a0c */ /* 0x000fe20004f61270 */
[----:B------:R-:W4:Y:S01]  /*1015a0*/  LDL.LU R81, [R1+0x5dac] ;  /* 0x005dac0001517983 */ /* 0x000f220000300800 */
[----:B------:R-:W-:-:S03]  /*1015b0*/  ISETP.LT.AND P5, PT, R131, c[0x0][0x178], !P1 ;  /* 0x00005e0083007a0c */ /* 0x000fc60004fa1270 */
[----:B---3--:R1:W-:Y:S01]  /*1015c0*/  @P4 STG.E [R16.64], R233 ;  /* 0x000000e910004986 */ /* 0x0083e2000c101904 */
[----:B------:R-:W-:-:S03]  /*1015d0*/  IMAD.WIDE R20, R80, 0x4, R202 ;  /* 0x0000000450147825 */ /* 0x000fc600078e02ca */
[----:B-1----:R-:W3:Y:S01]  /*1015e0*/  LDL.LU R233, [R1+0xa38] ;  /* 0x000a380001e97983 */ /* 0x002ee20000300800 */
[----:B------:R-:W-:-:S03]  /*1015f0*/  IMAD.WIDE R16, R80, 0x4, R6 ;  /* 0x0000000450107825 */ /* 0x000fc600078e0206 */
[----:B------:R1:W-:Y:S01]  /*101600*/  @P0 STG.E [R18.64], R232 ;  /* 0x000000e812000986 */ /* 0x0003e2000c101904 */
[----:B------:R-:W-:-:S03]  /*101610*/  IMAD.WIDE R22, R80, 0x4, R204 ;  /* 0x0000000450167825 */ /* 0x000fc600078e02cc */
[----:B------:R1:W-:Y:S04]  /*101620*/  @P6 STG.E [R16.64], R234 ;  /* 0x000000ea10006986 */ /* 0x0003e8000c101904 */
[----:B-1----:R-:W3:Y:S01]  /*101630*/  LDL.LU R232, [R1+0xa08] ;  /* 0x000a080001e87983 */ /* 0x002ee20000300800 */
[----:B------:R-:W-:-:S03]  /*101640*/  IMAD.WIDE R18, R80, 0x4, R200 ;  /* 0x0000000450127825 */ /* 0x000fc600078e02c8 */
[----:B------:R-:W3:Y:S04]  /*101650*/  LDL.LU R230, [R1+0x9d8] ;  /* 0x0009d80001e67983 */ /* 0x000ee80000300800 */
[----:B------:R-:W-:Y:S04]  /*101660*/  @P2 STG.E [R18.64], R197 ;  /* 0x000000c512002986 */ /* 0x000fe8000c101904 */
        /* <DEDUP_REMOVED lines=12> */
[----:B------:R-:W-:Y:S01]  /*101730*/  ISETP.LT.AND P3, PT, R99, c[0x0][0x178], !P1 ;  /* 0x00005e0063007a0c */ /* 0x000fe20004f61270 */
[----:B------:R1:W-:Y:S01]  /*101740*/  @P4 STG.E [R16.64], R229 ;  /* 0x000000e510004986 */ /* 0x0003e2000c101904 */
[----:B------:R-:W-:-:S03]  /*101750*/  ISETP.LT.AND P4, PT, R115, c[0x0][0x178], !P1 ;  /* 0x00005e0073007a0c */ /* 0x000fc60004f81270 */
[----:B------:R4:W-:Y:S01]  /*101760*/  @P0 STG.E [R18.64], R196 ;  /* 0x000000c412000986 */ /* 0x0009e2000c101904 */
[----:B-1----:R-:W-:-:S03]  /*101770*/  IMAD.WIDE R16, R80, 0x4, R212 ;  /* 0x0000000450107825 */ /* 0x002fc600078e02d4 */
[----:B----4-:R1:W-:Y:S04]  /*101780*/  @P6 STG.E [R20.64], R82 ;  /* 0x0000005214006986 */ /* 0x0103e8000c101904 */
[----:B------:R-:W4:Y:S01]  /*101790*/  LDL.LU R196, [R1+0x8d8] ;  /* 0x0008d80001c47983 */ /* 0x000f220000300800 */
[----:B------:R-:W-:Y:S01]  /*1017a0*/  ISETP.LT.AND P0, PT, R239, c[0x0][0x178], !P1 ;  /* 0x00005e00ef007a0c */ /* 0x000fe20004f01270 */
[----:B------:R-:W-:Y:S02]  /*1017b0*/  IMAD.WIDE R18, R80, 0x4, R214 ;  /* 0x0000000450127825 */ /* 0x000fe400078e02d6 */
[----:B-1----:R-:W4:Y:S01]  /*1017c0*/  LDL.LU R82, [R1+0xbfc] ;  /* 0x000bfc0001527983 */ /* 0x002f220000300800 */
[----:B------:R-:W-:-:S03]  /*1017d0*/  ISETP.LT.AND P6, PT, R237, c[0x0][0x178], !P1 ;  /* 0x00005e00ed007a0c */ /* 0x000fc60004fc1270 */
[----:B------:R-:W4:Y:S04]  /*1017e0*/  LDL.LU R197, [R1+0xbdc] ;  /* 0x000bdc0001c57983 */ /* 0x000f280000300800 */
[----:B------:R-:W4:Y:S04]  /*1017f0*/  LDL.LU R229, [R1+0xb6c] ;  /* 0x000b6c0001e57983 */ /* 0x000f280000300800 */
[----:B---3--:R1:W-:Y:S01]  /*101800*/  @P5 STG.E [R16.64], R233 ;  /* 0x000000e910005986 */ /* 0x0083e2000c101904 */
[----:B------:R-:W-:Y:S01]  /*101810*/  ISETP.LT.AND P5, PT, R238, c[0x0][0x178], !P1 ;  /* 0x00005e00ee007a0c */ /* 0x000fe20004fa1270 */
[----:B------:R-:W-:-:S04]  /*101820*/  IMAD.WIDE R20, R80, 0x4, R220 ;  /* 0x0000000450147825 */ /* 0x000fc800078e02dc */
[C---:B------:R-:W-:Y:S01]  /*101830*/  IMAD.WIDE R22, R80.reuse, 0x4, R222 ;  /* 0x0000000450167825 */ /* 0x040fe200078e02de */
[----:B-1----:R-:W3:Y:S03]  /*101840*/  LDL.LU R233, [R1+0xb5c] ;  /* 0x000b5c0001e97983 */ /* 0x002ee60000300800 */
[C---:B------:R-:W-:Y:S01]  /*101850*/  IMAD.WIDE R16, R80.reuse, 0x4, R216 ;  /* 0x0000000450107825 */ /* 0x040fe200078e02d8 */
        /* <DEDUP_REMOVED lines=9> */
[----:B------:R-:W-:-:S02]  /*1018f0*/  ISETP.GE.AND P2, PT, R81, c[0x0][0x17c], PT ;  /* 0x00005f0051007a0c */ /* 0x000fc40003f46270 */
[----:B------:R-:W-:Y:S01]  /*101900*/  ISETP.LT.AND P1, PT, R236, c[0x0][0x178], !P1 ;  /* 0x00005e00ec007a0c */ /* 0x000fe20004f21270 */
[----:B------:R-:W-:Y:S01]  /*101910*/  IMAD.WIDE R16, R80, 0x4, R224 ;  /* 0x0000000450107825 */ /* 0x000fe200078e02e0 */
[----:B------:R-:W-:Y:S01]  /*101920*/  ISETP.LT.AND P3, PT, R14, c[0x0][0x178], !P2 ;  /* 0x00005e000e007a0c */ /* 0x000fe20005761270 */
[----:B------:R-:W2:Y:S01]  /*101930*/  LDL.LU R230, [R1+0xa8c] ;  /* 0x000a8c0001e67983 */ /* 0x000ea20000300800 */
[----:B------:R-:W-:Y:S02]  /*101940*/  IADD3 R81, R80, c[0x0][0x198], RZ ;  /* 0x0000660050517a10 */ /* 0x000fe40007ffe0ff */
[----:B------:R-:W-:Y:S01]  /*101950*/  ISETP.LT.AND P0, PT, R195, c[0x0][0x178], !P2 ;  /* 0x00005e00c3007a0c */ /* 0x000fe20005701270 */
[----:B------:R-:W2:Y:S02]  /*101960*/  LDL.LU R234, [R1+0xa6c] ;  /* 0x000a6c0001ea7983 */ /* 0x000ea40000300800 */
[----:B------:R-:W-:Y:S01]  /*101970*/  IMAD.WIDE R18, R81, 0x4, R4 ;  /* 0x0000000451127825 */ /* 0x000fe200078e0204 */
[----:B------:R-:W-:-:S02]  /*101980*/  ISETP.LT.AND P4, PT, R15, c[0x0][0x178], !P2 ;  /* 0x00005e000f007a0c */ /* 0x000fc40005781270 */
[----:B------:R-:W-:Y:S02]  /*101990*/  ISETP.LT.AND P5, PT, R11, c[0x0][0x178], !P2 ;  /* 0x00005e000b007a0c */ /* 0x000fe400057a1270 */
        /* <DEDUP_REMOVED lines=8> */
[----:B------:R-:W-:Y:S01]  /*101a20*/  IMAD.WIDE R18, R81, 0x4, R6 ;  /* 0x0000000451127825 */ /* 0x000fe200078e0206 */
[----:B------:R-:W-:Y:S02]  /*101a30*/  ISETP.LT.AND P3, PT, R131, c[0x0][0x178], !P2 ;  /* 0x00005e0083007a0c */ /* 0x000fe40005761270 */
[----:B------:R-:W4:Y:S01]  /*101a40*/  LDL.LU R80, [R1+0x5db0] ;  /* 0x005db00001507983 */ /* 0x000f220000300800 */
[----:B------:R-:W-:-:S03]  /*101a50*/  ISETP.LT.AND P1, PT, R27, c[0x0][0x178], !P2 ;  /* 0x00005e001b007a0c */ /* 0x000fc60005721270 */
[----:B------:R1:W-:Y:S04]  /*101a60*/  @P0 STG.E [R16.64], R197 ;  /* 0x000000c510000986 */ /* 0x0003e8000c101904 */
[----:B------:R3:W-:Y:S04]  /*101a70*/  @P4 STG.E [R18.64], R229 ;  /* 0x000000e512004986 */ /* 0x0007e8000c101904 */
[----:B---3--:R-:W-:Y:S04]  /*101a80*/  @P5 STG.E [R20.64], R233 ;  /* 0x000000e914005986 */ /* 0x008fe8000c101904 */
[----:B-1----:R-:W3:Y:S01]  /*101a90*/  LDL.LU R197, [R1+0x9dc] ;  /* 0x0009dc0001c57983 */ /* 0x002ee20000300800 */
[----:B------:R-:W-:-:S04]  /*101aa0*/  IMAD.WIDE R16, R81, 0x4, R204 ;  /* 0x0000000451107825 */ /* 0x000fc800078e02cc */
[----:B------:R-:W-:Y:S01]  /*101ab0*/  IMAD.WIDE R18, R81, 0x4, R206 ;  /* 0x0000000451127825 */ /* 0x000fe200078e02ce */
        /* <DEDUP_REMOVED lines=15> */
[----:B------:R1:W-:Y:S03]  /*101bb0*/  @P0 STG.E [R16.64], R230 ;  /* 0x000000e610000986 */ /* 0x0003e6000c101904 */
[----:B------:R-:W-:Y:S01]  /*101bc0*/  IMAD.WIDE R22, R81, 0x4, R214 ;  /* 0x0000000451167825 */ /* 0x000fe200078e02d6 */
[----:B------:R-:W-:Y:S01]  /*101bd0*/  ISETP.LT.AND P3, PT, R115, c[0x0][0x178], !P2 ;  /* 0x00005e0073007a0c */ /* 0x000fe20005761270 */
[----:B------:R-:W-:Y:S01]  /*101be0*/  @P4 STG.E [R18.64], R234 ;  /* 0x000000ea12004986 */ /* 0x000fe2000c101904 */
[----:B------:R-:W-:-:S03]  /*101bf0*/  ISETP.LT.AND P1, PT, R239, c[0x0][0x178], !P2 ;  /* 0x00005e00ef007a0c */ /* 0x000fc60005721270 */
[----:B------:R4:W-:Y:S01]  /*101c00*/  @P5 STG.E [R20.64], R196 ;  /* 0x000000c414005986 */ /* 0x0009e2000c101904 */
[----:B------:R-:W-:Y:S01]  /*101c10*/  ISETP.LT.AND P4, PT, R238, c[0x0][0x178], !P2 ;  /* 0x00005e00ee007a0c */ /* 0x000fe20005781270 */
[C---:B-1----:R-:W-:Y:S02]  /*101c20*/  IMAD.WIDE R16, R81.reuse, 0x4, R216 ;  /* 0x0000000451107825 */ /* 0x042fe400078e02d8 */
[----:B----4-:R1:W-:Y:S04]  /*101c30*/  @P6 STG.E [R22.64], R82 ;  /* 0x0000005216006986 */ /* 0x0103e8000c101904 */
[----:B------:R-:W4:Y:S01]  /*101c40*/  LDL.LU R196, [R1+0xd80] ;  /* 0x000d800001c47983 */ /* 0x000f220000300800 */
[----:B------:R-:W-:Y:S01]  /*101c50*/  ISETP.GE.AND P0, PT, R80, c[0x0][0x17c], PT ;  /* 0x00005f0050007a0c */ /* 0x000fe20003f06270 */
[----:B------:R-:W-:-:S02]  /*101c60*/  IMAD.WIDE R18, R81, 0x4, R218 ;  /* 0x0000000451127825 */ /* 0x000fc400078e02da */
[----:B-1----:R-:W4:Y:S01]  /*101c70*/  LDL.LU R82, [R1+0xd50] ;  /* 0x000d500001527983 */ /* 0x002f220000300800 */
[----:B------:R-:W-:Y:S02]  /*101c80*/  ISETP.LT.AND P5, PT, R237, c[0x0][0x178], !P2 ;  /* 0x00005e00ed007a0c */ /* 0x000fe400057a1270 */
[----:B------:R-:W-:Y:S01]  /*101c90*/  ISETP.LT.AND P2, PT, R236, c[0x0][0x178], !P2 ;  /* 0x00005e00ec007a0c */ /* 0x000fe20005741270 */
[----:B------:R-:W4:Y:S01]  /*101ca0*/  LDL.LU R230, [R1+0xd10] ;  /* 0x000d100001e67983 */ /* 0x000f220000300800 */
[----:B------:R-:W-:Y:S02]  /*101cb0*/  ISETP.LT.AND P6, PT, R14, c[0x0][0x178], !P0 ;  /* 0x00005e000e007a0c */ /* 0x000fe400047c1270 */
[C---:B------:R-:W-:Y:S01]  /*101cc0*/  IADD3 R80, R81.reuse, c[0x0][0x198], RZ ;  /* 0x0000660051507a10 */ /* 0x040fe20007ffe0ff */
[----:B---3--:R1:W-:Y:S04]  /*101cd0*/  @P3 STG.E [R16.64], R197 ;  /* 0x000000c510003986 */ /* 0x0083e8000c101904 */
[----:B------:R-:W3:Y:S01]  /*101ce0*/  LDL.LU R234, [R1+0xcd0] ;  /* 0x000cd00001ea7983 */ /* 0x000ee20000300800 */
[----:B------:R-:W-:-:S04]  /*101cf0*/  IMAD.WIDE R20, R81, 0x4, R224 ;  /* 0x0000000451147825 */ /* 0x000fc800078e02e0 */
[----:B------:R-:W-:-:S04]  /*101d00*/  IMAD.WIDE R22, R80, 0x4, R4 ;  /* 0x0000000450167825 */ /* 0x000fc800078e0204 */
[C---:B-1----:R-:W-:Y:S01]  /*101d10*/  IMAD.WIDE R16, R81.reuse, 0x4, R222 ;  /* 0x0000000451107825 */ /* 0x042fe200078e02de */
[----:B------:R1:W-:Y:S04]  /*101d20*/  @P1 STG.E [R18.64], R232 ;  /* 0x000000e812001986 */ /* 0x0003e8000c101904 */
[----:B-1----:R-:W3:Y:S01]  /*101d30*/  LDL.LU R232, [R1+0xc20] ;  /* 0x000c200001e87983 */ /* 0x002ee20000300800 */
[----:B------:R-:W-:-:S03]  /*101d40*/  IMAD.WIDE R18, R81, 0x4, R220 ;  /* 0x0000000451127825 */ /* 0x000fc600078e02dc */
[----:B------:R-:W3:Y:S04]  /*101d50*/  LDL.LU R197, [R1+0xc00] ;  /* 0x000c000001c57983 */ /* 0x000ee80000300800 */
        /* <DEDUP_REMOVED lines=17> */
[----:B----4-:R1:W-:Y:S04]  /*101e70*/  @P1 STG.E [R16.64], R196 ;  /* 0x000000c410001986 */ /* 0x0103e8000c101904 */
[----:B------:R4:W-:Y:S04]  /*101e80*/  @P3 STG.E [R18.64], R82 ;  /* 0x0000005212003986 */ /* 0x0009e8000c101904 */
[----:B-1----:R-:W2:Y:S01]  /*101e90*/  LDL.LU R196, [R1+0x500] ;  /* 0x0005000001c47983 */ /* 0x002ea20000300800 */
[----:B------:R-:W-:-:S03]  /*101ea0*/  IMAD.WIDE R16, R80, 0x4, R200 ;  /* 0x0000000450107825 */ /* 0x000fc600078e02c8 */
[----:B----4-:R-:W4:Y:S01]  /*101eb0*/  LDL.LU R82, [R1+0x470] ;  /* 0x0004700001527983 */ /* 0x010f220000300800 */
[----:B------:R-:W-:-:S03]  /*101ec0*/  IMAD.WIDE R18, R80, 0x4, R202 ;  /* 0x0000000450127825 */ /* 0x000fc600078e02ca */
[----:B------:R-:W4:Y:S01]  /*101ed0*/  LDL.LU R81, [R1+0x5db4] ;  /* 0x005db40001517983 */ /* 0x000f220000300800 */
[----:B------:R-:W-:Y:S02]  /*101ee0*/  ISETP.LT.AND P1, PT, R43, c[0x0][0x178], !P0 ;  /* 0x00005e002b007a0c */ /* 0x000fe40004721270 */
[----:B------:R-:W-:Y:S01]  /*101ef0*/  ISETP.LT.AND P3, PT, R59, c[0x0][0x178], !P0 ;  /* 0x00005e003b007a0c */ /* 0x000fe20004761270 */
[----:B------:R1:W-:Y:S04]  /*101f00*/  @P4 STG.E [R16.64], R230 ;  /* 0x000000e610004986 */ /* 0x0003e8000c101904 */
[----:B---3--:R3:W-:Y:S01]  /*101f10*/  @P2 STG.E [R18.64], R234 ;  /* 0x000000ea12002986 */ /* 0x0087e2000c101904 */
[----:B------:R-:W-:-:S04]  /*101f20*/  IMAD.WIDE R22, R80, 0x4, R206 ;  /* 0x0000000450167825 */ /* 0x000fc800078e02ce */
[----:B-1----:R-:W-:-:S04]  /*101f30*/  IMAD.WIDE R16, R80, 0x4, R208 ;  /* 0x0000000450107825 */ /* 0x002fc800078e02d0 */
[----:B---3--:R-:W-:Y:S01]  /*101f40*/  IMAD.WIDE R18, R80, 0x4, R210 ;  /* 0x0000000450127825 */ /* 0x008fe200078e02d2 */
[----:B------:R1:W-:Y:S04]  /*101f50*/  @P5 STG.E [R20.64], R232 ;  /* 0x000000e814005986 */ /* 0x0003e8000c101904 */
[----:B------:R3:W-:Y:S04]  /*101f60*/  @P6 STG.E [R22.64], R197 ;  /* 0x000000c516006986 */ /* 0x0007e8000c101904 */
[----:B-1----:R-:W4:Y:S04]  /*101f70*/  LDL.LU R232, [R1+0x290] ;  /* 0x0002900001e87983 */ /* 0x002f280000300800 */
[----:B------:R-:W4:Y:S04]  /*101f80*/  LDL.LU R234, [R1+0x1b0] ;  /* 0x0001b00001ea7983 */ /* 0x000f280000300800 */
[----:B---3--:R-:W3:Y:S04]  /*101f90*/  LDL.LU R197, [R1+0x1a0] ;  /* 0x0001a00001c57983 */ /* 0x008ee80000300800 */
        /* <DEDUP_REMOVED lines=15> */
[----:B-1----:R-:W2:Y:S04]  /*102090*/  LDL.LU R233, [R1+0xd54] ;  /* 0x000d540001e97983 */ /* 0x002ea80000300800 */
[----:B------:R-:W-:Y:S04]  /*1020a0*/  @P5 STG.E [R20.64], R196 ;  /* 0x000000c414005986 */ /* 0x000fe8000c101904 */
[----:B----4-:R1:W-:Y:S01]  /*1020b0*/  @P6 STG.E [R22.64], R82 ;  /* 0x0000005216006986 */ /* 0x0103e2000c101904 */
[----:B------:R-:W-:-:S02]  /*1020c0*/  ISETP.LT.AND P2, PT, R237, c[0x0][0x178], !P0 ;  /* 0x00005e00ed007a0c */ /* 0x000fc40004741270 */
[----:B------:R-:W-:Y:S01]  /*1020d0*/  ISETP.GE.AND P3, PT, R81, c[0x0][0x17c], PT ;  /* 0x00005f0051007a0c */ /* 0x000fe20003f66270 */
[----:B------:R-:W-:Y:S01]  /*1020e0*/  IMAD.WIDE R16, R80, 0x4, R220 ;  /* 0x0000000450107825 */ /* 0x000fe200078e02dc */
[----:B------:R-:W-:Y:S01]  /*1020f0*/  ISETP.LT.AND P0, PT, R236, c[0x0][0x178], !P0 ;  /* 0x00005e00ec007a0c */ /* 0x000fe20004701270 */
[----:B-1----:R-:W4:Y:S01]  /*102100*/  LDL.LU R82, [R1+0xd14] ;  /* 0x000d140001527983 */ /* 0x002f220000300800 */
[----:B------:R-:W-:Y:S02]  /*102110*/  ISETP.LT.AND P4, PT, R14, c[0x0][0x178], !P3 ;  /* 0x00005e000e007a0c */ /* 0x000fe40005f81270 */
[----:B------:R-:W-:Y:S01]  /*102120*/  ISETP.LT.AND P6, PT, R195, c[0x0][0x178], !P3 ;  /* 0x00005e00c3007a0c */ /* 0x000fe20005fc1270 */
[----:B------:R-:W4:Y:S01]  /*102130*/  LDL.LU R230, [R1+0xcd4] ;  /* 0x000cd40001e67983 */ /* 0x000f220000300800 */
[----:B------:R-:W-:-:S03]  /*102140*/  IADD3 R81, R80, c[0x0][0x198], RZ ;  /* 0x0000660050517a10 */ /* 0x000fc60007ffe0ff */
[----:B------:R-:W4:Y:S04]  /*102150*/  LDL.LU R229, [R1+0xc24] ;  /* 0x000c240001e57983 */ /* 0x000f280000300800 */
[----:B------:R-:W4:Y:S01]  /*102160*/  LDL.LU R196, [R1+0xc04] ;  /* 0x000c040001c47983 */ /* 0x000f220000300800 */
[----:B------:R-:W-:-:S04]  /*102170*/  IMAD.WIDE R18, R80, 0x4, R224 ;  /* 0x0000000450127825 */ /* 0x000fc800078e02e0 */
[----:B------:R-:W-:-:S04]  /*102180*/  IMAD.WIDE R20, R81, 0x4, R4 ;  /* 0x0000000451147825 */ /* 0x000fc800078e0204 */
[----:B------:R-:W-:Y:S01]  /*102190*/  IMAD.WIDE R22, R81, 0x4, R2 ;  /* 0x0000000451167825 */ /* 0x000fe200078e0202 */
[----:B------:R1:W-:Y:S04]  /*1021a0*/  @P1 STG.E [R16.64], R232 ;  /* 0x000000e810001986 */ /* 0x0003e8000c101904 */
[----:B-1----:R-:W4:Y:S01]  /*1021b0*/  LDL.LU R232, [R1+0xb24] ;  /* 0x000b240001e87983 */ /* 0x002f220000300800 */
[----:B------:R-:W-:-:S05]  /*1021c0*/  IMAD.WIDE R16, R80, 0x4, R222 ;  /* 0x0000000450107825 */ /* 0x000fca00078e02de */
[----:B------:R-:W-:Y:S04]  /*1021d0*/  @P2 STG.E [R16.64], R234 ;  /* 0x000000ea10002986 */ /* 0x000fe8000c101904 */
[----:B---3--:R-:W-:Y:S04]  /*1021e0*/  @P0 STG.E [R18.64], R197 ;  /* 0x000000c512000986 */ /* 0x008fe8000c101904 */
        /* <DEDUP_REMOVED lines=14> */
[----:B------:R1:W-:Y:S01]  /*1022d0*/  @P5 STG.E [R16.64], R233 ;  /* 0x000000e910005986 */ /* 0x0003e2000c101904 */
[----:B------:R-:W-:Y:S01]  /*1022e0*/  IMAD.WIDE R20, R81, 0x4, R206 ;  /* 0x0000000451147825 */ /* 0x000fe200078e02ce */
[----:B------:R-:W-:Y:S02]  /*1022f0*/  ISETP.LT.AND P5, PT, R59, c[0x0][0x178], !P3 ;  /* 0x00005e003b007a0c */ /* 0x000fe40005fa1270 */
[----:B-1----:R-:W2:Y:S01]  /*102300*/  LDL.LU R233, [R1+0x474] ;  /* 0x0004740001e97983 */ /* 0x002ea20000300800 */
[----:B------:R-:W-:-:S03]  /*102310*/  IMAD.WIDE R16, R81, 0x4, R202 ;  /* 0x0000000451107825 */ /* 0x000fc600078e02ca */
[----:B----4-:R1:W-:Y:S01]  /*102320*/  @P1 STG.E [R18.64], R82 ;  /* 0x0000005212001986 */ /* 0x0103e2000c101904 */
[----:B------:R-:W-:Y:S01]  /*102330*/  IMAD.WIDE R22, R81, 0x4, R208 ;  /* 0x0000000451167825 */ /* 0x000fe200078e02d0 */
[----:B------:R-:W-:Y:S02]  /*102340*/  ISETP.LT.AND P1, PT, R75, c[0x0][0x178], !P3 ;  /* 0x00005e004b007a0c */ /* 0x000fe40005f21270 */
[----:B------:R4:W-:Y:S04]  /*102350*/  @P0 STG.E [R16.64], R230 ;  /* 0x000000e610000986 */ /* 0x0009e8000c101904 */
[----:B-1----:R-:W2:Y:S01]  /*102360*/  LDL.LU R82, [R1+0x294] ;  /* 0x0002940001527983 */ /* 0x002ea20000300800 */
[----:B------:R-:W-:-:S03]  /*102370*/  IMAD.WIDE R18, R81, 0x4, R204 ;  /* 0x0000000451127825 */ /* 0x000fc600078e02cc */
[----:B------:R-:W2:Y:S04]  /*102380*/  LDL.LU R80, [R1+0x5db8] ;  /* 0x005db80001507983 */ /* 0x000ea80000300800 */
[----:B------:R-:W-:Y:S04]  /*102390*/  @P2 STG.E [R18.64], R229 ;  /* 0x000000e512002986 */ /* 0x000fe8000c101904 */
[----:B------:R1:W-:Y:S01]  /*1023a0*/  @P4 STG.E [R20.64], R196 ;  /* 0x000000c414004986 */ /* 0x0003e2000c101904 */
[----:B----4-:R-:W-:-:S03]  /*1023b0*/  IMAD.WIDE R16, R81, 0x4, R210 ;  /* 0x0000000451107825 */ /* 0x010fc600078e02d2 */
[----:B-1----:R-:W4:Y:S01]  /*1023c0*/  LDL.LU R196, [R1+0x1b4] ;  /* 0x0001b40001c47983 */ /* 0x002f220000300800 */
[----:B------:R-:W-:-:S03]  /*1023d0*/  IMAD.WIDE R18, R81, 0x4, R212 ;  /* 0x0000000451127825 */ /* 0x000fc600078e02d4 */
[----:B------:R1:W-:Y:S04]  /*1023e0*/  @P6 STG.E [R22.64], R232 ;  /* 0x000000e816006986 */ /* 0x0003e8000c101904 */
[----:B-1----:R-:W4:Y:S04]  /*1023f0*/  LDL.LU R232, [R1+0x1a4] ;  /* 0x0001a40001e87983 */ /* 0x002f280000300800 */
[----:B------:R-:W4:Y:S04]  /*102400*/  LDL.LU R229, [R1+0xf70] ;  /* 0x000f700001e57983 */ /* 0x000f280000300800 */
[----:B---3--:R1:W-:Y:S04]  /*102410*/  @P5 STG.E [R16.64], R228 ;  /* 0x000000e410005986 */ /* 0x0083e8000c101904 */
        /* <DEDUP_REMOVED lines=15> */
[----:B------:R1:W-:Y:S04]  /*102510*/  @P4 STG.E [R20.64], R233 ;  /* 0x000000e914004986 */ /* 0x0003e8000c101904 */
[----:B-1----:R-:W2:Y:S01]  /*102520*/  LDL.LU R234, [R1+0xe10] ;  /* 0x000e100001ea7983 */ /* 0x002ea20000300800 */
[----:B------:R-:W-:-:S03]  /*102530*/  IMAD.WIDE R16, R81, 0x4, R222 ;  /* 0x0000000451107825 */ /* 0x000fc600078e02de */
[----:B------:R-:W2:Y:S04]  /*102540*/  LDL.LU R233, [R1+0xdf0] ;  /* 0x000df00001e97983 */ /* 0x000ea80000300800 */
[----:B------:R1:W-:Y:S01]  /*102550*/  @P6 STG.E [R22.64], R82 ;  /* 0x0000005216006986 */ /* 0x0003e2000c101904 */
[----:B------:R-:W-:Y:S01]  /*102560*/  ISETP.GE.AND P1, PT, R80, c[0x0][0x17c], PT ;  /* 0x00005f0050007a0c */ /* 0x000fe20003f26270 */
[----:B------:R-:W-:-:S03]  /*102570*/  IMAD.WIDE R20, R81, 0x4, R224 ;  /* 0x0000000451147825 */ /* 0x000fc600078e02e0 */
[----:B------:R-:W-:Y:S01]  /*102580*/  ISETP.LT.AND P0, PT, R14, c[0x0][0x178], !P1 ;  /* 0x00005e000e007a0c */ /* 0x000fe20004f01270 */
[----:B-1----:R-:W2:Y:S01]  /*102590*/  LDL.LU R82, [R1+0xdb0] ;  /* 0x000db00001527983 */ /* 0x002ea20000300800 */
[----:B------:R-:W-:Y:S02]  /*1025a0*/  ISETP.LT.AND P2, PT, R195, c[0x0][0x178], !P1 ;  /* 0x00005e00c3007a0c */ /* 0x000fe40004f41270 */
[----:B------:R-:W-:Y:S01]  /*1025b0*/  ISETP.LT.AND P4, PT, R15, c[0x0][0x178], !P1 ;  /* 0x00005e000f007a0c */ /* 0x000fe20004f81270 */
[----:B------:R-:W2:Y:S01]  /*1025c0*/  LDL.LU R197, [R1+0xd90] ;  /* 0x000d900001c57983 */ /* 0x000ea20000300800 */
[----:B------:R-:W-:-:S03]  /*1025d0*/  IADD3 R18, R81, c[0x0][0x198], RZ ;  /* 0x0000660051127a10 */ /* 0x000fc60007ffe0ff */
[----:B----4-:R1:W-:Y:S02]  /*1025e0*/  @P3 STG.E [R16.64], R196 ;  /* 0x000000c410003986 */ /* 0x0103e4000c101904 */
[C---:B------:R-:W-:Y:S02]  /*1025f0*/  IMAD.WIDE R22, R18.reuse, 0x4, R6 ;  /* 0x0000000412167825 */ /* 0x040fe400078e0206 */
[----:B-1----:R-:W4:Y:S02]  /*102600*/  LDL.LU R196, [R1+0xd60] ;  /* 0x000d600001c47983 */ /* 0x002f240000300800 */
[C---:B------:R-:W-:Y:S02]  /*102610*/  IMAD.WIDE R16, R18.reuse, 0x4, R4 ;  /* 0x0000000412107825 */ /* 0x040fe400078e0204 */
[----:B------:R1:W-:Y:S04]  /*102620*/  @P5 STG.E [R20.64], R232 ;  /* 0x000000e814005986 */ /* 0x0003e8000c101904 */
[----:B------:R1:W-:Y:S04]  /*102630*/  @P0 STG.E [R16.64], R229 ;  /* 0x000000e510000986 */ /* 0x0003e8000c101904 */
[----:B-1----:R-:W4:Y:S01]  /*102640*/  LDL.LU R232, [R1+0xcf0] ;  /* 0x000cf00001e87983 */ /* 0x002f220000300800 */
[----:B------:R-:W-:-:S03]  /*102650*/  IMAD.WIDE R20, R18, 0x4, R2 ;  /* 0x0000000412147825 */ /* 0x000fc600078e0202 */
[----:B------:R-:W4:Y:S04]  /*102660*/  LDL.LU R19, [R1+0x5dbc] ;  /* 0x005dbc0001137983 */ /* 0x000f280000300800 */
[----:B------:R-:W4:Y:S04]  /*102670*/  LDL.LU R229, [R1+0xca0] ;  /* 0x000ca00001e57983 */ /* 0x000f280000300800 */
[----:B---3--:R1:W-:Y:S04]  /*102680*/  @P2 STG.E [R20.64], R228 ;  /* 0x000000e414002986 */ /* 0x0083e8000c101904 */
        /* <DEDUP_REMOVED lines=13> */
[----:B------:R1:W-:Y:S01]  /*102760*/  @P3 STG.E [R20.64], R233 ;  /* 0x000000e914003986 */ /* 0x0003e2000c101904 */
[----:B------:R-:W-:Y:S01]  /*102770*/  ISETP.LT.AND P5, PT, R75, c[0x0][0x178], !P1 ;  /* 0x00005e004b007a0c */ /* 0x000fe20004fa1270 */
[C---:B-1----:R-:W-:Y:S02]  /*102780*/  IMAD.WIDE R16, R18.reuse, 0x4, R206 ;  /* 0x0000000412107825 */ /* 0x042fe400078e02ce */
[----:B------:R-:W2:Y:S04]  /*102790*/  LDL.LU R233, [R1+0xbc0] ;  /* 0x000bc00001e97983 */ /* 0x000ea80000300800 */
[----:B------:R1:W-:Y:S01]  /*1027a0*/  @P6 STG.E [R22.64], R82 ;  /* 0x0000005216006986 */ /* 0x0003e2000c101904 */
[----:B------:R-:W-:Y:S01]  /*1027b0*/  IMAD.WIDE R20, R18, 0x4, R208 ;  /* 0x0000000412147825 */ /* 0x000fe200078e02d0 */
[----:B------:R-:W-:-:S02]  /*1027c0*/  ISETP.LT.AND P3, PT, R99, c[0x0][0x178], !P1 ;  /* 0x00005e0063007a0c */ /* 0x000fc40004f61270 */
[----:B------:R-:W-:Y:S01]  /*1027d0*/  ISETP.LT.AND P6, PT, R115, c[0x0][0x178], !P1 ;  /* 0x00005e0073007a0c */ /* 0x000fe20004fc1270 */
[----:B-1----:R-:W2:Y:S01]  /*1027e0*/  LDL.LU R82, [R1+0xb10] ;  /* 0x000b100001527983 */ /* 0x002ea20000300800 */
[----:B------:R-:W-:-:S03]  /*1027f0*/  IMAD.WIDE R22, R18, 0x4, R210 ;  /* 0x0000000412167825 */ /* 0x000fc600078e02d2 */
[----:B------:R1:W-:Y:S04]  /*102800*/  @P0 STG.E [R16.64], R197 ;  /* 0x000000c510000986 */ /* 0x0003e8000c101904 */
[----:B------:R-:W2:Y:S04]  /*102810*/  LDL.LU R234, [R1+0x5e0] ;  /* 0x0005e00001ea7983 */ /* 0x000ea80000300800 */
[----:B----4-:R4:W-:Y:S04]  /*102820*/  @P2 STG.E [R20.64], R196 ;  /* 0x000000c414002986 */ /* 0x0109e8000c101904 */
[----:B-1----:R-:W2:Y:S01]  /*102830*/  LDL.LU R197, [R1+0x4f0] ;  /* 0x0004f00001c57983 */ /* 0x002ea20000300800 */
[----:B------:R-:W-:-:S03]  /*102840*/  IMAD.WIDE R16, R18, 0x4, R212 ;  /* 0x0000000412107825 */ /* 0x000fc600078e02d4 */
[----:B----4-:R-:W4:Y:S01]  /*102850*/  LDL.LU R196, [R1+0xf74] ;  /* 0x000f740001c47983 */ /* 0x010f220000300800 */
[----:B------:R-:W-:-:S03]  /*102860*/  IMAD.WIDE R20, R18, 0x4, R214 ;  /* 0x0000000412147825 */ /* 0x000fc600078e02d6 */
[----:B------:R1:W-:Y:S04]  /*102870*/  @P4 STG.E [R22.64], R232 ;  /* 0x000000e816004986 */ /* 0x0003e8000c101904 */
[----:B-1----:R-:W4:Y:S01]  /*102880*/  LDL.LU R232, [R1+0xec4] ;  /* 0x000ec40001e87983 */ /* 0x002f220000300800 */
[----:B------:R-:W-:-:S03]  /*102890*/  IMAD.WIDE R22, R18, 0x4, R216 ;  /* 0x0000000412167825 */ /* 0x000fc600078e02d8 */
[----:B------:R-:W-:Y:S04]  /*1028a0*/  @P5 STG.E [R16.64], R229 ;  /* 0x000000e510005986 */ /* 0x000fe8000c101904 */
[----:B---3--:R1:W-:Y:S04]  /*1028b0*/  @P3 STG.E [R20.64], R228 ;  /* 0x000000e414003986 */ /* 0x0083e8000c101904 */
        /* <DEDUP_REMOVED lines=15> */
[----:B------:R1:W-:Y:S04]  /*1029b0*/  @P2 STG.E [R20.64], R233 ;  /* 0x000000e914002986 */ /* 0x0003e8000c101904 */
[C---:B------:R-:W-:Y:S01]  /*1029c0*/  IMAD.WIDE R22, R80.reuse, 0x4, R2 ;  /* 0x0000000450167825 */ /* 0x040fe200078e0202 */
[----:B------:R-:W-:Y:S01]  /*1029d0*/  ISETP.LT.AND P2, PT, R15, c[0x0][0x178], !P0 ;  /* 0x00005e000f007a0c */ /* 0x000fe20004741270 */
[----:B-1----:R-:W2:Y:S04]  /*1029e0*/  LDL.LU R233, [R1+0xd94] ;  /* 0x000d940001e97983 */ /* 0x002ea80000300800 */
[----:B------:R1:W-:Y:S01]  /*1029f0*/  @P4 STG.E [R16.64], R82 ;  /* 0x0000005210004986 */ /* 0x0003e2000c101904 */
[----:B------:R-:W-:Y:S01]  /*102a00*/  IMAD.WIDE R20, R80, 0x4, R4 ;  /* 0x0000000450147825 */ /* 0x000fe200078e0204 */
[----:B------:R-:W-:-:S02]  /*102a10*/  ISETP.LT.AND P4, PT, R11, c[0x0][0x178], !P0 ;  /* 0x00005e000b007a0c */ /* 0x000fc40004781270 */
[----:B-1----:R-:W2:Y:S01]  /*102a20*/  LDL.LU R82, [R1+0xd64] ;  /* 0x000d640001527983 */ /* 0x002ea20000300800 */
[----:B------:R-:W-:-:S04]  /*102a30*/  IMAD.WIDE R16, R18, 0x4, R222 ;  /* 0x0000000412107825 */ /* 0x000fc800078e02de */
[----:B------:R-:W-:Y:S01]  /*102a40*/  IMAD.WIDE R18, R18, 0x4, R224 ;  /* 0x0000000412127825 */ /* 0x000fe200078e02e0 */
[----:B------:R1:W-:Y:S04]  /*102a50*/  @P1 STG.E [R16.64], R234 ;  /* 0x000000ea10001986 */ /* 0x0003e8000c101904 */
[----:B------:R-:W-:Y:S04]  /*102a60*/  @P3 STG.E [R18.64], R197 ;  /* 0x000000c512003986 */ /* 0x000fe8000c101904 */
[----:B----4-:R4:W-:Y:S01]  /*102a70*/  @P5 STG.E [R20.64], R196 ;  /* 0x000000c414005986 */ /* 0x0109e2000c101904 */
[----:B-1----:R-:W-:-:S03]  /*102a80*/  IMAD.WIDE R16, R80, 0x4, R6 ;  /* 0x0000000450107825 */ /* 0x002fc600078e0206 */
[----:B----4-:R-:W4:Y:S04]  /*102a90*/  LDL.LU R196, [R1+0xcf4] ;  /* 0x000cf40001c47983 */ /* 0x010f280000300800 */
[----:B------:R-:W4:Y:S04]  /*102aa0*/  LDL.LU R81, [R1+0x5dc0] ;  /* 0x005dc00001517983 */ /* 0x000f280000300800 */
[----:B------:R1:W-:Y:S01]  /*102ab0*/  @P6 STG.E [R22.64], R232 ;  /* 0x000000e816006986 */ /* 0x0003e2000c101904 */
[----:B------:R-:W-:-:S03]  /*102ac0*/  IMAD.WIDE R18, R80, 0x4, R200 ;  /* 0x0000000450127825 */ /* 0x000fc600078e02c8 */
[----:B-1----:R-:W4:Y:S04]  /*102ad0*/  LDL.LU R232, [R1+0xca4] ;  /* 0x000ca40001e87983 */ /* 0x002f280000300800 */
        /* <DEDUP_REMOVED lines=15> */
[----:B------:R-:W-:Y:S01]  /*102bd0*/  @P1 STG.E [R18.64], R229 ;  /* 0x000000e512001986 */ /* 0x000fe2000c101904 */
[----:B------:R-:W-:-:S03]  /*102be0*/  ISETP.LT.AND P2, PT, R59, c[0x0][0x178], !P0 ;  /* 0x00005e003b007a0c */ /* 0x000fc60004741270 */
[----:B------:R1:W-:Y:S01]  /*102bf0*/  @P5 STG.E [R20.64], R233 ;  /* 0x000000e914005986 */ /* 0x0003e2000c101904 */
[----:B------:R-:W-:Y:S02]  /*102c00*/  ISETP.LT.AND P4, PT, R75, c[0x0][0x178], !P0 ;  /* 0x00005e004b007a0c */ /* 0x000fe40004781270 */
[----:B------:R-:W-:Y:S01]  /*102c10*/  ISETP.LT.AND P3, PT, R99, c[0x0][0x178], !P0 ;  /* 0x00005e0063007a0c */ /* 0x000fe20004761270 */
[C---:B-1----:R-:W-:Y:S01]  /*102c20*/  IMAD.WIDE R16, R80.reuse, 0x4, R210 ;  /* 0x0000000450107825 */ /* 0x042fe200078e02d2 */
[----:B------:R-:W2:Y:S04]  /*102c30*/  LDL.LU R233, [R1+0x5e4] ;  /* 0x0005e40001e97983 */ /* 0x000ea80000300800 */
[----:B------:R1:W-:Y:S01]  /*102c40*/  @P6 STG.E [R22.64], R82 ;  /* 0x0000005216006986 */ /* 0x0003e2000c101904 */
[----:B------:R-:W-:Y:S01]  /*102c50*/  ISETP.LT.AND P1, PT, R115, c[0x0][0x178], !P0 ;  /* 0x00005e0073007a0c */ /* 0x000fe20004721270 */
[----:B------:R-:W-:Y:S01]  /*102c60*/  IMAD.WIDE R18, R80, 0x4, R212 ;  /* 0x0000000450127825 */ /* 0x000fe200078e02d4 */
[----:B------:R-:W-:Y:S01]  /*102c70*/  ISETP.LT.AND P5, PT, R239, c[0x0][0x178], !P0 ;  /* 0x00005e00ef007a0c */ /* 0x000fe200047a1270 */
[----:B-1----:R-:W2:Y:S01]  /*102c80*/  LDL.LU R82, [R1+0x4f4] ;  /* 0x0004f40001527983 */ /* 0x002ea20000300800 */
[----:B------:R-:W-:-:S03]  /*102c90*/  ISETP.LT.AND P6, PT, R238, c[0x0][0x178], !P0 ;  /* 0x00005e00ee007a0c */ /* 0x000fc600047c1270 */
[----:B------:R-:W2:Y:S04]  /*102ca0*/  LDL.LU R230, [R1+0x10f0] ;  /* 0x0010f00001e67983 */ /* 0x000ea80000300800 */
[----:B------:R-:W2:Y:S01]  /*102cb0*/  LDL.LU R229, [R1+0x10e0] ;  /* 0x0010e00001e57983 */ /* 0x000ea20000300800 */
[----:B------:R-:W-:-:S03]  /*102cc0*/  IMAD.WIDE R20, R80, 0x4, R218 ;  /* 0x0000000450147825 */ /* 0x000fc600078e02da */
[----:B----4-:R1:W-:Y:S01]  /*102cd0*/  @P2 STG.E [R16.64], R196 ;  /* 0x000000c410002986 */ /* 0x0103e2000c101904 */
[----:B------:R-:W-:-:S03]  /*102ce0*/  IMAD.WIDE R22, R80, 0x4, R220 ;  /* 0x0000000450167825 */ /* 0x000fc600078e02dc */
[----:B-1----:R-:W4:Y:S01]  /*102cf0*/  LDL.LU R196, [R1+0x10c0] ;  /* 0x0010c00001c47983 */ /* 0x002f220000300800 */
[----:B------:R-:W-:-:S03]  /*102d00*/  IMAD.WIDE R16, R80, 0x4, R214 ;  /* 0x0000000450107825 */ /* 0x000fc600078e02d6 */
[----:B------:R1:W-:Y:S04]  /*102d10*/  @P4 STG.E [R18.64], R232 ;  /* 0x000000e812004986 */ /* 0x0003e8000c101904 */
[----:B------:R-:W-:Y:S04]  /*102d20*/  @P3 STG.E [R16.64], R234 ;  /* 0x000000ea10003986 */ /* 0x000fe8000c101904 */
[----:B-1----:R-:W4:Y:S01]  /*102d30*/  LDL.LU R232, [R1+0x10a0] ;  /* 0x0010a00001e87983 */ /* 0x002f220000300800 */
[----:B------:R-:W-:-:S05]  /*102d40*/  IMAD.WIDE R18, R80, 0x4, R216 ;  /* 0x0000000450127825 */ /* 0x000fca00078e02d8 */
[----:B------:R-:W-:Y:S04]  /*102d50*/  @P1 STG.E [R18.64], R197 ;  /* 0x000000c512001986 */ /* 0x000fe8000c101904 */
[----:B---3--:R1:W-:Y:S04]  /*102d60*/  @P5 STG.E [R20.64], R228 ;  /* 0x000000e414005986 */ /* 0x0083e8000c101904 */
        /* <DEDUP_REMOVED lines=17> */
[----:B------:R-:W-:Y:S01]  /*102e80*/  ISETP.LT.AND P4, PT, R147, c[0x0][0x178], !P2 ;  /* 0x00005e0093007a0c */ /* 0x000fe20005781270 */
[----:B-1----:R-:W2:Y:S04]  /*102e90*/  LDL.LU R233, [R1+0xe20] ;  /* 0x000e200001e97983 */ /* 0x002ea80000300800 */
[----:B------:R1:W-:Y:S01]  /*102ea0*/  @P0 STG.E [R18.64], R82 ;  /* 0x0000005212000986 */ /* 0x0003e2000c101904 */
[----:B------:R-:W-:Y:S01]  /*102eb0*/  IMAD.WIDE R16, R80, 0x4, R4 ;  /* 0x0000000450107825 */ /* 0x000fe200078e0204 */
[----:B------:R-:W-:-:S03]  /*102ec0*/  ISETP.LT.AND P0, PT, R131, c[0x0][0x178], !P2 ;  /* 0x00005e0083007a0c */ /* 0x000fc60005701270 */
[C---:B------:R-:W-:Y:S01]  /*102ed0*/  IMAD.WIDE R22, R80.reuse, 0x4, R200 ;  /* 0x0000000450167825 */ /* 0x040fe200078e02c8 */
[----:B-1----:R-:W2:Y:S03]  /*102ee0*/  LDL.LU R82, [R1+0xde0] ;  /* 0x000de00001527983 */ /* 0x002ea60000300800 */
[C---:B------:R-:W-:Y:S01]  /*102ef0*/  IMAD.WIDE R18, R80.reuse, 0x4, R2 ;  /* 0x0000000450127825 */ /* 0x040fe200078e0202 */
[----:B------:R1:W-:Y:S04]  /*102f00*/  @P3 STG.E [R16.64], R230 ;  /* 0x000000e610003986 */ /* 0x0003e8000c101904 */
[----:B------:R4:W-:Y:S04]  /*102f10*/  @P5 STG.E [R18.64], R229 ;  /* 0x000000e512005986 */ /* 0x0009e8000c101904 */
[----:B------:R-:W2:Y:S04]  /*102f20*/  LDL.LU R81, [R1+0x5dc4] ;  /* 0x005dc40001517983 */ /* 0x000ea80000300800 */
[----:B----4-:R4:W-:Y:S01]  /*102f30*/  @P6 STG.E [R20.64], R196 ;  /* 0x000000c414006986 */ /* 0x0109e2000c101904 */
[----:B-1----:R-:W-:-:S04]  /*102f40*/  IMAD.WIDE R16, R80, 0x4, R202 ;  /* 0x0000000450107825 */ /* 0x002fc800078e02ca */
[----:B------:R-:W-:Y:S01]  /*102f50*/  IMAD.WIDE R18, R80, 0x4, R204 ;  /* 0x0000000450127825 */ /* 0x000fe200078e02cc */
[----:B----4-:R-:W4:Y:S04]  /*102f60*/  LDL.LU R196, [R1+0xda0] ;  /* 0x000da00001c47983 */ /* 0x010f280000300800 */
[----:B------:R1:W-:Y:S04]  /*102f70*/  @P1 STG.E [R22.64], R232 ;  /* 0x000000e816001986 */ /* 0x0003e8000c101904 */
        /* <DEDUP_REMOVED lines=24> */
[----:B------:R-:W-:Y:S01]  /*103100*/  IMAD.WIDE R18, R80, 0x4, R216 ;  /* 0x0000000450127825 */ /* 0x000fe200078e02d8 */
[----:B------:R-:W-:-:S02]  /*103110*/  ISETP.LT.AND P5, PT, R238, c[0x0][0x178], !P2 ;  /* 0x00005e00ee007a0c */ /* 0x000fc400057a1270 */
        /* <DEDUP_REMOVED lines=14> */
[----:B------:R1:W-:Y:S04]  /*103200*/  @P5 STG.E [R18.64], R229 ;  /* 0x000000e512005986 */ /* 0x0003e8000c101904 */
[----:B---3--:R3:W-:Y:S04]  /*103210*/  @P6 STG.E [R20.64], R228 ;  /* 0x000000e414006986 */ /* 0x0087e8000c101904 */
[----:B-1----:R-:W4:Y:S04]  /*103220*/  LDL.LU R229, [R1+0xe94] ;  /* 0x000e940001e57983 */ /* 0x002f280000300800 */
[----:B---3--:R-:W3:Y:S04]  /*103230*/  LDL.LU R228, [R1+0xe64] ;  /* 0x000e640001e47983 */ /* 0x008ee80000300800 */
        /* <DEDUP_REMOVED lines=14> */
[C---:B------:R-:W-:Y:S01]  /*103320*/  IMAD.WIDE R20, R80.reuse, 0x4, R202 ;  /* 0x0000000450147825 */ /* 0x040fe200078e02ca */
[----:B------:R-:W-:Y:S02]  /*103330*/  ISETP.LT.AND P4, PT, R27, c[0x0][0x178], !P1 ;  /* 0x00005e001b007a0c */ /* 0x000fe40004f81270 */
[----:B-1----:R-:W2:Y:S01]  /*103340*/  LDL.LU R233, [R1+0xde4] ;  /* 0x000de40001e97983 */ /* 0x002ea20000300800 */
[----:B------:R-:W-:-:S03]  /*103350*/  IMAD.WIDE R16, R80, 0x4, R6 ;  /* 0x0000000450107825 */ /* 0x000fc600078e0206 */
[----:B------:R1:W-:Y:S01]  /*103360*/  @P0 STG.E [R18.64], R82 ;  /* 0x0000005212000986 */ /* 0x0003e2000c101904 */
[C---:B------:R-:W-:Y:S01]  /*103370*/  IMAD.WIDE R22, R80.reuse, 0x4, R204 ;  /* 0x0000000450167825 */ /* 0x040fe200078e02cc */
[----:B------:R-:W-:Y:S02]  /*103380*/  ISETP.LT.AND P0, PT, R43, c[0x0][0x178], !P1 ;  /* 0x00005e002b007a0c */ /* 0x000fe40004f01270 */
[----:B------:R1:W-:Y:S04]  /*103390*/  @P6 STG.E [R16.64], R234 ;  /* 0x000000ea10006986 */ /* 0x0003e8000c101904 */
[----:B-1----:R-:W2:Y:S01]  /*1033a0*/  LDL.LU R82, [R1+0xda4] ;  /* 0x000da40001527983 */ /* 0x002ea20000300800 */
[----:B------:R-:W-:Y:S01]  /*1033b0*/  IMAD.WIDE R18, R80, 0x4, R200 ;  /* 0x0000000450127825 */ /* 0x000fe200078e02c8 */
[----:B------:R-:W-:-:S02]  /*1033c0*/  ISETP.LT.AND P6, PT, R59, c[0x0][0x178], !P1 ;  /* 0x00005e003b007a0c */ /* 0x000fc40004fc1270 */
[----:B------:R-:W2:Y:S04]  /*1033d0*/  LDL.LU R230, [R1+0xd74] ;  /* 0x000d740001e67983 */ /* 0x000ea80000300800 */
[----:B------:R1:W-:Y:S04]  /*1033e0*/  @P2 STG.E [R18.64], R197 ;  /* 0x000000c512002986 */ /* 0x0003e8000c101904 */
[----:B------:R-:W2:Y:S04]  /*1033f0*/  LDL.LU R234, [R1+0xd34] ;  /* 0x000d340001ea7983 */ /* 0x000ea80000300800 */
[----:B----4-:R4:W-:Y:S01]  /*103400*/  @P3 STG.E [R20.64], R196 ;  /* 0x000000c414003986 */ /* 0x0109e2000c101904 */
[----:B------:R-:W-:-:S04]  /*103410*/  IMAD.WIDE R16, R80, 0x4, R206 ;  /* 0x0000000450107825 */ /* 0x000fc800078e02ce */
[C---:B-1----:R-:W-:Y:S01]  /*103420*/  IMAD.WIDE R18, R80.reuse, 0x4, R208 ;  /* 0x0000000450127825 */ /* 0x042fe200078e02d0 */
[----:B----4-:R-:W4:Y:S03]  /*103430*/  LDL.LU R196, [R1+0xd04] ;  /* 0x000d040001c47983 */ /* 0x010f260000300800 */
[----:B------:R-:W-:Y:S01]  /*103440*/  IMAD.WIDE R20, R80, 0x4, R210 ;  /* 0x0000000450147825 */ /* 0x000fe200078e02d2 */
[----:B------:R1:W-:Y:S04]  /*103450*/  @P5 STG.E [R22.64], R232 ;  /* 0x000000e816005986 */ /* 0x0003e8000c101904 */
[----:B-1----:R-:W4:Y:S04]  /*103460*/  LDL.LU R232, [R1+0xcb4] ;  /* 0x000cb40001e87983 */ /* 0x002f280000300800 */
        /* <DEDUP_REMOVED lines=18> */
[----:B------:R-:W-:Y:S02]  /*103590*/  ISETP.LT.AND P5, PT, R238, c[0x0][0x178], !P1 ;  /* 0x00005e00ee007a0c */ /* 0x000fe40004fa1270 */
[----:B------:R-:W-:Y:S01]  /*1035a0*/  ISETP.LT.AND P1, PT, R236, c[0x0][0x178], !P1 ;  /* 0x00005e00ec007a0c */ /* 0x000fe20004f21270 */
[----:B-1----:R-:W2:Y:S04]  /*1035b0*/  LDL.LU R233, [R1+0x1120] ;  /* 0x0011200001e97983 */ /* 0x002ea80000300800 */
[----:B------:R1:W-:Y:S01]  /*1035c0*/  @P3 STG.E [R18.64], R82 ;  /* 0x0000005212003986 */ /* 0x0003e2000c101904 */
[----:B------:R-:W-:Y:S01]  /*1035d0*/  IMAD.WIDE R16, R80, 0x4, R220 ;  /* 0x0000000450107825 */ /* 0x000fe200078e02dc */
[----:B------:R-:W-:-:S02]  /*1035e0*/  ISETP.LT.AND P3, PT, R14, c[0x0][0x178], !P2 ;  /* 0x00005e000e007a0c */ /* 0x000fc40005761270 */
[----:B------:R-:W-:Y:S04]  /*1035f0*/  @P4 STG.E [R20.64], R230 ;  /* 0x000000e614004986 */ /* 0x000fe8000c101904 */
[----:B-1----:R-:W2:Y:S01]  /*103600*/  LDL.LU R82, [R1+0x1110] ;  /* 0x0011100001527983 */ /* 0x002ea20000300800 */
[C---:B------:R-:W-:Y:S01]  /*103610*/  IMAD.WIDE R18, R80.reuse, 0x4, R222 ;  /* 0x0000000450127825 */ /* 0x040fe200078e02de */
[C---:B------:R-:W-:Y:S02]  /*103620*/  IADD3 R81, R80.reuse, c[0x0][0x198], RZ ;  /* 0x0000660050517a10 */ /* 0x040fe40007ffe0ff */
[----:B------:R-:W-:Y:S04]  /*103630*/  @P0 STG.E [R22.64], R234 ;  /* 0x000000ea16000986 */ /* 0x000fe8000c101904 */
[----:B----4-:R1:W-:Y:S04]  /*103640*/  @P5 STG.E [R16.64], R196 ;  /* 0x000000c410005986 */ /* 0x0103e8000c101904 */
[----:B-1----:R-:W4:Y:S01]  /*103650*/  LDL.LU R196, [R1+0x1100] ;  /* 0x0011000001c47983 */ /* 0x002f220000300800 */
[----:B------:R-:W-:-:S03]  /*103660*/  IMAD.WIDE R16, R80, 0x4, R224 ;  /* 0x0000000450107825 */ /* 0x000fc600078e02e0 */
        /* <DEDUP_REMOVED lines=23> */
[----:B-1----:R-:W2:Y:S01]  /*1037e0*/  LDL.LU R197, [R1+0xea0] ;  /* 0x000ea00001c57983 */ /* 0x002ea20000300800 */
[----:B------:R-:W-:Y:S01]  /*1037f0*/  ISETP.LT.AND P0, PT, R43, c[0x0][0x178], !P2 ;  /* 0x00005e002b007a0c */ /* 0x000fe20005701270 */
[----:B------:R-:W-:Y:S01]  /*103800*/  IMAD.WIDE R16, R81, 0x4, R204 ;  /* 0x0000000451107825 */ /* 0x000fe200078e02cc */
[----:B------:R-:W-:Y:S01]  /*103810*/  ISETP.LT.AND P4, PT, R59, c[0x0][0x178], !P2 ;  /* 0x00005e003b007a0c */ /* 0x000fe20005781270 */
[----:B------:R1:W-:Y:S02]  /*103820*/  @P6 STG.E [R22.64], R82 ;  /* 0x0000005216006986 */ /* 0x0003e4000c101904 */
[----:B------:R-:W-:Y:S01]  /*103830*/  IMAD.WIDE R18, R81, 0x4, R206 ;  /* 0x0000000451127825 */ /* 0x000fe200078e02ce */
[----:B------:R-:W-:-:S02]  /*103840*/  ISETP.LT.AND P5, PT, R75, c[0x0][0x178], !P2 ;  /* 0x00005e004b007a0c */ /* 0x000fc400057a1270 */
[----:B------:R-:W-:Y:S01]  /*103850*/  ISETP.LT.AND P6, PT, R99, c[0x0][0x178], !P2 ;  /* 0x00005e0063007a0c */ /* 0x000fe200057c1270 */
[----:B-1----:R-:W2:Y:S04]  /*103860*/  LDL.LU R82, [R1+0xe30] ;  /* 0x000e300001527983 */ /* 0x002ea80000300800 */
        /* <DEDUP_REMOVED lines=33> */
[----:B------:R1:W-:Y:S01]  /*103a80*/  @P1 STG.E [R18.64], R82 ;  /* 0x0000005212001986 */ /* 0x0003e2000c101904 */
[----:B------:R-:W-:-:S03]  /*103a90*/  ISETP.LT.AND P1, PT, R195, c[0x0][0x178], !P0 ;  /* 0x00005e00c3007a0c */ /* 0x000fc60004721270 */
[----:B------:R1:W-:Y:S04]  /*103aa0*/  @P4 STG.E [R16.64], R229 ;  /* 0x000000e510004986 */ /* 0x0003e8000c101904 */
[----:B-1----:R-:W2:Y:S01]  /*103ab0*/  LDL.LU R82, [R1+0x1104] ;  /* 0x0011040001527983 */ /* 0x002ea20000300800 */
[----:B------:R-:W-:-:S03]  /*103ac0*/  IMAD.WIDE R18, R81, 0x4, R222 ;  /* 0x0000000451127825 */ /* 0x000fc600078e02de */
[----:B------:R-:W2:Y:S04]  /*103ad0*/  LDL.LU R197, [R1+0x10d4] ;  /* 0x0010d40001c57983 */ /* 0x000ea80000300800 */
[----:B------:R1:W-:Y:S01]  /*103ae0*/  @P5 STG.E [R18.64], R233 ;  /* 0x000000e912005986 */ /* 0x0003e2000c101904 */
[----:B------:R-:W-:-:S03]  /*103af0*/  IMAD.WIDE R16, R80, 0x4, R2 ;  /* 0x0000000450107825 */ /* 0x000fc600078e0202 */
[----:B----4-:R4:W-:Y:S01]  /*103b00*/  @P2 STG.E [R20.64], R196 ;  /* 0x000000c414002986 */ /* 0x0109e2000c101904 */
[----:B-1----:R-:W-:-:S03]  /*103b10*/  IMAD.WIDE R18, R80, 0x4, R6 ;  /* 0x0000000450127825 */ /* 0x002fc600078e0206 */
        /* <DEDUP_REMOVED lines=24> */
[----:B-1----:R-:W-:-:S04]  /*103ca0*/  IMAD.WIDE R16, R80, 0x4, R208 ;  /* 0x0000000450107825 */ /* 0x002fc800078e02d0 */
[----:B------:R-:W-:Y:S01]  /*103cb0*/  IMAD.WIDE R18, R80, 0x4, R210 ;  /* 0x0000000450127825 */ /* 0x000fe200078e02d2 */
[----:B------:R1:W-:Y:S01]  /*103cc0*/  @P5 STG.E [R20.64], R82 ;  /* 0x0000005214005986 */ /* 0x0003e2000c101904 */
[----:B------:R-:W-:-:S03]  /*103cd0*/  ISETP.LT.AND P5, PT, R115, c[0x0][0x178], !P0 ;  /* 0x00005e0073007a0c */ /* 0x000fc600047a1270 */
[----:B------:R1:W-:Y:S04]  /*103ce0*/  @P6 STG.E [R22.64], R197 ;  /* 0x000000c516006986 */ /* 0x0003e8000c101904 */
        /* <DEDUP_REMOVED lines=14> */
[----:B---3--:R-:W-:Y:S04]  /*103dd0*/  @P5 STG.E [R20.64], R228 ;  /* 0x000000e414005986 */ /* 0x008fe8000c101904 */
[----:B-1----:R-:W3:Y:S04]  /*103de0*/  LDL.LU R233, [R1+0xd58] ;  /* 0x000d580001e97983 */ /* 0x002ee80000300800 */
        /* <DEDUP_REMOVED lines=23> */
[----:B----4-:R4:W-:Y:S01]  /*103f60*/  @P4 STG.E [R20.64], R196 ;  /* 0x000000c414004986 */ /* 0x0109e2000c101904 */
[----:B-1----:R-:W-:-:S04]  /*103f70*/  IMAD.WIDE R16, R81, 0x4, R6 ;  /* 0x0000000451107825 */ /* 0x002fc800078e0206 */
[----:B------:R-:W-:Y:S01]  /*103f80*/  IMAD.WIDE R18, R81, 0x4, R200 ;  /* 0x0000000451127825 */ /* 0x000fe200078e02c8 */
[----:B----4-:R-:W4:Y:S04]  /*103f90*/  LDL.LU R196, [R1+0x6c8] ;  /* 0x0006c80001c47983 */ /* 0x010f280000300800 */
[----:B------:R1:W-:Y:S04]  /*103fa0*/  @P6 STG.E [R22.64], R232 ;  /* 0x000000e816006986 */ /* 0x0003e8000c101904 */
[----:B-1----:R-:W4:Y:S04]  /*103fb0*/  LDL.LU R232, [R1+0x6b8] ;  /* 0x0006b80001e87983 */ /* 0x002f280000300800 */
[----:B------:R-:W4:Y:S04]  /*103fc0*/  LDL.LU R234, [R1+0x5d8] ;  /* 0x0005d80001ea7983 */ /* 0x000f280000300800 */
[----:B---3--:R1:W-:Y:S04]  /*103fd0*/  @P5 STG.E [R16.64], R233 ;  /* 0x000000e910005986 */ /* 0x0083e8000c101904 */
        /* <DEDUP_REMOVED lines=14> */
[----:B------:R-:W-:Y:S01]  /*1040c0*/  @P2 STG.E [R18.64], R229 ;  /* 0x000000e512002986 */ /* 0x000fe2000c101904 */
[----:B------:R-:W-:Y:S02]  /*1040d0*/  ISETP.LT.AND P5, PT, R59, c[0x0][0x178], !P3 ;  /* 0x00005e003b007a0c */ /* 0x000fe40005fa1270 */
[----:B------:R-:W-:Y:S01]  /*1040e0*/  ISETP.LT.AND P1, PT, R75, c[0x0][0x178], !P3 ;  /* 0x00005e004b007a0c */ /* 0x000fe20005f21270 */
[----:B------:R1:W-:Y:S01]  /*1040f0*/  @P4 STG.E [R20.64], R228 ;  /* 0x000000e414004986 */ /* 0x0003e2000c101904 */
[----:B------:R-:W-:-:S02]  /*104100*/  ISETP.LT.AND P0, PT, R99, c[0x0][0x178], !P3 ;  /* 0x00005e0063007a0c */ /* 0x000fc40005f01270 */
[----:B------:R-:W-:Y:S01]  /*104110*/  ISETP.LT.AND P2, PT, R115, c[0x0][0x178], !P3 ;  /* 0x00005e0073007a0c */ /* 0x000fe20005f41270 */
[C---:B-1----:R-:W-:Y:S01]  /*104120*/  IMAD.WIDE R16, R81.reuse, 0x4, R210 ;  /* 0x0000000451107825 */ /* 0x042fe200078e02d2 */
[----:B------:R-:W2:Y:S04]  /*104130*/  LDL.LU R228, [R1+0x1b8] ;  /* 0x0001b80001e47983 */ /* 0x000ea80000300800 */
[----:B------:R1:W-:Y:S01]  /*104140*/  @P6 STG.E [R22.64], R82 ;  /* 0x0000005216006986 */ /* 0x0003e2000c101904 */
[----:B------:R-:W-:Y:S01]  /*104150*/  IMAD.WIDE R18, R81, 0x4, R212 ;  /* 0x0000000451127825 */ /* 0x000fe200078e02d4 */
[----:B------:R-:W-:Y:S02]  /*104160*/  ISETP.LT.AND P4, PT, R239, c[0x0][0x178], !P3 ;  /* 0x00005e00ef007a0c */ /* 0x000fe40005f81270 */
[----:B------:R-:W-:Y:S01]  /*104170*/  ISETP.LT.AND P6, PT, R238, c[0x0][0x178], !P3 ;  /* 0x00005e00ee007a0c */ /* 0x000fe20005fc1270 */
[----:B-1----:R-:W2:Y:S04]  /*104180*/  LDL.LU R82, [R1+0x1a8] ;  /* 0x0001a80001527983 */ /* 0x002ea80000300800 */
[----:B------:R-:W2:Y:S01]  /*104190*/  LDL.LU R229, [R1+0xdcc] ;  /* 0x000dcc0001e57983 */ /* 0x000ea20000300800 */
[----:B------:R-:W-:-:S04]  /*1041a0*/  IMAD.WIDE R20, R81, 0x4, R218 ;  /* 0x0000000451147825 */ /* 0x000fc800078e02da */
[C---:B------:R-:W-:Y:S01]  /*1041b0*/  IMAD.WIDE R22, R81.reuse, 0x4, R220 ;  /* 0x0000000451167825 */ /* 0x040fe200078e02dc */
[----:B----4-:R1:W-:Y:S04]  /*1041c0*/  @P5 STG.E [R16.64], R196 ;  /* 0x000000c410005986 */ /* 0x0103e8000c101904 */
[----:B-1----:R-:W4:Y:S01]  /*1041d0*/  LDL.LU R196, [R1+0xd8c] ;  /* 0x000d8c0001c47983 */ /* 0x002f220000300800 */
[----:B------:R-:W-:-:S03]  /*1041e0*/  IMAD.WIDE R16, R81, 0x4, R214 ;  /* 0x0000000451107825 */ /* 0x000fc600078e02d6 */
[----:B------:R1:W-:Y:S04]  /*1041f0*/  @P1 STG.E [R18.64], R232 ;  /* 0x000000e812001986 */ /* 0x0003e8000c101904 */
[----:B------:R1:W-:Y:S04]  /*104200*/  @P0 STG.E [R16.64], R234 ;  /* 0x000000ea10000986 */ /* 0x0003e8000c101904 */
[----:B-1----:R-:W4:Y:S01]  /*104210*/  LDL.LU R232, [R1+0xd5c] ;  /* 0x000d5c0001e87983 */ /* 0x002f220000300800 */
[----:B------:R-:W-:-:S03]  /*104220*/  IMAD.WIDE R18, R81, 0x4, R216 ;  /* 0x0000000451127825 */ /* 0x000fc600078e02d8 */
[----:B------:R-:W4:Y:S04]  /*104230*/  LDL.LU R234, [R1+0xd1c] ;  /* 0x000d1c0001ea7983 */ /* 0x000f280000300800 */
[----:B---3--:R-:W-:Y:S04]  /*104240*/  @P2 STG.E [R18.64], R197 ;  /* 0x000000c512002986 */ /* 0x008fe8000c101904 */
        /* <DEDUP_REMOVED lines=32> */
[----:B------:R-:W-:Y:S04]  /*104450*/  @P5 STG.E [R18.64], R234 ;  /* 0x000000ea12005986 */ /* 0x000fe8000c101904 */
[----:B-1----:R-:W4:Y:S01]  /*104460*/  LDL.LU R232, [R1+0x50c] ;  /* 0x00050c0001e87983 */ /* 0x002f220000300800 */
[----:B------:R-:W-:-:S03]  /*104470*/  IMAD.WIDE R22, R16, 0x4, R204 ;  /* 0x0000000410167825 */ /* 0x000fc600078e02cc */
        /* <DEDUP_REMOVED lines=16> */
[----:B-1----:R-:W2:Y:S01]  /*104580*/  LDL.LU R197, [R1+0x1ac] ;  /* 0x0001ac0001c57983 */ /* 0x002ea20000300800 */
[----:B------:R-:W-:-:S03]  /*104590*/  IMAD.WIDE R18, R16, 0x4, R212 ;  /* 0x0000000410127825 */ /* 0x000fc600078e02d4 */
[----:B------:R-:W2:Y:S04]  /*1045a0*/  LDL.LU R228, [R1+0xf78] ;  /* 0x000f780001e47983 */ /* 0x000ea80000300800 */
[----:B------:R1:W-:Y:S01]  /*1045b0*/  @P4 STG.E [R22.64], R82 ;  /* 0x0000005216004986 */ /* 0x0003e2000c101904 */
[----:B------:R-:W-:Y:S01]  /*1045c0*/  IMAD.WIDE R20, R16, 0x4, R214 ;  /* 0x0000000410147825 */ /* 0x000fe200078e02d6 */
[----:B------:R-:W-:Y:S02]  /*1045d0*/  ISETP.LT.AND P2, PT, R239, c[0x0][0x178], !P1 ;  /* 0x00005e00ef007a0c */ /* 0x000fe40004f41270 */
[----:B------:R-:W-:Y:S01]  /*1045e0*/  ISETP.LT.AND P4, PT, R238, c[0x0][0x178], !P1 ;  /* 0x00005e00ee007a0c */ /* 0x000fe20004f81270 */
[----:B-1----:R-:W2:Y:S01]  /*1045f0*/  LDL.LU R82, [R1+0xec8] ;  /* 0x000ec80001527983 */ /* 0x002ea20000300800 */
[----:B------:R-:W-:-:S03]  /*104600*/  IMAD.WIDE R22, R16, 0x4, R216 ;  /* 0x0000000410167825 */ /* 0x000fc600078e02d8 */
[----:B------:R1:W-:Y:S04]  /*104610*/  @P5 STG.E [R18.64], R229 ;  /* 0x000000e512005986 */ /* 0x0003e8000c101904 */
[----:B----4-:R4:W-:Y:S01]  /*104620*/  @P3 STG.E [R20.64], R196 ;  /* 0x000000c414003986 */ /* 0x0109e2000c101904 */
[----:B-1----:R-:W-:-:S03]  /*104630*/  IMAD.WIDE R18, R16, 0x4, R220 ;  /* 0x0000000410127825 */ /* 0x002fc600078e02dc */
[----:B----4-:R-:W4:Y:S01]  /*104640*/  LDL.LU R196, [R1+0xe48] ;  /* 0x000e480001c47983 */ /* 0x010f220000300800 */
[----:B------:R-:W-:-:S03]  /*104650*/  IMAD.WIDE R20, R16, 0x4, R218 ;  /* 0x0000000410147825 */ /* 0x000fc600078e02da */
        /* <DEDUP_REMOVED lines=27> */
[----:B------:R1:W-:Y:S04]  /*104810*/  @P6 STG.E [R22.64], R82 ;  /* 0x0000005216006986 */ /* 0x0003e8000c101904 */
[----:B------:R-:W2:Y:S01]  /*104820*/  LDL.LU R81, [R1+0x5ddc] ;  /* 0x005ddc0001517983 */ /* 0x000ea20000300800 */
[----:B------:R-:W-:-:S03]  /*104830*/  IMAD.WIDE R16, R80, 0x4, R6 ;  /* 0x0000000450107825 */ /* 0x000fc600078e0206 */
[----:B-1----:R-:W2:Y:S01]  /*104840*/  LDL.LU R82, [R1+0xca8] ;  /* 0x000ca80001527983 */ /* 0x002ea20000300800 */
[----:B------:R-:W-:Y:S02]  /*104850*/  ISETP.LT.AND P5, PT, R27, c[0x0][0x178], !P0 ;  /* 0x00005e001b007a0c */ /* 0x000fe400047a1270 */
[----:B------:R-:W-:Y:S01]  /*104860*/  ISETP.LT.AND P6, PT, R43, c[0x0][0x178], !P0 ;  /* 0x00005e002b007a0c */ /* 0x000fe200047c1270 */
[----:B------:R-:W2:Y:S04]  /*104870*/  LDL.LU R234, [R1+0xc18] ;  /* 0x000c180001ea7983 */ /* 0x000ea80000300800 */
[----:B------:R-:W2:Y:S04]  /*104880*/  LDL.LU R197, [R1+0xbe8] ;  /* 0x000be80001c57983 */ /* 0x000ea80000300800 */
[----:B----4-:R1:W-:Y:S01]  /*104890*/  @P2 STG.E [R16.64], R196 ;  /* 0x000000c410002986 */ /* 0x0103e2000c101904 */
[----:B------:R-:W-:-:S04]  /*1048a0*/  IMAD.WIDE R20, R80, 0x4, R206 ;  /* 0x0000000450147825 */ /* 0x000fc800078e02ce */
[C---:B------:R-:W-:Y:S01]  /*1048b0*/  IMAD.WIDE R22, R80.reuse, 0x4, R208 ;  /* 0x0000000450167825 */ /* 0x040fe200078e02d0 */
[----:B-1----:R-:W4:Y:S03]  /*1048c0*/  LDL.LU R196, [R1+0xbc8] ;  /* 0x000bc80001c47983 */ /* 0x002f260000300800 */
[C---:B------:R-:W-:Y:S01]  /*1048d0*/  IMAD.WIDE R16, R80.reuse, 0x4, R202 ;  /* 0x0000000450107825 */ /* 0x040fe200078e02ca */
        /* <DEDUP_REMOVED lines=30> */
[----:B------:R-:W-:Y:S04]  /*104ac0*/  @P1 STG.E [R18.64], R197 ;  /* 0x000000c512001986 */ /* 0x000fe8000c101904 */
        /* <DEDUP_REMOVED lines=29> */
[C---:B-1----:R-:W-:Y:S01]  /*104ca0*/  IMAD.WIDE R16, R80.reuse, 0x4, R202 ;  /* 0x0000000450107825 */ /* 0x042fe200078e02ca */
[----:B------:R-:W-:Y:S01]  /*104cb0*/  ISETP.LT.AND P5, PT, R59, c[0x0][0x178], !P2 ;  /* 0x00005e003b007a0c */ /* 0x000fe200057a1270 */
[----:B------:R-:W2:Y:S04]  /*104cc0*/  LDL.LU R228, [R1+0xc1c] ;  /* 0x000c1c0001e47983 */ /* 0x000ea80000300800 */
[----:B------:R1:W-:Y:S01]  /*104cd0*/  @P1 STG.E [R22.64], R82 ;  /* 0x0000005216001986 */ /* 0x0003e2000c101904 */
[----:B------:R-:W-:Y:S01]  /*104ce0*/  ISETP.LT.AND P1, PT, R27, c[0x0][0x178], !P2 ;  /* 0x00005e001b007a0c */ /* 0x000fe20005721270 */
[C---:B------:R-:W-:Y:S01]  /*104cf0*/  IMAD.WIDE R18, R80.reuse, 0x4, R204 ;  /* 0x0000000450127825 */ /* 0x040fe200078e02cc */
[----:B------:R-:W-:Y:S01]  /*104d00*/  ISETP.LT.AND P6, PT, R75, c[0x0][0x178], !P2 ;  /* 0x00005e004b007a0c */ /* 0x000fe200057c1270 */
[----:B-1----:R-:W2:Y:S04]  /*104d10*/  LDL.LU R82, [R1+0xbec] ;  /* 0x000bec0001527983 */ /* 0x002ea80000300800 */
        /* <DEDUP_REMOVED lines=28> */
[----:B------:R-:W-:Y:S01]  /*104ee0*/  IMAD.WIDE R22, R80, 0x4, R224 ;  /* 0x0000000450167825 */ /* 0x000fe200078e02e0 */
[----:B------:R1:W-:Y:S01]  /*104ef0*/  @P4 STG.E [R16.64], R228 ;  /* 0x000000e410004986 */ /* 0x0003e2000c101904 */
[----:B------:R-:W-:-:S03]  /*104f00*/  ISETP.LT.AND P4, PT, R14, c[0x0][0x178], !P1 ;  /* 0x00005e000e007a0c */ /* 0x000fc60004f81270 */
[----:B-1----:R-:W2:Y:S04]  /*104f10*/  LDL.LU R228, [R1+0x1008] ;  /* 0x0010080001e47983 */ /* 0x002ea80000300800 */
[----:B------:R1:W-:Y:S01]  /*104f20*/  @P0 STG.E [R18.64], R82 ;  /* 0x0000005212000986 */ /* 0x0003e2000c101904 */
[C---:B------:R-:W-:Y:S01]  /*104f30*/  IMAD.WIDE R16, R80.reuse, 0x4, R218 ;  /* 0x0000000450107825 */ /* 0x040fe200078e02da */
[----:B------:R-:W-:Y:S02]  /*104f40*/  ISETP.LT.AND P0, PT, R195, c[0x0][0x178], !P1 ;  /* 0x00005e00c3007a0c */ /* 0x000fe40004f01270 */
[----:B-1----:R-:W2:Y:S01]  /*104f50*/  LDL.LU R82, [R1+0xed8] ;  /* 0x000ed80001527983 */ /* 0x002ea20000300800 */
[C---:B------:R-:W-:Y:S01]  /*104f60*/  IMAD.WIDE R18, R80.reuse, 0x4, R220 ;  /* 0x0000000450127825 */ /* 0x040fe200078e02dc */
[----:B------:R-:W-:-:S02]  /*104f70*/  IADD3 R80, R80, c[0x0][0x198], RZ ;  /* 0x0000660050507a10 */ /* 0x000fc40007ffe0ff */
[----:B------:R-:W-:Y:S04]  /*104f80*/  @P3 STG.E [R16.64], R230 ;  /* 0x000000e610003986 */ /* 0x000fe8000c101904 */
[----:B------:R1:W-:Y:S04]  /*104f90*/  @P5 STG.E [R18.64], R229 ;  /* 0x000000e512005986 */ /* 0x0003e8000c101904 */
[----:B----4-:R4:W-:Y:S04]  /*104fa0*/  @P6 STG.E [R20.64], R196 ;  /* 0x000000c414006986 */ /* 0x0109e8000c101904 */
[----:B-1----:R-:W2:Y:S04]  /*104fb0*/  LDL.LU R229, [R1+0xe98] ;  /* 0x000e980001e57983 */ /* 0x002ea80000300800 */
[----:B----4-:R-:W4:Y:S01]  /*104fc0*/  LDL.LU R196, [R1+0xe68] ;  /* 0x000e680001c47983 */ /* 0x010f220000300800 */
[----:B------:R-:W-:-:S03]  /*104fd0*/  IMAD.WIDE R16, R80, 0x4, R4 ;  /* 0x0000000450107825 */ /* 0x000fc600078e0204 */
[----:B------:R1:W-:Y:S01]  /*104fe0*/  @P2 STG.E [R22.64], R232 ;  /* 0x000000e816002986 */ /* 0x0003e2000c101904 */
[----:B------:R-:W-:-:S03]  /*104ff0*/  IMAD.WIDE R18, R80, 0x4, R2 ;  /* 0x0000000450127825 */ /* 0x000fc600078e0202 */
        /* <DEDUP_REMOVED lines=21> */
[----:B-1----:R-:W2:Y:S01]  /*105150*/  LDL.LU R234, [R1+0xd38] ;  /* 0x000d380001ea7983 */ /* 0x002ea20000300800 */
[----:B------:R-:W-:-:S03]  /*105160*/  IMAD.WIDE R16, R80, 0x4, R206 ;  /* 0x0000000450107825 */ /* 0x000fc600078e02ce */
[----:B------:R-:W2:Y:S04]  /*105170*/  LDL.LU R228, [R1+0xd08] ;  /* 0x000d080001e47983 */ /* 0x000ea80000300800 */
[----:B------:R1:W-:Y:S01]  /*105180*/  @P5 STG.E [R22.64], R82 ;  /* 0x0000005216005986 */ /* 0x0003e2000c101904 */
[----:B------:R-:W-:Y:S01]  /*105190*/  IMAD.WIDE R18, R80, 0x4, R208 ;  /* 0x0000000450127825 */ /* 0x000fe200078e02d0 */
[----:B------:R-:W-:-:S03]  /*1051a0*/  ISETP.LT.AND P5, PT, R75, c[0x0][0x178], !P1 ;  /* 0x00005e004b007a0c */ /* 0x000fc60004fa1270 */
[----:B------:R-:W-:Y:S01]  /*1051b0*/  IMAD.WIDE R20, R80, 0x4, R210 ;  /* 0x0000000450147825 */ /* 0x000fe200078e02d2 */
[----:B-1----:R-:W2:Y:S01]  /*1051c0*/  LDL.LU R82, [R1+0xcb8] ;  /* 0x000cb80001527983 */ /* 0x002ea20000300800 */
[----:B------:R-:W-:-:S03]  /*1051d0*/  ISETP.LT.AND P3, PT, R99, c[0x0][0x178], !P1 ;  /* 0x00005e0063007a0c */ /* 0x000fc60004f61270 */
[----:B------:R1:W-:Y:S04]  /*1051e0*/  @P4 STG.E [R16.64], R229 ;  /* 0x000000e510004986 */ /* 0x0003e8000c101904 */
[----:B----4-:R4:W-:Y:S01]  /*1051f0*/  @P0 STG.E [R18.64], R196 ;  /* 0x000000c412000986 */ /* 0x0109e2000c101904 */
[----:B-1----:R-:W-:-:S03]  /*105200*/  IMAD.WIDE R16, R80, 0x4, R212 ;  /* 0x0000000450107825 */ /* 0x002fc600078e02d4 */
[----:B----4-:R-:W4:Y:S04]  /*105210*/  LDL.LU R196, [R1+0xba8] ;  /* 0x000ba80001c47983 */ /* 0x010f280000300800 */
        /* <DEDUP_REMOVED lines=17> */
[----:B------:R1:W-:Y:S03]  /*105330*/  @P4 STG.E [R16.64], R230 ;  /* 0x000000e610004986 */ /* 0x0003e6000c101904 */
[----:B------:R-:W-:Y:S01]  /*105340*/  IMAD.WIDE R22, R80, 0x4, R222 ;  /* 0x0000000450167825 */ /* 0x000fe200078e02de */
[----:B------:R-:W-:Y:S01]  /*105350*/  ISETP.LT.AND P1, PT, R236, c[0x0][0x178], !P1 ;  /* 0x00005e00ec007a0c */ /* 0x000fe20004f21270 */
[----:B------:R-:W-:Y:S01]  /*105360*/  @P0 STG.E [R18.64], R234 ;  /* 0x000000ea12000986 */ /* 0x000fe2000c101904 */
[----:B------:R-:W-:Y:S02]  /*105370*/  ISETP.LT.AND P3, PT, R14, c[0x0][0x178], !P2 ;  /* 0x00005e000e007a0c */ /* 0x000fe40005761270 */
[C---:B------:R-:W-:Y:S01]  /*105380*/  IADD3 R81, R80.reuse, c[0x0][0x198], RZ ;  /* 0x0000660050517a10 */ /* 0x040fe20007ffe0ff */
[----:B------:R1:W-:Y:S01]  /*105390*/  @P5 STG.E [R20.64], R228 ;  /* 0x000000e414005986 */ /* 0x0003e2000c101904 */
[----:B------:R-:W-:Y:S01]  /*1053a0*/  ISETP.LT.AND P0, PT, R195, c[0x0][0x178], !P2 ;  /* 0x00005e00c3007a0c */ /* 0x000fe20005701270 */
[----:B-1----:R-:W-:Y:S01]  /*1053b0*/  IMAD.WIDE R16, R80, 0x4, R224 ;  /* 0x0000000450107825 */ /* 0x002fe200078e02e0 */
[----:B------:R-:W-:Y:S01]  /*1053c0*/  ISETP.LT.AND P4, PT, R15, c[0x0][0x178], !P2 ;  /* 0x00005e000f007a0c */ /* 0x000fe20005781270 */
[----:B------:R-:W2:Y:S04]  /*1053d0*/  LDL.LU R228, [R1+0xedc] ;  /* 0x000edc0001e47983 */ /* 0x000ea80000300800 */
[----:B------:R1:W-:Y:S01]  /*1053e0*/  @P6 STG.E [R22.64], R82 ;  /* 0x0000005216006986 */ /* 0x0003e2000c101904 */
[----:B------:R-:W-:Y:S01]  /*1053f0*/  IMAD.WIDE R18, R81, 0x4, R4 ;  /* 0x0000000451127825 */ /* 0x000fe200078e0204 */
[----:B------:R-:W-:-:S02]  /*105400*/  ISETP.LT.AND P5, PT, R11, c[0x0][0x178], !P2 ;  /* 0x00005e000b007a0c */ /* 0x000fc400057a1270 */
        /* <DEDUP_REMOVED lines=10> */
[----:B------:R3:W-:Y:S04]  /*1054b0*/  @P0 STG.E [R16.64], R197 ;  /* 0x000000c510000986 */ /* 0x0007e8000c101904 */
[----:B-1----:R-:W4:Y:S01]  /*1054c0*/  LDL.LU R232, [R1+0xdac] ;  /* 0x000dac0001e87983 */ /* 0x002f220000300800 */
[----:B------:R-:W-:-:S03]  /*1054d0*/  IMAD.WIDE R18, R81, 0x4, R6 ;  /* 0x0000000451127825 */ /* 0x000fc600078e0206 */
[----:B------:R-:W4:Y:S04]  /*1054e0*/  LDL.LU R80, [R1+0x5de8] ;  /* 0x005de80001507983 */ /* 0x000f280000300800 */
[----:B------:R-:W-:Y:S04]  /*1054f0*/  @P4 STG.E [R18.64], R229 ;  /* 0x000000e512004986 */ /* 0x000fe8000c101904 */
[----:B---3--:R-:W-:Y:S04]  /*105500*/  @P5 STG.E [R20.64], R233 ;  /* 0x000000e914005986 */ /* 0x008fe8000c101904 */
[----:B------:R-:W3:Y:S04]  /*105510*/  LDL.LU R197, [R1+0xd7c] ;  /* 0x000d7c0001c57983 */ /* 0x000ee80000300800 */
        /* <DEDUP_REMOVED lines=13> */
[----:B------:R-:W-:Y:S01]  /*1055f0*/  IMAD.WIDE R22, R81, 0x4, R214 ;  /* 0x0000000451167825 */ /* 0x000fe200078e02d6 */
[----:B------:R1:W-:Y:S01]  /*105600*/  @P3 STG.E [R16.64], R228 ;  /* 0x000000e410003986 */ /* 0x0003e2000c101904 */
[----:B------:R-:W-:-:S03]  /*105610*/  ISETP.LT.AND P3, PT, R115, c[0x0][0x178], !P2 ;  /* 0x00005e0073007a0c */ /* 0x000fc60005761270 */
[----:B-1----:R-:W2:Y:S04]  /*105620*/  LDL.LU R228, [R1+0xbac] ;  /* 0x000bac0001e47983 */ /* 0x002ea80000300800 */
[----:B------:R1:W-:Y:S01]  /*105630*/  @P1 STG.E [R18.64], R82 ;  /* 0x0000005212001986 */ /* 0x0003e2000c101904 */
[----:B------:R-:W-:Y:S01]  /*105640*/  IMAD.WIDE R16, R81, 0x4, R208 ;  /* 0x0000000451107825 */ /* 0x000fe200078e02d0 */
[----:B------:R-:W-:Y:S02]  /*105650*/  ISETP.LT.AND P1, PT, R239, c[0x0][0x178], !P2 ;  /* 0x00005e00ef007a0c */ /* 0x000fe40005721270 */
[----:B-1----:R-:W2:Y:S01]  /*105660*/  LDL.LU R82, [R1+0x1168] ;  /* 0x0011680001527983 */ /* 0x002ea20000300800 */
[----:B------:R-:W-:-:S03]  /*105670*/  IMAD.WIDE R18, R81, 0x4, R210 ;  /* 0x0000000451127825 */ /* 0x000fc600078e02d2 */
[----:B------:R1:W-:Y:S04]  /*105680*/  @P0 STG.E [R16.64], R230 ;  /* 0x000000e610000986 */ /* 0x0003e8000c101904 */
[----:B------:R-:W-:Y:S04]  /*105690*/  @P4 STG.E [R18.64], R234 ;  /* 0x000000ea12004986 */ /* 0x000fe8000c101904 */
[----:B----4-:R4:W-:Y:S01]  /*1056a0*/  @P5 STG.E [R20.64], R196 ;  /* 0x000000c414005986 */ /* 0x0109e2000c101904 */
[----:B-1----:R-:W-:-:S03]  /*1056b0*/  IMAD.WIDE R16, R81, 0x4, R216 ;  /* 0x0000000451107825 */ /* 0x002fc600078e02d8 */
[----:B----4-:R-:W4:Y:S04]  /*1056c0*/  LDL.LU R196, [R1+0x1148] ;  /* 0x0011480001c47983 */ /* 0x010f280000300800 */
[----:B------:R1:W-:Y:S01]  /*1056d0*/  @P6 STG.E [R22.64], R232 ;  /* 0x000000e816006986 */ /* 0x0003e2000c101904 */
[----:B------:R-:W-:-:S03]  /*1056e0*/  IMAD.WIDE R18, R81, 0x4, R218 ;  /* 0x0000000451127825 */ /* 0x000fc600078e02da */
[----:B-1----:R-:W4:Y:S04]  /*1056f0*/  LDL.LU R232, [R1+0x1138] ;  /* 0x0011380001e87983 */ /* 0x002f280000300800 */
[----:B---3--:R-:W-:Y:S04]  /*105700*/  @P3 STG.E [R16.64], R197 ;  /* 0x000000c510003986 */ /* 0x008fe8000c101904 */
[----:B------:R-:W3:Y:S04]  /*105710*/  LDL.LU R230, [R1+0x1128] ;  /* 0x0011280001e67983 */ /* 0x000ee80000300800 */
[----:B------:R-:W3:Y:S04]  /*105720*/  LDL.LU R234, [R1+0x1118] ;  /* 0x0011180001ea7983 */ /* 0x000ee80000300800 */
        /* <DEDUP_REMOVED lines=15> */
[----:B------:R1:W-:Y:S01]  /*105820*/  @P5 STG.E [R16.64], R233 ;  /* 0x000000e910005986 */ /* 0x0003e2000c101904 */
[----:B------:R-:W-:-:S03]  /*105830*/  ISETP.LT.AND P3, PT, R15, c[0x0][0x178], !P0 ;  /* 0x00005e000f007a0c */ /* 0x000fc60004761270 */
[----:B------:R1:W-:Y:S01]  /*105840*/  @P2 STG.E [R20.64], R228 ;  /* 0x000000e414002986 */ /* 0x0003e2000c101904 */
[----:B------:R-:W-:Y:S01]  /*105850*/  ISETP.LT.AND P4, PT, R11, c[0x0][0x178], !P0 ;  /* 0x00005e000b007a0c */ /* 0x000fe20004781270 */
[----:B-1----:R-:W-:Y:S01]  /*105860*/  IMAD.WIDE R18, R80, 0x4, R6 ;  /* 0x0000000450127825 */ /* 0x002fe200078e0206 */
[----:B------:R-:W-:-:S03]  /*105870*/  ISETP.LT.AND P2, PT, R147, c[0x0][0x178], !P0 ;  /* 0x00005e0093007a0c */ /* 0x000fc60004741270 */
[----:B------:R-:W-:Y:S01]  /*105880*/  IMAD.WIDE R16, R80, 0x4, R2 ;  /* 0x0000000450107825 */ /* 0x000fe200078e0202 */
[----:B------:R-:W2:Y:S04]  /*105890*/  LDL.LU R228, [R1+0x10b8] ;  /* 0x0010b80001e47983 */ /* 0x000ea80000300800 */
[----:B------:R1:W-:Y:S01]  /*1058a0*/  @P6 STG.E [R22.64], R82 ;  /* 0x0000005216006986 */ /* 0x0003e2000c101904 */
[----:B------:R-:W-:-:S03]  /*1058b0*/  ISETP.LT.AND P5, PT, R131, c[0x0][0x178], !P0 ;  /* 0x00005e0083007a0c */ /* 0x000fc600047a1270 */
[----:B-1----:R-:W2:Y:S04]  /*1058c0*/  LDL.LU R82, [R1+0x1028] ;  /* 0x0010280001527983 */ /* 0x002ea80000300800 */
[----:B------:R-:W2:Y:S04]  /*1058d0*/  LDL.LU R229, [R1+0xff8] ;  /* 0x000ff80001e57983 */ /* 0x000ea80000300800 */
[----:B------:R-:W2:Y:S04]  /*1058e0*/  LDL.LU R233, [R1+0xef8] ;  /* 0x000ef80001e97983 */ /* 0x000ea80000300800 */
[----:B----4-:R1:W-:Y:S01]  /*1058f0*/  @P1 STG.E [R16.64], R196 ;  /* 0x000000c410001986 */ /* 0x0103e2000c101904 */
[----:B------:R-:W-:-:S03]  /*105900*/  IMAD.WIDE R20, R80, 0x4, R204 ;  /* 0x0000000450147825 */ /* 0x000fc600078e02cc */
[----:B-1----:R-:W4:Y:S01]  /*105910*/  LDL.LU R196, [R1+0xea8] ;  /* 0x000ea80001c47983 */ /* 0x002f220000300800 */
[----:B------:R-:W-:-:S03]  /*105920*/  IMAD.WIDE R16, R80, 0x4, R200 ;  /* 0x0000000450107825 */ /* 0x000fc600078e02c8 */
[----:B------:R1:W-:Y:S04]  /*105930*/  @P3 STG.E [R18.64], R232 ;  /* 0x000000e812003986 */ /* 0x0003e8000c101904 */
[----:B-1----:R-:W4:Y:S01]  /*105940*/  LDL.LU R232, [R1+0xe38] ;  /* 0x000e380001e87983 */ /* 0x002f220000300800 */
[----:B------:R-:W-:-:S03]  /*105950*/  IMAD.WIDE R18, R80, 0x4, R202 ;  /* 0x0000000450127825 */ /* 0x000fc600078e02ca */
[----:B---3--:R-:W-:Y:S04]  /*105960*/  @P4 STG.E [R16.64], R230 ;  /* 0x000000e610004986 */ /* 0x008fe8000c101904 */
[----:B------:R-:W-:Y:S04]  /*105970*/  @P2 STG.E [R18.64], R234 ;  /* 0x000000ea12002986 */ /* 0x000fe8000c101904 */
[----:B------:R-:W3:Y:S04]  /*105980*/  LDL.LU R81, [R1+0x5dec] ;  /* 0x005dec0001517983 */ /* 0x000ee80000300800 */
[----:B--2---:R1:W-:Y:S04]  /*105990*/  @P5 STG.E [R20.64], R83 ;  /* 0x0000005314005986 */ /* 0x0043e8000c101904 */
[----:B-1----:R-:W2:Y:S01]  /*1059a0*/  LDL.LU R83, [R1+0xe08] ;  /* 0x000e080001537983 */ /* 0x002ea20000300800 */
[----:B------:R-:W-:-:S02]  /*1059b0*/  ISETP.LT.AND P6, PT, R27, c[0x0][0x178], !P0 ;  /* 0x00005e001b007a0c */ /* 0x000fc400047c1270 */
[----:B------:R-:W-:Y:S02]  /*1059c0*/  ISETP.LT.AND P1, PT, R43, c[0x0][0x178], !P0 ;  /* 0x00005e002b007a0c */ /* 0x000fe40004721270 */
[----:B------:R-:W-:Y:S01]  /*1059d0*/  ISETP.LT.AND P3, PT, R59, c[0x0][0x178], !P0 ;  /* 0x00005e003b007a0c */ /* 0x000fe20004761270 */
[C---:B------:R-:W-:Y:S01]  /*1059e0*/  IMAD.WIDE R22, R80.reuse, 0x4, R206 ;  /* 0x0000000450167825 */ /* 0x040fe200078e02ce */
[----:B------:R-:W-:Y:S01]  /*1059f0*/  ISETP.LT.AND P4, PT, R75, c[0x0][0x178], !P0 ;  /* 0x00005e004b007a0c */ /* 0x000fe20004781270 */
[----:B------:R-:W3:Y:S01]  /*105a00*/  LDL.LU R234, [R1+0xdd8] ;  /* 0x000dd80001ea7983 */ /* 0x000ee20000300800 */
[----:B------:R-:W-:Y:S01]  /*105a10*/  ISETP.LT.AND P2, PT, R99, c[0x0][0x178], !P0 ;  /* 0x00005e0063007a0c */ /* 0x000fe20004741270 */
[----:B------:R-:W-:Y:S01]  /*105a20*/  IMAD.WIDE R16, R80, 0x4, R208 ;  /* 0x0000000450107825 */ /* 0x000fe200078e02d0 */
[----:B------:R-:W-:-:S03]  /*105a30*/  ISETP.LT.AND P5, PT, R115, c[0x0][0x178], !P0 ;  /* 0x00005e0073007a0c */ /* 0x000fc600047a1270 */
[C---:B------:R-:W-:Y:S01]  /*105a40*/  IMAD.WIDE R18, R80.reuse, 0x4, R210 ;  /* 0x0000000450127825 */ /* 0x040fe200078e02d2 */
[----:B------:R1:W-:Y:S01]  /*105a50*/  @P6 STG.E [R22.64], R197 ;  /* 0x000000c516006986 */ /* 0x0003e2000c101904 */
[----:B------:R-:W-:Y:S02]  /*105a60*/  ISETP.LT.AND P6, PT, R239, c[0x0][0x178], !P0 ;  /* 0x00005e00ef007a0c */ /* 0x000fe400047c1270 */
[C---:B------:R-:W-:Y:S01]  /*105a70*/  IMAD.WIDE R20, R80.reuse, 0x4, R216 ;  /* 0x0000000450147825 */ /* 0x040fe200078e02d8 */
[----:B-1----:R-:W3:Y:S04]  /*105a80*/  LDL.LU R197, [R1+0xbb8] ;  /* 0x000bb80001c57983 */ /* 0x002ee80000300800 */
[----:B------:R1:W-:Y:S01]  /*105a90*/  @P1 STG.E [R16.64], R228 ;  /* 0x000000e410001986 */ /* 0x0003e2000c101904 */
[----:B------:R-:W-:Y:S01]  /*105aa0*/  IMAD.WIDE R22, R80, 0x4, R218 ;  /* 0x0000000450167825 */ /* 0x000fe200078e02da */
[----:B------:R-:W-:-:S02]  /*105ab0*/  ISETP.LT.AND P1, PT, R238, c[0x0][0x178], !P0 ;  /* 0x00005e00ee007a0c */ /* 0x000fc40004721270 */
[----:B-1----:R-:W3:Y:S01]  /*105ac0*/  LDL.LU R228, [R1+0x116c] ;  /* 0x00116c0001e47983 */ /* 0x002ee20000300800 */
[----:B------:R-:W-:-:S03]  /*105ad0*/  IMAD.WIDE R16, R80, 0x4, R212 ;  /* 0x0000000450107825 */ /* 0x000fc600078e02d4 */
[----:B------:R1:W-:Y:S04]  /*105ae0*/  @P3 STG.E [R18.64], R82 ;  /* 0x0000005212003986 */ /* 0x0003e8000c101904 */
[----:B------:R-:W-:Y:S04]  /*105af0*/  @P4 STG.E [R16.64], R229 ;  /* 0x000000e510004986 */ /* 0x000fe8000c101904 */
[----:B-1----:R-:W3:Y:S01]  /*105b00*/  LDL.LU R82, [R1+0x114c] ;  /* 0x00114c0001527983 */ /* 0x002ee20000300800 */
[----:B------:R-:W-:-:S05]  /*105b10*/  IMAD.WIDE R18, R80, 0x4, R214 ;  /* 0x0000000450127825 */ /* 0x000fca00078e02d6 */
[----:B------:R1:W-:Y:S04]  /*105b20*/  @P2 STG.E [R18.64], R233 ;  /* 0x000000e912002986 */ /* 0x0003e8000c101904 */
[----:B----4-:R-:W-:Y:S04]  /*105b30*/  @P5 STG.E [R20.64], R196 ;  /* 0x000000c414005986 */ /* 0x010fe8000c101904 */
[----:B-1----:R-:W4:Y:S01]  /*105b40*/  LDL.LU R233, [R1+0x113c] ;  /* 0x00113c0001e97983 */ /* 0x002f220000300800 */
[----:B------:R-:W-:-:S03]  /*105b50*/  IMAD.WIDE R16, R80, 0x4, R220 ;  /* 0x0000000450107825 */ /* 0x000fc600078e02dc */
[----:B------:R1:W-:Y:S04]  /*105b60*/  @P6 STG.E [R22.64], R232 ;  /* 0x000000e816006986 */ /* 0x0003e8000c101904 */
[----:B-1----:R-:W4:Y:S04]  /*105b70*/  LDL.LU R232, [R1+0x112c] ;  /* 0x00112c0001e87983 */ /* 0x002f280000300800 */
[----:B------:R-:W4:Y:S04]  /*105b80*/  LDL.LU R230, [R1+0x111c] ;  /* 0x00111c0001e67983 */ /* 0x000f280000300800 */
[----:B------:R-:W4:Y:S04]  /*105b90*/  LDL.LU R229, [R1+0x110c] ;  /* 0x00110c0001e57983 */ /* 0x000f280000300800 */
[----:B------:R-:W4:Y:S04]  /*105ba0*/  LDL.LU R196, [R1+0x10dc] ;  /* 0x0010dc0001c47983 */ /* 0x000f280000300800 */
[----:B--2---:R1:W-:Y:S04]  /*105bb0*/  @P1 STG.E [R16.64], R83 ;  /* 0x0000005310001986 */ /* 0x0043e8000c101904 */
[----:B-1----:R-:W2:Y:S01]  /*105bc0*/  LDL.LU R83, [R1+0x10bc] ;  /* 0x0010bc0001537983 */ /* 0x002ea20000300800 */
[----:B---3--:R-:W-:-:S02]  /*105bd0*/  ISETP.GE.AND P3, PT, R81, c[0x0][0x17c], PT ;  /* 0x00005f0051007a0c */ /* 0x008fc40003f66270 */
        /* <DEDUP_REMOVED lines=10> */
[----:B------:R3:W-:Y:S03]  /*105c80*/  @P0 STG.E [R18.64], R197 ;  /* 0x000000c512000986 */ /* 0x0007e6000c101904 */
[----:B------:R-:W-:Y:S01]  /*105c90*/  IMAD.WIDE R22, R81, 0x4, R2 ;  /* 0x0000000451167825 */ /* 0x000fe200078e0202 */
[----:B------:R-:W-:Y:S01]  /*105ca0*/  ISETP.LT.AND P1, PT, R11, c[0x0][0x178], !P3 ;  /* 0x00005e000b007a0c */ /* 0x000fe20005f21270 */
[----:B------:R3:W-:Y:S02]  /*105cb0*/  @P4 STG.E [R20.64], R228 ;  /* 0x000000e414004986 */ /* 0x0007e4000c101904 */
[----:B-1----:R-:W-:Y:S01]  /*105cc0*/  IMAD.WIDE R16, R81, 0x4, R6 ;  /* 0x0000000451107825 */ /* 0x002fe200078e0206 */
[----:B------:R-:W-:-:S02]  /*105cd0*/  ISETP.LT.AND P0, PT, R147, c[0x0][0x178], !P3 ;  /* 0x00005e0093007a0c */ /* 0x000fc40005f01270 */
[----:B------:R-:W-:Y:S01]  /*105ce0*/  ISETP.LT.AND P2, PT, R131, c[0x0][0x178], !P3 ;  /* 0x00005e0083007a0c */ /* 0x000fe20005f41270 */
[----:B---3--:R-:W-:Y:S01]  /*105cf0*/  IMAD.WIDE R18, R81, 0x4, R200 ;  /* 0x0000000451127825 */ /* 0x008fe200078e02c8 */
[----:B------:R-:W3:Y:S04]  /*105d00*/  LDL.LU R228, [R1+0x102c] ;  /* 0x00102c0001e47983 */ /* 0x000ee80000300800 */
[----:B------:R1:W-:Y:S01]  /*105d10*/  @P6 STG.E [R22.64], R82 ;  /* 0x0000005216006986 */ /* 0x0003e2000c101904 */
[----:B------:R-:W-:Y:S02]  /*105d20*/  ISETP.LT.AND P4, PT, R27, c[0x0][0x178], !P3 ;  /* 0x00005e001b007a0c */ /* 0x000fe40005f81270 */
[----:B------:R-:W-:Y:S01]  /*105d30*/  ISETP.LT.AND P6, PT, R43, c[0x0][0x178], !P3 ;  /* 0x00005e002b007a0c */ /* 0x000fe20005fc1270 */
[----:B-1----:R-:W3:Y:S04]  /*105d40*/  LDL.LU R82, [R1+0xffc] ;  /* 0x000ffc0001527983 */ /* 0x002ee80000300800 */
[----:B------:R-:W3:Y:S04]  /*105d50*/  LDL.LU R234, [R1+0xefc] ;  /* 0x000efc0001ea7983 */ /* 0x000ee80000300800 */
[----:B----4-:R1:W-:Y:S04]  /*105d60*/  @P5 STG.E [R16.64], R233 ;  /* 0x000000e910005986 */ /* 0x0103e8000c101904 */
[----:B------:R-:W4:Y:S01]  /*105d70*/  LDL.LU R197, [R1+0xeac] ;  /* 0x000eac0001c57983 */ /* 0x000f220000300800 */
[----:B------:R-:W-:-:S03]  /*105d80*/  IMAD.WIDE R20, R81, 0x4, R206 ;  /* 0x0000000451147825 */ /* 0x000fc600078e02ce */
[----:B-1----:R-:W4:Y:S01]  /*105d90*/  LDL.LU R233, [R1+0xe3c] ;  /* 0x000e3c0001e97983 */ /* 0x002f220000300800 */
[----:B------:R-:W-:-:S03]  /*105da0*/  IMAD.WIDE R16, R81, 0x4, R202 ;  /* 0x0000000451107825 */ /* 0x000fc600078e02ca */
[----:B------:R1:W-:Y:S01]  /*105db0*/  @P1 STG.E [R18.64], R232 ;  /* 0x000000e812001986 */ /* 0x0003e2000c101904 */
[----:B------:R-:W-:-:S03]  /*105dc0*/  IMAD.WIDE R22, R81, 0x4, R208 ;  /* 0x0000000451167825 */ /* 0x000fc600078e02d0 */
[----:B------:R-:W-:Y:S04]  /*105dd0*/  @P0 STG.E [R16.64], R230 ;  /* 0x000000e610000986 */ /* 0x000fe8000c101904 */
[----:B-1----:R-:W4:Y:S01]  /*105de0*/  LDL.LU R232, [R1+0xe0c] ;  /* 0x000e0c0001e87983 */ /* 0x002f220000300800 */
[----:B------:R-:W-:-:S03]  /*105df0*/  IMAD.WIDE R18, R81, 0x4, R204 ;  /* 0x0000000451127825 */ /* 0x000fc600078e02cc */
[----:B------:R-:W4:Y:S04]  /*105e00*/  LDL.LU R80, [R1+0x5df0] ;  /* 0x005df00001507983 */ /* 0x000f280000300800 */
[----:B------:R-:W-:Y:S04]  /*105e10*/  @P2 STG.E [R18.64], R229 ;  /* 0x000000e512002986 */ /* 0x000fe8000c101904 */
[----:B------:R1:W-:Y:S04]  /*105e20*/  @P4 STG.E [R20.64], R196 ;  /* 0x000000c414004986 */ /* 0x0003e8000c101904 */
[----:B-1----:R-:W4:Y:S04]  /*105e30*/  LDL.LU R196, [R1+0xddc] ;  /* 0x000ddc0001c47983 */ /* 0x002f280000300800 */
        /* <DEDUP_REMOVED lines=13> */
[----:B---3--:R1:W-:Y:S01]  /*105f10*/  @P5 STG.E [R16.64], R228 ;  /* 0x000000e410005986 */ /* 0x0083e2000c101904 */
[----:B------:R-:W-:Y:S02]  /*105f20*/  ISETP.LT.AND P5, PT, R236, c[0x0][0x178], !P3 ;  /* 0x00005e00ec007a0c */ /* 0x000fe40005fa1270 */
[----:B------:R-:W-:Y:S01]  /*105f30*/  ISETP.LT.AND P3, PT, R237, c[0x0][0x178], !P3 ;  /* 0x00005e00ed007a0c */ /* 0x000fe20005f61270 */
[----:B-1----:R-:W3:Y:S01]  /*105f40*/  LDL.LU R228, [R1+0x1290] ;  /* 0x0012900001e47983 */ /* 0x002ee20000300800 */
[----:B------:R-:W-:-:S03]  /*105f50*/  IMAD.WIDE R16, R81, 0x4, R214 ;  /* 0x0000000451107825 */ /* 0x000fc600078e02d6 */
[----:B------:R1:W-:Y:S04]  /*105f60*/  @P1 STG.E [R18.64], R82 ;  /* 0x0000005212001986 */ /* 0x0003e8000c101904 */
[----:B------:R1:W-:Y:S04]  /*105f70*/  @P0 STG.E [R16.64], R234 ;  /* 0x000000ea10000986 */ /* 0x0003e8000c101904 */
[----:B-1----:R-:W3:Y:S01]  /*105f80*/  LDL.LU R82, [R1+0x1270] ;  /* 0x0012700001527983 */ /* 0x002ee20000300800 */
[----:B------:R-:W-:-:S03]  /*105f90*/  IMAD.WIDE R18, R81, 0x4, R216 ;  /* 0x0000000451127825 */ /* 0x000fc600078e02d8 */
[----:B------:R-:W3:Y:S04]  /*105fa0*/  LDL.LU R234, [R1+0x1260] ;  /* 0x0012600001ea7983 */ /* 0x000ee80000300800 */
[----:B----4-:R-:W-:Y:S04]  /*105fb0*/  @P2 STG.E [R18.64], R197 ;  /* 0x000000c512002986 */ /* 0x010fe8000c101904 */
[----:B------:R1:W-:Y:S01]  /*105fc0*/  @P4 STG.E [R20.64], R233 ;  /* 0x000000e914004986 */ /* 0x0003e2000c101904 */
[----:B------:R-:W-:-:S03]  /*105fd0*/  IMAD.WIDE R16, R81, 0x4, R224 ;  /* 0x0000000451107825 */ /* 0x000fc600078e02e0 */
[----:B-1----:R-:W4:Y:S01]  /*105fe0*/  LDL.LU R233, [R1+0x1180] ;  /* 0x0011800001e97983 */ /* 0x002f220000300800 */
[----:B------:R-:W-:-:S03]  /*105ff0*/  IMAD.WIDE R18, R81, 0x4, R222 ;  /* 0x0000000451127825 */ /* 0x000fc600078e02de */
[----:B------:R1:W-:Y:S04]  /*106000*/  @P6 STG.E [R22.64], R232 ;  /* 0x000000e816006986 */ /* 0x0003e8000c101904 */
[----:B-1----:R-:W4:Y:S04]  /*106010*/  LDL.LU R232, [R1+0xf60] ;  /* 0x000f600001e87983 */ /* 0x002f280000300800 */
        /* <DEDUP_REMOVED lines=19> */
[----:B---3--:R3:W-:Y:S01]  /*106150*/  @P2 STG.E [R18.64], R228 ;  /* 0x000000e412002986 */ /* 0x0087e2000c101904 */
[----:B-1----:R-:W-:-:S03]  /*106160*/  IMAD.WIDE R16, R20, 0x4, R200 ;  /* 0x0000000414107825 */ /* 0x002fc600078e02c8 */
[----:B------:R-:W2:Y:S01]  /*106170*/  LDL.LU R229, [R1+0x5c0] ;  /* 0x0005c00001e57983 */ /* 0x000ea20000300800 */
[----:B------:R-:W-:-:S03]  /*106180*/  ISETP.LT.AND P2, PT, R43, c[0x0][0x178], !P1 ;  /* 0x00005e002b007a0c */ /* 0x000fc60004f41270 */
[----:B---3--:R-:W3:Y:S01]  /*106190*/  LDL.LU R228, [R1+0x5b0] ;  /* 0x0005b00001e47983 */ /* 0x008ee20000300800 */
[----:B------:R-:W-:-:S03]  /*1061a0*/  IMAD.WIDE R18, R20, 0x4, R202 ;  /* 0x0000000414127825 */ /* 0x000fc600078e02ca */
[----:B------:R1:W-:Y:S01]  /*1061b0*/  @P4 STG.E [R22.64], R82 ;  /* 0x0000005216004986 */ /* 0x0003e2000c101904 */
[----:B------:R-:W-:-:S03]  /*1061c0*/  ISETP.LT.AND P4, PT, R59, c[0x0][0x178], !P1 ;  /* 0x00005e003b007a0c */ /* 0x000fc60004f81270 */
[----:B------:R1:W-:Y:S04]  /*1061d0*/  @P5 STG.E [R16.64], R234 ;  /* 0x000000ea10005986 */ /* 0x0003e8000c101904 */
[----:B-1----:R-:W3:Y:S01]  /*1061e0*/  LDL.LU R82, [R1+0x4e0] ;  /* 0x0004e00001527983 */ /* 0x002ee20000300800 */
        /* <DEDUP_REMOVED lines=24> */
[----:B------:R1:W-:Y:S04]  /*106370*/  @P5 STG.E [R16.64], R229 ;  /* 0x000000e510005986 */ /* 0x0003e8000c101904 */
[----:B---3--:R3:W-:Y:S01]  /*106380*/  @P3 STG.E [R18.64], R228 ;  /* 0x000000e412003986 */ /* 0x0087e2000c101904 */
[----:B------:R-:W-:Y:S02]  /*106390*/  ISETP.LT.AND P3, PT, R236, c[0x0][0x178], !P1 ;  /* 0x00005e00ec007a0c */ /* 0x000fe40004f61270 */
[----:B------:R-:W-:Y:S01]  /*1063a0*/  ISETP.LT.AND P1, PT, R237, c[0x0][0x178], !P1 ;  /* 0x00005e00ed007a0c */ /* 0x000fe20004f21270 */
[----:B-1----:R-:W-:Y:S01]  /*1063b0*/  IMAD.WIDE R16, R20, 0x4, R220 ;  /* 0x0000000414107825 */ /* 0x002fe200078e02dc */
[----:B------:R-:W-:Y:S01]  /*1063c0*/  ISETP.LT.AND P5, PT, R14, c[0x0][0x178], !P0 ;  /* 0x00005e000e007a0c */ /* 0x000fe200047a1270 */
[----:B---3--:R-:W3:Y:S02]  /*1063d0*/  LDL.LU R228, [R1+0x1274] ;  /* 0x0012740001e47983 */ /* 0x008ee40000300800 */
[----:B------:R-:W-:-:S02]  /*1063e0*/  IMAD.WIDE R18, R20, 0x4, R218 ;  /* 0x0000000414127825 */ /* 0x000fc400078e02da */
[----:B------:R1:W-:Y:S01]  /*1063f0*/  @P6 STG.E [R22.64], R82 ;  /* 0x0000005216006986 */ /* 0x0003e2000c101904 */
[----:B------:R-:W-:Y:S02]  /*106400*/  ISETP.LT.AND P6, PT, R195, c[0x0][0x178], !P0 ;  /* 0x00005e00c3007a0c */ /* 0x000fe400047c1270 */
[----:B------:R-:W-:Y:S01]  /*106410*/  IADD3 R80, R20, c[0x0][0x198], RZ ;  /* 0x0000660014507a10 */ /* 0x000fe20007ffe0ff */
[----:B-1----:R-:W3:Y:S04]  /*106420*/  LDL.LU R82, [R1+0x1264] ;  /* 0x0012640001527983 */ /* 0x002ee80000300800 */
[----:B------:R-:W3:Y:S04]  /*106430*/  LDL.LU R230, [R1+0x1184] ;  /* 0x0011840001e67983 */ /* 0x000ee80000300800 */
[----:B------:R-:W3:Y:S04]  /*106440*/  LDL.LU R229, [R1+0xf64] ;  /* 0x000f640001e57983 */ /* 0x000ee80000300800 */
[----:B----4-:R1:W-:Y:S01]  /*106450*/  @P2 STG.E [R18.64], R233 ;  /* 0x000000e912002986 */ /* 0x0103e2000c101904 */
[----:B------:R-:W-:-:S03]  /*106460*/  IMAD.WIDE R22, R80, 0x4, R2 ;  /* 0x0000000450167825 */ /* 0x000fc600078e0202 */
[----:B-1----:R-:W4:Y:S01]  /*106470*/  LDL.LU R233, [R1+0xd44] ;  /* 0x000d440001e97983 */ /* 0x002f220000300800 */
[----:B------:R-:W-:-:S03]  /*106480*/  IMAD.WIDE R18, R20, 0x4, R224 ;  /* 0x0000000414127825 */ /* 0x000fc600078e02e0 */
[----:B------:R1:W-:Y:S02]  /*106490*/  @P4 STG.E [R16.64], R232 ;  /* 0x000000e810004986 */ /* 0x0003e4000c101904 */
[----:B-1----:R-:W-:Y:S02]  /*1064a0*/  IMAD.WIDE R16, R20, 0x4, R222 ;  /* 0x0000000414107825 */ /* 0x002fe400078e02de */
[----:B------:R-:W4:Y:S02]  /*1064b0*/  LDL.LU R232, [R1+0xc94] ;  /* 0x000c940001e87983 */ /* 0x000f240000300800 */
[----:B------:R-:W-:Y:S02]  /*1064c0*/  IMAD.WIDE R20, R80, 0x4, R4 ;  /* 0x0000000450147825 */ /* 0x000fe400078e0204 */
[----:B------:R-:W-:Y:S04]  /*1064d0*/  @P1 STG.E [R16.64], R234 ;  /* 0x000000ea10001986 */ /* 0x000fe8000c101904 */
[----:B------:R-:W-:Y:S04]  /*1064e0*/  @P3 STG.E [R18.64], R197 ;  /* 0x000000c512003986 */ /* 0x000fe8000c101904 */
[----:B------:R1:W-:Y:S04]  /*1064f0*/  @P5 STG.E [R20.64], R196 ;  /* 0x000000c414005986 */ /* 0x0003e8000c101904 */
[----:B-1----:R-:W4:Y:S04]  /*106500*/  LDL.LU R196, [R1+0x6a4] ;  /* 0x0006a40001c47983 */ /* 0x002f280000300800 */
[----:B------:R-:W4:Y:S04]  /*106510*/  LDL.LU R81, [R1+0x5df8] ;  /* 0x005df80001517983 */ /* 0x000f280000300800 */
        /* <DEDUP_REMOVED lines=13> */
[----:B------:R-:W-:Y:S01]  /*1065f0*/  IMAD.WIDE R22, R80, 0x4, R208 ;  /* 0x0000000450167825 */ /* 0x000fe200078e02d0 */
[----:B---3--:R1:W-:Y:S01]  /*106600*/  @P2 STG.E [R16.64], R228 ;  /* 0x000000e410002986 */ /* 0x0083e2000c101904 */
[----:B------:R-:W-:-:S03]  /*106610*/  ISETP.LT.AND P2, PT, R59, c[0x0][0x178], !P0 ;  /* 0x00005e003b007a0c */ /* 0x000fc60004741270 */
[----:B-1----:R-:W3:Y:S01]  /*106620*/  LDL.LU R228, [R1+0x284] ;  /* 0x0002840001e47983 */ /* 0x002ee20000300800 */
[----:B------:R-:W-:-:S03]  /*106630*/  IMAD.WIDE R16, R80, 0x4, R202 ;  /* 0x0000000450107825 */ /* 0x000fc600078e02ca */
[----:B------:R1:W-:Y:S04]  /*106640*/  @P4 STG.E [R18.64], R82 ;  /* 0x0000005212004986 */ /* 0x0003e8000c101904 */
[----:B------:R4:W-:Y:S04]  /*106650*/  @P3 STG.E [R16.64], R230 ;  /* 0x000000e610003986 */ /* 0x0009e8000c101904 */
[----:B-1----:R-:W3:Y:S01]  /*106660*/  LDL.LU R82, [R1+0x274] ;  /* 0x0002740001527983 */ /* 0x002ee20000300800 */
[----:B------:R-:W-:Y:S01]  /*106670*/  IMAD.WIDE R18, R80, 0x4, R204 ;  /* 0x0000000450127825 */ /* 0x000fe200078e02cc */
[----:B------:R-:W-:-:S04]  /*106680*/  ISETP.LT.AND P4, PT, R75, c[0x0][0x178], !P0 ;  /* 0x00005e004b007a0c */ /* 0x000fc80004781270 */
[----:B------:R-:W-:Y:S04]  /*106690*/  @P1 STG.E [R18.64], R229 ;  /* 0x000000e512001986 */ /* 0x000fe8000c101904 */
[----:B----4-:R1:W-:Y:S01]  /*1066a0*/  @P5 STG.E [R20.64], R233 ;  /* 0x000000e914005986 */ /* 0x0103e2000c101904 */
[----:B------:R-:W-:-:S03]  /*1066b0*/  IMAD.WIDE R16, R80, 0x4, R210 ;  /* 0x0000000450107825 */ /* 0x000fc600078e02d2 */
[----:B-1----:R-:W4:Y:S01]  /*1066c0*/  LDL.LU R233, [R1+0x44] ;  /* 0x0000440001e97983 */ /* 0x002f220000300800 */
[----:B------:R-:W-:-:S03]  /*1066d0*/  IMAD.WIDE R18, R80, 0x4, R212 ;  /* 0x0000000450127825 */ /* 0x000fc600078e02d4 */
        /* <DEDUP_REMOVED lines=21> */
[----:B---3--:R3:W-:Y:S01]  /*106830*/  @P5 STG.E [R20.64], R228 ;  /* 0x000000e414005986 */ /* 0x0087e2000c101904 */
[----:B-1----:R-:W-:-:S02]  /*106840*/  IMAD.WIDE R16, R80, 0x4, R222 ;  /* 0x0000000450107825 */ /* 0x002fc400078e02de */
[----:B------:R-:W-:Y:S02]  /*106850*/  ISETP.LT.AND P3, PT, R14, c[0x0][0x178], !P2 ;  /* 0x00005e000e007a0c */ /* 0x000fe40005761270 */
[----:B------:R-:W-:Y:S01]  /*106860*/  ISETP.LT.AND P5, PT, R195, c[0x0][0x178], !P2 ;  /* 0x00005e00c3007a0c */ /* 0x000fe200057a1270 */
[----:B---3--:R-:W3:Y:S04]  /*106870*/  LDL.LU R228, [R1+0x12f0] ;  /* 0x0012f00001e47983 */ /* 0x008ee80000300800 */
[----:B------:R1:W-:Y:S01]  /*106880*/  @P6 STG.E [R22.64], R82 ;  /* 0x0000005216006986 */ /* 0x0003e2000c101904 */
[C---:B------:R-:W-:Y:S01]  /*106890*/  IMAD.WIDE R18, R80.reuse, 0x4, R224 ;  /* 0x0000000450127825 */ /* 0x040fe200078e02e0 */
[----:B------:R-:W-:Y:S02]  /*1068a0*/  ISETP.LT.AND P6, PT, R15, c[0x0][0x178], !P2 ;  /* 0x00005e000f007a0c */ /* 0x000fe400057c1270 */
[----:B------:R-:W-:Y:S01]  /*1068b0*/  ISETP.LT.AND P1, PT, R11, c[0x0][0x178], !P2 ;  /* 0x00005e000b007a0c */ /* 0x000fe20005721270 */
[----:B-1----:R-:W3:Y:S01]  /*1068c0*/  LDL.LU R82, [R1+0x12a0] ;  /* 0x0012a00001527983 */ /* 0x002ee20000300800 */
[----:B------:R-:W-:-:S03]  /*1068d0*/  IADD3 R80, R80, c[0x0][0x198], RZ ;  /* 0x0000660050507a10 */ /* 0x000fc60007ffe0ff */
[----:B------:R-:W3:Y:S04]  /*1068e0*/  LDL.LU R234, [R1+0x1280] ;  /* 0x0012800001ea7983 */ /* 0x000ee80000300800 */
[----:B------:R-:W3:Y:S04]  /*1068f0*/  LDL.LU R197, [R1+0x1250] ;  /* 0x0012500001c57983 */ /* 0x000ee80000300800 */
[----:B----4-:R1:W-:Y:S01]  /*106900*/  @P4 STG.E [R16.64], R233 ;  /* 0x000000e910004986 */ /* 0x0103e2000c101904 */
        /* <DEDUP_REMOVED lines=26> */
[----:B---3--:R1:W-:Y:S01]  /*106ab0*/  @P4 STG.E [R16.64], R228 ;  /* 0x000000e410004986 */ /* 0x0083e2000c101904 */
[----:B------:R-:W-:Y:S02]  /*106ac0*/  ISETP.LT.AND P4, PT, R99, c[0x0][0x178], !P2 ;  /* 0x00005e0063007a0c */ /* 0x000fe40005781270 */
[C---:B-1----:R-:W-:Y:S01]  /*106ad0*/  IMAD.WIDE R16, R80.reuse, 0x4, R206 ;  /* 0x0000000450107825 */ /* 0x042fe200078e02ce */
[----:B------:R-:W3:Y:S04]  /*106ae0*/  LDL.LU R228, [R1+0x690] ;  /* 0x0006900001e47983 */ /* 0x000ee80000300800 */
[----:B------:R1:W-:Y:S04]  /*106af0*/  @P0 STG.E [R18.64], R82 ;  /* 0x0000005212000986 */ /* 0x0003e8000c101904 */
[----:B------:R4:W-:Y:S01]  /*106b00*/  @P1 STG.E [R16.64], R234 ;  /* 0x000000ea10001986 */ /* 0x0009e2000c101904 */
[----:B-1----:R-:W-:-:S03]  /*106b10*/  IMAD.WIDE R18, R80, 0x4, R208 ;  /* 0x0000000450127825 */ /* 0x002fc600078e02d0 */
[----:B------:R-:W3:Y:S01]  /*106b20*/  LDL.LU R82, [R1+0x4d0] ;  /* 0x0004d00001527983 */ /* 0x000ee20000300800 */
[----:B------:R-:W-:-:S03]  /*106b30*/  ISETP.LT.AND P0, PT, R115, c[0x0][0x178], !P2 ;  /* 0x00005e0073007a0c */ /* 0x000fc60005701270 */
        /* <DEDUP_REMOVED lines=28> */
[----:B------:R-:W2:Y:S04]  /*106d00*/  LDL.LU R229, [R1+0x1284] ;  /* 0x0012840001e57983 */ /* 0x000ea80000300800 */
[----:B---3--:R1:W-:Y:S01]  /*106d10*/  @P6 STG.E [R20.64], R228 ;  /* 0x000000e414006986 */ /* 0x0083e2000c101904 */
[----:B------:R-:W-:Y:S01]  /*106d20*/  ISETP.LT.AND P6, PT, R15, c[0x0][0x178], !P1 ;  /* 0x00005e000f007a0c */ /* 0x000fe20004fc1270 */
[----:B------:R-:W-:Y:S01]  /*106d30*/  IMAD.WIDE R18, R80, 0x4, R2 ;  /* 0x0000000450127825 */ /* 0x000fe200078e0202 */
[----:B------:R-:W-:Y:S01]  /*106d40*/  ISETP.LT.AND P3, PT, R147, c[0x0][0x178], !P1 ;  /* 0x00005e0093007a0c */ /* 0x000fe20004f61270 */
[----:B-1----:R-:W3:Y:S04]  /*106d50*/  LDL.LU R228, [R1+0x1254] ;  /* 0x0012540001e47983 */ /* 0x002ee80000300800 */
[----:B------:R1:W-:Y:S01]  /*106d60*/  @P2 STG.E [R22.64], R82 ;  /* 0x0000005216002986 */ /* 0x0003e2000c101904 */
[----:B------:R-:W-:-:S02]  /*106d70*/  ISETP.LT.AND P2, PT, R11, c[0x0][0x178], !P1 ;  /* 0x00005e000b007a0c */ /* 0x000fc40004f41270 */
[----:B------:R-:W-:Y:S01]  /*106d80*/  ISETP.LT.AND P5, PT, R131, c[0x0][0x178], !P1 ;  /* 0x00005e0083007a0c */ /* 0x000fe20004fa1270 */
[----:B-1----:R-:W3:Y:S04]  /*106d90*/  LDL.LU R82, [R1+0x1234] ;  /* 0x0012340001527983 */ /* 0x002ee80000300800 */
[----:B------:R-:W3:Y:S04]  /*106da0*/  LDL.LU R81, [R1+0x5e00] ;  /* 0x005e000001517983 */ /* 0x000ee80000300800 */
[----:B----4-:R1:W-:Y:S01]  /*106db0*/  @P4 STG.E [R16.64], R233 ;  /* 0x000000e910004986 */ /* 0x0103e2000c101904 */
[----:B------:R-:W-:-:S03]  /*106dc0*/  IMAD.WIDE R20, R80, 0x4, R202 ;  /* 0x0000000450147825 */ /* 0x000fc600078e02ca */
[----:B-1----:R-:W4:Y:S01]  /*106dd0*/  LDL.LU R233, [R1+0x1174] ;  /* 0x0011740001e97983 */ /* 0x002f220000300800 */
[----:B------:R-:W-:-:S03]  /*106de0*/  IMAD.WIDE R16, R80, 0x4, R6 ;  /* 0x0000000450107825 */ /* 0x000fc600078e0206 */
[----:B------:R1:W-:Y:S01]  /*106df0*/  @P0 STG.E [R18.64], R232 ;  /* 0x000000e812000986 */ /* 0x0003e2000c101904 */
[----:B------:R-:W-:-:S03]  /*106e00*/  IMAD.WIDE R22, R80, 0x4, R204 ;  /* 0x0000000450167825 */ /* 0x000fc600078e02cc */
[----:B------:R1:W-:Y:S04]  /*106e10*/  @P6 STG.E [R16.64], R234 ;  /* 0x000000ea10006986 */ /* 0x0003e8000c101904 */
[----:B-1----:R-:W4:Y:S01]  /*106e20*/  LDL.LU R232, [R1+0xf54] ;  /* 0x000f540001e87983 */ /* 0x002f220000300800 */
[----:B------:R-:W-:-:S03]  /*106e30*/  IMAD.WIDE R18, R80, 0x4, R200 ;  /* 0x0000000450127825 */ /* 0x000fc600078e02c8 */
[----:B------:R-:W4:Y:S04]  /*106e40*/  LDL.LU R230, [R1+0xd24] ;  /* 0x000d240001e67983 */ /* 0x000f280000300800 */
[----:B------:R-:W-:Y:S04]  /*106e50*/  @P2 STG.E [R18.64], R197 ;  /* 0x000000c512002986 */ /* 0x000fe8000c101904 */
[----:B------:R1:W-:Y:S04]  /*106e60*/  @P3 STG.E [R20.64], R196 ;  /* 0x000000c414003986 */ /* 0x0003e8000c101904 */
[----:B------:R-:W4:Y:S04]  /*106e70*/  LDL.LU R234, [R1+0xb04] ;  /* 0x000b040001ea7983 */ /* 0x000f280000300800 */
        /* <DEDUP_REMOVED lines=9> */
[C---:B------:R-:W-:Y:S01]  /*106f10*/  IMAD.WIDE R20, R80.reuse, 0x4, R210 ;  /* 0x0000000450147825 */ /* 0x040fe200078e02d2 */
[----:B------:R-:W-:Y:S01]  /*106f20*/  ISETP.LT.AND P3, PT, R99, c[0x0][0x178], !P1 ;  /* 0x00005e0063007a0c */ /* 0x000fe20004f61270 */
[----:B------:R1:W-:Y:S01]  /*106f30*/  @P4 STG.E [R16.64], R229 ;  /* 0x000000e510004986 */ /* 0x0003e2000c101904 */
[----:B------:R-:W-:Y:S01]  /*106f40*/  ISETP.LT.AND P4, PT, R115, c[0x0][0x178], !P1 ;  /* 0x00005e0073007a0c */ /* 0x000fe20004f81270 */
[----:B-1----:R-:W-:Y:S02]  /*106f50*/  IMAD.WIDE R16, R80, 0x4, R212 ;  /* 0x0000000450107825 */ /* 0x002fe400078e02d4 */
[----:B---3--:R1:W-:Y:S01]  /*106f60*/  @P0 STG.E [R18.64], R228 ;  /* 0x000000e412000986 */ /* 0x0083e2000c101904 */
[----:B------:R-:W-:-:S03]  /*106f70*/  ISETP.LT.AND P0, PT, R239, c[0x0][0x178], !P1 ;  /* 0x00005e00ef007a0c */ /* 0x000fc60004f01270 */
[----:B-1----:R-:W3:Y:S04]  /*106f80*/  LDL.LU R228, [R1+0x4d4] ;  /* 0x0004d40001e47983 */ /* 0x002ee80000300800 */
[----:B------:R1:W-:Y:S01]  /*106f90*/  @P6 STG.E [R20.64], R82 ;  /* 0x0000005214006986 */ /* 0x0003e2000c101904 */
[C---:B------:R-:W-:Y:S01]  /*106fa0*/  IMAD.WIDE R18, R80.reuse, 0x4, R214 ;  /* 0x0000000450127825 */ /* 0x040fe200078e02d6 */
[----:B------:R-:W-:Y:S02]  /*106fb0*/  ISETP.LT.AND P6, PT, R237, c[0x0][0x178], !P1 ;  /* 0x00005e00ed007a0c */ /* 0x000fe40004fc1270 */
[----:B-1----:R-:W3:Y:S01]  /*106fc0*/  LDL.LU R82, [R1+0x1580] ;  /* 0x0015800001527983 */ /* 0x002ee20000300800 */
[----:B------:R-:W-:-:S03]  /*106fd0*/  IMAD.WIDE R20, R80, 0x4, R216 ;  /* 0x0000000450147825 */ /* 0x000fc600078e02d8 */
[----:B------:R-:W3:Y:S04]  /*106fe0*/  LDL.LU R197, [R1+0x1560] ;  /* 0x0015600001c57983 */ /* 0x000ee80000300800 */
[----:B----4-:R1:W-:Y:S01]  /*106ff0*/  @P5 STG.E [R16.64], R233 ;  /* 0x000000e910005986 */ /* 0x0103e2000c101904 */
[----:B------:R-:W-:-:S03]  /*107000*/  ISETP.LT.AND P5, PT, R238, c[0x0][0x178], !P1 ;  /* 0x00005e00ee007a0c */ /* 0x000fc60004fa1270 */
[----:B------:R-:W4:Y:S01]  /*107010*/  LDL.LU R229, [R1+0x1540] ;  /* 0x0015400001e57983 */ /* 0x000f220000300800 */
[----:B------:R-:W-:-:S03]  /*107020*/  IMAD.WIDE R22, R80, 0x4, R218 ;  /* 0x0000000450167825 */ /* 0x000fc600078e02da */
[----:B-1----:R-:W4:Y:S01]  /*107030*/  LDL.LU R233, [R1+0x1430] ;  /* 0x0014300001e97983 */ /* 0x002f220000300800 */
[----:B------:R-:W-:-:S03]  /*107040*/  IMAD.WIDE R16, R80, 0x4, R220 ;  /* 0x0000000450107825 */ /* 0x000fc600078e02dc */
[----:B------:R1:W-:Y:S04]  /*107050*/  @P3 STG.E [R18.64], R232 ;  /* 0x000000e812003986 */ /* 0x0003e8000c101904 */
[----:B------:R-:W-:Y:S04]  /*107060*/  @P4 STG.E [R20.64], R230 ;  /* 0x000000e614004986 */ /* 0x000fe8000c101904 */
[----:B-1----:R-:W4:Y:S01]  /*107070*/  LDL.LU R232, [R1+0x1410] ;  /* 0x0014100001e87983 */ /* 0x002f220000300800 */
[----:B------:R-:W-:-:S03]  /*107080*/  IMAD.WIDE R18, R80, 0x4, R222 ;  /* 0x0000000450127825 */ /* 0x000fc600078e02de */
[----:B------:R-:W-:Y:S04]  /*107090*/  @P0 STG.E [R22.64], R234 ;  /* 0x000000ea16000986 */ /* 0x000fe8000c101904 */
[----:B------:R1:W-:Y:S04]  /*1070a0*/  @P5 STG.E [R16.64], R196 ;  /* 0x000000c410005986 */ /* 0x0003e8000c101904 */
[----:B-1----:R-:W4:Y:S04]  /*1070b0*/  LDL.LU R196, [R1+0x13d0] ;  /* 0x0013d00001c47983 */ /* 0x002f280000300800 */
        /* <DEDUP_REMOVED lines=15> */
[----:B------:R-:W-:Y:S01]  /*1071b0*/  IMAD.WIDE R22, R81, 0x4, R202 ;  /* 0x0000000451167825 */ /* 0x000fe200078e02ca */
[----:B---3--:R1:W-:Y:S01]  /*1071c0*/  @P1 STG.E [R16.64], R228 ;  /* 0x000000e410001986 */ /* 0x0083e2000c101904 */
[----:B------:R-:W-:-:S03]  /*1071d0*/  ISETP.LT.AND P1, PT, R27, c[0x0][0x178], !P2 ;  /* 0x00005e001b007a0c */ /* 0x000fc60005721270 */
[----:B-1----:R-:W3:Y:S04]  /*1071e0*/  LDL.LU R228, [R1+0x12d0] ;  /* 0x0012d00001e47983 */ /* 0x002ee80000300800 */
[----:B------:R1:W-:Y:S01]  /*1071f0*/  @P3 STG.E [R18.64], R82 ;  /* 0x0000005212003986 */ /* 0x0003e2000c101904 */
[----:B------:R-:W-:Y:S01]  /*107200*/  IMAD.WIDE R16, R81, 0x4, R2 ;  /* 0x0000000451107825 */ /* 0x000fe200078e0202 */
[----:B------:R-:W-:Y:S02]  /*107210*/  ISETP.LT.AND P3, PT, R131, c[0x0][0x178], !P2 ;  /* 0x00005e0083007a0c */ /* 0x000fe40005761270 */
[----:B-1----:R-:W3:Y:S01]  /*107220*/  LDL.LU R82, [R1+0x12b0] ;  /* 0x0012b00001527983 */ /* 0x002ee20000300800 */
[----:B------:R-:W-:-:S03]  /*107230*/  IMAD.WIDE R18, R81, 0x4, R6 ;  /* 0x0000000451127825 */ /* 0x000fc600078e0206 */
[----:B------:R-:W3:Y:S04]  /*107240*/  LDL.LU R80, [R1+0x5e04] ;  /* 0x005e040001507983 */ /* 0x000ee80000300800 */
[----:B------:R1:W-:Y:S04]  /*107250*/  @P0 STG.E [R16.64], R197 ;  /* 0x000000c510000986 */ /* 0x0003e8000c101904 */
[----:B----4-:R4:W-:Y:S04]  /*107260*/  @P4 STG.E [R18.64], R229 ;  /* 0x000000e512004986 */ /* 0x0109e8000c101904 */
[----:B------:R-:W-:Y:S04]  /*107270*/  @P5 STG.E [R20.64], R233 ;  /* 0x000000e914005986 */ /* 0x000fe8000c101904 */
[----:B-1----:R-:W3:Y:S01]  /*107280*/  LDL.LU R197, [R1+0x11e0] ;  /* 0x0011e00001c57983 */ /* 0x002ee20000300800 */
[----:B------:R-:W-:-:S03]  /*107290*/  IMAD.WIDE R16, R81, 0x4, R204 ;  /* 0x0000000451107825 */ /* 0x000fc600078e02cc */
[----:B------:R1:W-:Y:S01]  /*1072a0*/  @P6 STG.E [R22.64], R232 ;  /* 0x000000e816006986 */ /* 0x0003e2000c101904 */
[----:B----4-:R-:W-:-:S03]  /*1072b0*/  IMAD.WIDE R18, R81, 0x4, R206 ;  /* 0x0000000451127825 */ /* 0x010fc600078e02ce */
        /* <DEDUP_REMOVED lines=17> */
[----:B------:R1:W-:Y:S01]  /*1073d0*/  @P4 STG.E [R18.64], R234 ;  /* 0x000000ea12004986 */ /* 0x0003e2000c101904 */
[----:B------:R-:W-:Y:S02]  /*1073e0*/  ISETP.LT.AND P1, PT, R239, c[0x0][0x178], !P2 ;  /* 0x00005e00ef007a0c */ /* 0x000fe40005721270 */
[----:B------:R-:W-:Y:S01]  /*1073f0*/  ISETP.LT.AND P4, PT, R238, c[0x0][0x178], !P2 ;  /* 0x00005e00ee007a0c */ /* 0x000fe20005781270 */
[----:B---3--:R3:W-:Y:S01]  /*107400*/  @P5 STG.E [R20.64], R228 ;  /* 0x000000e414005986 */ /* 0x0087e2000c101904 */
[----:B-1----:R-:W-:Y:S01]  /*107410*/  IMAD.WIDE R16, R81, 0x4, R216 ;  /* 0x0000000451107825 */ /* 0x002fe200078e02d8 */
[----:B------:R-:W-:-:S02]  /*107420*/  ISETP.LT.AND P5, PT, R237, c[0x0][0x178], !P2 ;  /* 0x00005e00ed007a0c */ /* 0x000fc400057a1270 */
[----:B------:R-:W-:Y:S01]  /*107430*/  ISETP.LT.AND P2, PT, R236, c[0x0][0x178], !P2 ;  /* 0x00005e00ec007a0c */ /* 0x000fe20005741270 */
[----:B------:R-:W-:Y:S01]  /*107440*/  IMAD.WIDE R18, R81, 0x4, R218 ;  /* 0x0000000451127825 */ /* 0x000fe200078e02da */
[----:B---3--:R-:W3:Y:S04]  /*107450*/  LDL.LU R228, [R1+0x1564] ;  /* 0x0015640001e47983 */ /* 0x008ee80000300800 */
[----:B------:R1:W-:Y:S01]  /*107460*/  @P6 STG.E [R22.64], R82 ;  /* 0x0000005216006986 */ /* 0x0003e2000c101904 */
[----:B------:R-:W-:-:S03]  /*107470*/  ISETP.GE.AND P0, PT, R80, c[0x0][0x17c], PT ;  /* 0x00005f0050007a0c */ /* 0x000fc60003f06270 */
[----:B-1----:R-:W3:Y:S01]  /*107480*/  LDL.LU R82, [R1+0x1544] ;  /* 0x0015440001527983 */ /* 0x002ee20000300800 */
[----:B------:R-:W-:Y:S02]  /*107490*/  ISETP.LT.AND P6, PT, R14, c[0x0][0x178], !P0 ;  /* 0x00005e000e007a0c */ /* 0x000fe400047c1270 */
[C---:B------:R-:W-:Y:S01]  /*1074a0*/  IADD3 R80, R81.reuse, c[0x0][0x198], RZ ;  /* 0x0000660051507a10 */ /* 0x040fe20007ffe0ff */
[----:B------:R-:W3:Y:S04]  /*1074b0*/  LDL.LU R230, [R1+0x1434] ;  /* 0x0014340001e67983 */ /* 0x000ee80000300800 */
[----:B------:R1:W-:Y:S01]  /*1074c0*/  @P3 STG.E [R16.64], R197 ;  /* 0x000000c510003986 */ /* 0x0003e2000c101904 */
[----:B------:R-:W-:-:S03]  /*1074d0*/  IMAD.WIDE R20, R81, 0x4, R224 ;  /* 0x0000000451147825 */ /* 0x000fc600078e02e0 */
[----:B------:R-:W3:Y:S01]  /*1074e0*/  LDL.LU R234, [R1+0x1414] ;  /* 0x0014140001ea7983 */ /* 0x000ee20000300800 */
[----:B------:R-:W-:-:S04]  /*1074f0*/  IMAD.WIDE R22, R80, 0x4, R4 ;  /* 0x0000000450167825 */ /* 0x000fc800078e0204 */
[C---:B-1----:R-:W-:Y:S01]  /*107500*/  IMAD.WIDE R16, R81.reuse, 0x4, R220 ;  /* 0x0000000451107825 */ /* 0x042fe200078e02dc */
[----:B----4-:R1:W-:Y:S04]  /*107510*/  @P1 STG.E [R18.64], R232 ;  /* 0x000000e812001986 */ /* 0x0103e8000c101904 */
        /* <DEDUP_REMOVED lines=19> */
[----:B------:R-:W-:-:S03]  /*107650*/  ISETP.LT.AND P6, PT, R27, c[0x0][0x178], !P0 ;  /* 0x00005e001b007a0c */ /* 0x000fc600047c1270 */
[----:B------:R-:W-:Y:S01]  /*107660*/  IMAD.WIDE R22, R80, 0x4, R206 ;  /* 0x0000000450167825 */ /* 0x000fe200078e02ce */
        /* <DEDUP_REMOVED lines=9> */
[----:B------:R1:W-:Y:S04]  /*107700*/  @P4 STG.E [R16.64], R230 ;  /* 0x000000e610004986 */ /* 0x0003e8000c101904 */
[----:B------:R4:W-:Y:S01]  /*107710*/  @P2 STG.E [R18.64], R234 ;  /* 0x000000ea12002986 */ /* 0x0009e2000c101904 */
[----:B-1----:R-:W-:-:S03]  /*107720*/  IMAD.WIDE R16, R80, 0x4, R208 ;  /* 0x0000000450107825 */ /* 0x002fc600078e02d0 */
[----:B----4-:R1:W-:Y:S01]  /*107730*/  @P5 STG.E [R20.64], R232 ;  /* 0x000000e814005986 */ /* 0x0103e2000c101904 */
[----:B------:R-:W-:-:S03]  /*107740*/  IMAD.WIDE R18, R80, 0x4, R210 ;  /* 0x0000000450127825 */ /* 0x000fc600078e02d2 */
[----:B------:R4:W-:Y:S04]  /*107750*/  @P6 STG.E [R22.64], R197 ;  /* 0x000000c516006986 */ /* 0x0009e8000c101904 */
[----:B-1----:R-:W3:Y:S04]  /*107760*/  LDL.LU R232, [R1+0xf44] ;  /* 0x000f440001e87983 */ /* 0x002ee80000300800 */
[----:B------:R-:W3:Y:S04]  /*107770*/  LDL.LU R234, [R1+0xf34] ;  /* 0x000f340001ea7983 */ /* 0x000ee80000300800 */
[----:B----4-:R-:W4:Y:S04]  /*107780*/  LDL.LU R197, [R1+0xb84] ;  /* 0x000b840001c57983 */ /* 0x010f280000300800 */
        /* <DEDUP_REMOVED lines=14> */
[----:B------:R-:W-:Y:S02]  /*107870*/  ISETP.LT.AND P1, PT, R238, c[0x0][0x178], !P0 ;  /* 0x00005e00ee007a0c */ /* 0x000fe40004721270 */
[----:B------:R-:W-:Y:S01]  /*107880*/  ISETP.LT.AND P2, PT, R237, c[0x0][0x178], !P0 ;  /* 0x00005e00ed007a0c */ /* 0x000fe20004741270 */
[----:B-1----:R-:W2:Y:S04]  /*107890*/  LDL.LU R233, [R1+0x15b0] ;  /* 0x0015b00001e97983 */ /* 0x002ea80000300800 */
[----:B---3--:R-:W-:Y:S01]  /*1078a0*/  @P5 STG.E [R20.64], R228 ;  /* 0x000000e414005986 */ /* 0x008fe2000c101904 */
[----:B------:R-:W-:Y:S01]  /*1078b0*/  ISETP.LT.AND P0, PT, R236, c[0x0][0x178], !P0 ;  /* 0x00005e00ec007a0c */ /* 0x000fe20004701270 */
[----:B------:R-:W-:-:S02]  /*1078c0*/  IMAD.WIDE R16, R80, 0x4, R220 ;  /* 0x0000000450107825 */ /* 0x000fc400078e02dc */
[----:B------:R1:W-:Y:S01]  /*1078d0*/  @P6 STG.E [R22.64], R82 ;  /* 0x0000005216006986 */ /* 0x0003e2000c101904 */
[----:B------:R-:W-:-:S03]  /*1078e0*/  ISETP.GE.AND P3, PT, R81, c[0x0][0x17c], PT ;  /* 0x00005f0051007a0c */ /* 0x000fc60003f66270 */
[----:B-1----:R-:W3:Y:S01]  /*1078f0*/  LDL.LU R82, [R1+0x15a0] ;  /* 0x0015a00001527983 */ /* 0x002ee20000300800 */
[----:B------:R-:W-:Y:S02]  /*107900*/  ISETP.LT.AND P4, PT, R14, c[0x0][0x178], !P3 ;  /* 0x00005e000e007a0c */ /* 0x000fe40005f81270 */
[----:B------:R-:W-:Y:S01]  /*107910*/  ISETP.LT.AND P6, PT, R195, c[0x0][0x178], !P3 ;  /* 0x00005e00c3007a0c */ /* 0x000fe20005fc1270 */
[----:B------:R-:W3:Y:S01]  /*107920*/  LDL.LU R230, [R1+0x1590] ;  /* 0x0015900001e67983 */ /* 0x000ee20000300800 */
[----:B------:R-:W-:-:S03]  /*107930*/  IADD3 R81, R80, c[0x0][0x198], RZ ;  /* 0x0000660050517a10 */ /* 0x000fc60007ffe0ff */
[----:B------:R-:W3:Y:S01]  /*107940*/  LDL.LU R229, [R1+0x1570] ;  /* 0x0015700001e57983 */ /* 0x000ee20000300800 */
[----:B------:R-:W-:-:S03]  /*107950*/  IMAD.WIDE R18, R80, 0x4, R224 ;  /* 0x0000000450127825 */ /* 0x000fc600078e02e0 */
[----:B------:R-:W3:Y:S01]  /*107960*/  LDL.LU R228, [R1+0x1530] ;  /* 0x0015300001e47983 */ /* 0x000ee20000300800 */
[----:B------:R-:W-:-:S04]  /*107970*/  IMAD.WIDE R20, R81, 0x4, R4 ;  /* 0x0000000451147825 */ /* 0x000fc800078e0204 */
[----:B------:R-:W-:Y:S01]  /*107980*/  IMAD.WIDE R22, R81, 0x4, R2 ;  /* 0x0000000451167825 */ /* 0x000fe200078e0202 */
[----:B------:R1:W-:Y:S03]  /*107990*/  @P1 STG.E [R16.64], R232 ;  /* 0x000000e810001986 */ /* 0x0003e6000c101904 */
[----:B-1----:R-:W-:Y:S01]  /*1079a0*/  IMAD.WIDE R16, R80, 0x4, R222 ;  /* 0x0000000450107825 */ /* 0x002fe200078e02de */
[----:B------:R-:W3:Y:S04]  /*1079b0*/  LDL.LU R232, [R1+0x1510] ;  /* 0x0015100001e87983 */ /* 0x000ee80000300800 */
[----:B------:R-:W-:Y:S04]  /*1079c0*/  @P2 STG.E [R16.64], R234 ;  /* 0x000000ea10002986 */ /* 0x000fe8000c101904 */
[----:B----4-:R-:W-:Y:S04]  /*1079d0*/  @P0 STG.E [R18.64], R197 ;  /* 0x000000c512000986 */ /* 0x010fe8000c101904 */
[----:B------:R1:W-:Y:S04]  /*1079e0*/  @P4 STG.E [R20.64], R196 ;  /* 0x000000c414004986 */ /* 0x0003e8000c101904 */
[----:B-1----:R-:W4:Y:S04]  /*1079f0*/  LDL.LU R196, [R1+0x1420] ;  /* 0x0014200001c47983 */ /* 0x002f280000300800 */
        /* <DEDUP_REMOVED lines=12> */
[----:B------:R1:W-:Y:S01]  /*107ac0*/  @P5 STG.E [R16.64], R233 ;  /* 0x000000e910005986 */ /* 0x0003e2000c101904 */
[----:B------:R-:W-:Y:S01]  /*107ad0*/  IMAD.WIDE R20, R81, 0x4, R206 ;  /* 0x0000000451147825 */ /* 0x000fe200078e02ce */
[----:B------:R-:W-:-:S02]  /*107ae0*/  ISETP.LT.AND P5, PT, R59, c[0x0][0x178], !P3 ;  /* 0x00005e003b007a0c */ /* 0x000fc40005fa1270 */
[----:B-1----:R-:W2:Y:S01]  /*107af0*/  LDL.LU R233, [R1+0x1330] ;  /* 0x0013300001e97983 */ /* 0x002ea20000300800 */
[----:B------:R-:W-:-:S04]  /*107b00*/  IMAD.WIDE R16, R81, 0x4, R202 ;  /* 0x0000000451107825 */ /* 0x000fc800078e02ca */
[----:B------:R-:W-:Y:S01]  /*107b10*/  IMAD.WIDE R22, R81, 0x4, R208 ;  /* 0x0000000451167825 */ /* 0x000fe200078e02d0 */
[----:B---3--:R1:W-:Y:S01]  /*107b20*/  @P1 STG.E [R18.64], R82 ;  /* 0x0000005212001986 */ /* 0x0083e2000c101904 */
[----:B------:R-:W-:-:S03]  /*107b30*/  ISETP.LT.AND P1, PT, R75, c[0x0][0x178], !P3 ;  /* 0x00005e004b007a0c */ /* 0x000fc60005f21270 */
[----:B------:R3:W-:Y:S04]  /*107b40*/  @P0 STG.E [R16.64], R230 ;  /* 0x000000e610000986 */ /* 0x0007e8000c101904 */
[----:B-1----:R-:W2:Y:S01]  /*107b50*/  LDL.LU R82, [R1+0x1300] ;  /* 0x0013000001527983 */ /* 0x002ea20000300800 */
[----:B------:R-:W-:-:S03]  /*107b60*/  IMAD.WIDE R18, R81, 0x4, R204 ;  /* 0x0000000451127825 */ /* 0x000fc600078e02cc */
[----:B------:R-:W2:Y:S04]  /*107b70*/  LDL.LU R80, [R1+0x5e0c] ;  /* 0x005e0c0001507983 */ /* 0x000ea80000300800 */
[----:B------:R1:W-:Y:S04]  /*107b80*/  @P2 STG.E [R18.64], R229 ;  /* 0x000000e512002986 */ /* 0x0003e8000c101904 */
[----:B------:R3:W-:Y:S02]  /*107b90*/  @P4 STG.E [R20.64], R228 ;  /* 0x000000e414004986 */ /* 0x0007e4000c101904 */
[----:B---3--:R-:W-:-:S04]  /*107ba0*/  IMAD.WIDE R16, R81, 0x4, R210 ;  /* 0x0000000451107825 */ /* 0x008fc800078e02d2 */
[----:B-1----:R-:W-:Y:S01]  /*107bb0*/  IMAD.WIDE R18, R81, 0x4, R212 ;  /* 0x0000000451127825 */ /* 0x002fe200078e02d4 */
[----:B------:R-:W3:Y:S04]  /*107bc0*/  LDL.LU R228, [R1+0x12e0] ;  /* 0x0012e00001e47983 */ /* 0x000ee80000300800 */
[----:B------:R1:W-:Y:S04]  /*107bd0*/  @P6 STG.E [R22.64], R232 ;  /* 0x000000e816006986 */ /* 0x0003e8000c101904 */
[----:B-1----:R-:W3:Y:S04]  /*107be0*/  LDL.LU R232, [R1+0xb90] ;  /* 0x000b900001e87983 */ /* 0x002ee80000300800 */
[----:B------:R-:W3:Y:S04]  /*107bf0*/  LDL.LU R229, [R1+0x15f4] ;  /* 0x0015f40001e57983 */ /* 0x000ee80000300800 */
[----:B----4-:R1:W-:Y:S04]  /*107c00*/  @P5 STG.E [R16.64], R196 ;  /* 0x000000c410005986 */ /* 0x0103e8000c101904 */
        /* <DEDUP_REMOVED lines=16> */
[----:B-1----:R-:W2:Y:S04]  /*107d10*/  LDL.LU R234, [R1+0x15a4] ;  /* 0x0015a40001ea7983 */ /* 0x002ea80000300800 */
[----:B------:R-:W2:Y:S01]  /*107d20*/  LDL.LU R233, [R1+0x1594] ;  /* 0x0015940001e97983 */ /* 0x000ea20000300800 */
[C---:B------:R-:W-:Y:S01]  /*107d30*/  IMAD.WIDE R16, R81.reuse, 0x4, R222 ;  /* 0x0000000451107825 */ /* 0x040fe200078e02de */
[----:B------:R-:W-:-:S03]  /*107d40*/  IADD3 R18, R81, c[0x0][0x198], RZ ;  /* 0x0000660051127a10 */ /* 0x000fc60007ffe0ff */
[----:B------:R-:W-:Y:S01]  /*107d50*/  IMAD.WIDE R20, R81, 0x4, R224 ;  /* 0x0000000451147825 */ /* 0x000fe200078e02e0 */
[----:B------:R1:W-:Y:S01]  /*107d60*/  @P6 STG.E [R22.64], R82 ;  /* 0x0000005216006986 */ /* 0x0003e2000c101904 */
[----:B------:R-:W-:-:S03]  /*107d70*/  ISETP.GE.AND P1, PT, R80, c[0x0][0x17c], PT ;  /* 0x00005f0050007a0c */ /* 0x000fc60003f26270 */
[----:B-1----:R-:W2:Y:S01]  /*107d80*/  LDL.LU R82, [R1+0x1574] ;  /* 0x0015740001527983 */ /* 0x002ea20000300800 */
[----:B------:R-:W-:Y:S02]  /*107d90*/  ISETP.LT.AND P0, PT, R14, c[0x0][0x178], !P1 ;  /* 0x00005e000e007a0c */ /* 0x000fe40004f01270 */
[----:B------:R-:W-:Y:S01]  /*107da0*/  ISETP.LT.AND P2, PT, R195, c[0x0][0x178], !P1 ;  /* 0x00005e00c3007a0c */ /* 0x000fe20004f41270 */
[----:B------:R-:W2:Y:S01]  /*107db0*/  LDL.LU R197, [R1+0x1534] ;  /* 0x0015340001c57983 */ /* 0x000ea20000300800 */
[----:B------:R-:W-:Y:S01]  /*107dc0*/  ISETP.LT.AND P4, PT, R15, c[0x0][0x178], !P1 ;  /* 0x00005e000f007a0c */ /* 0x000fe20004f81270 */
[C---:B------:R-:W-:Y:S02]  /*107dd0*/  IMAD.WIDE R22, R18.reuse, 0x4, R6 ;  /* 0x0000000412167825 */ /* 0x040fe400078e0206 */
[----:B---3--:R1:W-:Y:S04]  /*107de0*/  @P3 STG.E [R16.64], R228 ;  /* 0x000000e410003986 */ /* 0x0083e8000c101904 */
[----:B-1----:R-:W3:Y:S01]  /*107df0*/  LDL.LU R228, [R1+0x1514] ;  /* 0x0015140001e47983 */ /* 0x002ee20000300800 */
[----:B------:R-:W-:-:S03]  /*107e00*/  IMAD.WIDE R16, R18, 0x4, R4 ;  /* 0x0000000412107825 */ /* 0x000fc600078e0204 */
[----:B------:R1:W-:Y:S04]  /*107e10*/  @P5 STG.E [R20.64], R232 ;  /* 0x000000e814005986 */ /* 0x0003e8000c101904 */
[----:B------:R4:W-:Y:S04]  /*107e20*/  @P0 STG.E [R16.64], R229 ;  /* 0x000000e510000986 */ /* 0x0009e8000c101904 */
[----:B-1----:R-:W3:Y:S01]  /*107e30*/  LDL.LU R232, [R1+0x1424] ;  /* 0x0014240001e87983 */ /* 0x002ee20000300800 */
[----:B------:R-:W-:-:S03]  /*107e40*/  IMAD.WIDE R20, R18, 0x4, R2 ;  /* 0x0000000412147825 */ /* 0x000fc600078e0202 */
        /* <DEDUP_REMOVED lines=19> */
[----:B------:R-:W2:Y:S02]  /*107f80*/  LDL.LU R233, [R1+0x1334] ;  /* 0x0013340001e97983 */ /* 0x000ea40000300800 */
[----:B------:R-:W-:Y:S01]  /*107f90*/  IMAD.WIDE R20, R18, 0x4, R208 ;  /* 0x0000000412147825 */ /* 0x000fe200078e02d0 */
[----:B------:R-:W-:Y:S01]  /*107fa0*/  ISETP.LT.AND P3, PT, R99, c[0x0][0x178], !P1 ;  /* 0x00005e0063007a0c */ /* 0x000fe20004f61270 */
[----:B------:R1:W-:Y:S01]  /*107fb0*/  @P6 STG.E [R22.64], R82 ;  /* 0x0000005216006986 */ /* 0x0003e2000c101904 */
[----:B------:R-:W-:-:S03]  /*107fc0*/  ISETP.LT.AND P6, PT, R115, c[0x0][0x178], !P1 ;  /* 0x00005e0073007a0c */ /* 0x000fc60004fc1270 */
[----:B-1----:R-:W2:Y:S01]  /*107fd0*/  LDL.LU R82, [R1+0x1304] ;  /* 0x0013040001527983 */ /* 0x002ea20000300800 */
[----:B------:R-:W-:-:S03]  /*107fe0*/  IMAD.WIDE R22, R18, 0x4, R210 ;  /* 0x0000000412167825 */ /* 0x000fc600078e02d2 */
[----:B------:R1:W-:Y:S04]  /*107ff0*/  @P0 STG.E [R16.64], R197 ;  /* 0x000000c510000986 */ /* 0x0003e8000c101904 */
[----:B------:R-:W2:Y:S04]  /*108000*/  LDL.LU R234, [R1+0x12e4] ;  /* 0x0012e40001ea7983 */ /* 0x000ea80000300800 */
[----:B---3--:R3:W-:Y:S04]  /*108010*/  @P2 STG.E [R20.64], R228 ;  /* 0x000000e414002986 */ /* 0x0087e8000c101904 */
[----:B-1----:R-:W2:Y:S01]  /*108020*/  LDL.LU R197, [R1+0xb94] ;  /* 0x000b940001c57983 */ /* 0x002ea20000300800 */
[----:B------:R-:W-:-:S03]  /*108030*/  IMAD.WIDE R16, R18, 0x4, R212 ;  /* 0x0000000412107825 */ /* 0x000fc600078e02d4 */
[----:B---3--:R-:W3:Y:S01]  /*108040*/  LDL.LU R228, [R1+0x12c8] ;  /* 0x0012c80001e47983 */ /* 0x008ee20000300800 */
[----:B------:R-:W-:-:S03]  /*108050*/  IMAD.WIDE R20, R18, 0x4, R214 ;  /* 0x0000000412147825 */ /* 0x000fc600078e02d6 */
[----:B------:R1:W-:Y:S04]  /*108060*/  @P4 STG.E [R22.64], R232 ;  /* 0x000000e816004986 */ /* 0x0003e8000c101904 */
[----:B-1----:R-:W3:Y:S01]  /*108070*/  LDL.LU R232, [R1+0x1298] ;  /* 0x0012980001e87983 */ /* 0x002ee20000300800 */
[----:B------:R-:W-:-:S03]  /*108080*/  IMAD.WIDE R22, R18, 0x4, R216 ;  /* 0x0000000412167825 */ /* 0x000fc600078e02d8 */
        /* <DEDUP_REMOVED lines=17> */
[----:B------:R1:W-:Y:S01]  /*1081a0*/  @P2 STG.E [R20.64], R233 ;  /* 0x000000e914002986 */ /* 0x0003e2000c101904 */
[----:B------:R-:W-:-:S03]  /*1081b0*/  ISETP.LT.AND P2, PT, R15, c[0x0][0x178], !P0 ;  /* 0x00005e000f007a0c */ /* 0x000fc60004741270 */
[C---:B------:R-:W-:Y:S01]  /*1081c0*/  IMAD.WIDE R22, R80.reuse, 0x4, R2 ;  /* 0x0000000450167825 */ /* 0x040fe200078e0202 */
[----:B-1----:R-:W2:Y:S03]  /*1081d0*/  LDL.LU R233, [R1+0xd48] ;  /* 0x000d480001e97983 */ /* 0x002ea60000300800 */
[----:B------:R-:W-:Y:S01]  /*1081e0*/  IMAD.WIDE R20, R80, 0x4, R4 ;  /* 0x0000000450147825 */ /* 0x000fe200078e0204 */
[----:B------:R1:W-:Y:S01]  /*1081f0*/  @P4 STG.E [R16.64], R82 ;  /* 0x0000005210004986 */ /* 0x0003e2000c101904 */
[----:B------:R-:W-:-:S03]  /*108200*/  ISETP.LT.AND P4, PT, R11, c[0x0][0x178], !P0 ;  /* 0x00005e000b007a0c */ /* 0x000fc60004781270 */
[----:B-1----:R-:W2:Y:S01]  /*108210*/  LDL.LU R82, [R1+0xc98] ;  /* 0x000c980001527983 */ /* 0x002ea20000300800 */
[----:B------:R-:W-:-:S04]  /*108220*/  IMAD.WIDE R16, R18, 0x4, R222 ;  /* 0x0000000412107825 */ /* 0x000fc800078e02de */
[----:B------:R-:W-:Y:S01]  /*108230*/  IMAD.WIDE R18, R18, 0x4, R224 ;  /* 0x0000000412127825 */ /* 0x000fe200078e02e0 */
[----:B------:R1:W-:Y:S04]  /*108240*/  @P1 STG.E [R16.64], R234 ;  /* 0x000000ea10001986 */ /* 0x0003e8000c101904 */
[----:B------:R3:W-:Y:S04]  /*108250*/  @P3 STG.E [R18.64], R197 ;  /* 0x000000c512003986 */ /* 0x0007e8000c101904 */
[----:B---3--:R3:W-:Y:S01]  /*108260*/  @P5 STG.E [R20.64], R228 ;  /* 0x000000e414005986 */ /* 0x0087e2000c101904 */
[----:B-1----:R-:W-:-:S04]  /*108270*/  IMAD.WIDE R16, R80, 0x4, R6 ;  /* 0x0000000450107825 */ /* 0x002fc800078e0206 */
[----:B------:R-:W-:Y:S01]  /*108280*/  IMAD.WIDE R18, R80, 0x4, R200 ;  /* 0x0000000450127825 */ /* 0x000fe200078e02c8 */
[----:B---3--:R-:W3:Y:S04]  /*108290*/  LDL.LU R228, [R1+0x6a8] ;  /* 0x0006a80001e47983 */ /* 0x008ee80000300800 */
[----:B------:R1:W-:Y:S04]  /*1082a0*/  @P6 STG.E [R22.64], R232 ;  /* 0x000000e816006986 */ /* 0x0003e8000c101904 */
[----:B------:R-:W3:Y:S04]  /*1082b0*/  LDL.LU R81, [R1+0x5e14] ;  /* 0x005e140001517983 */ /* 0x000ee80000300800 */
[----:B-1----:R-:W3:Y:S04]  /*1082c0*/  LDL.LU R232, [R1+0x5c8] ;  /* 0x0005c80001e87983 */ /* 0x002ee80000300800 */
[----:B------:R-:W3:Y:S04]  /*1082d0*/  LDL.LU R234, [R1+0x5b8] ;  /* 0x0005b80001ea7983 */ /* 0x000ee80000300800 */
        /* <DEDUP_REMOVED lines=20> */
[----:B------:R-:W2:Y:S01]  /*108420*/  LDL.LU R233, [R1+0x48] ;  /* 0x0000480001e97983 */ /* 0x000ea20000300800 */
[----:B------:R-:W-:Y:S02]  /*108430*/  ISETP.LT.AND P1, PT, R115, c[0x0][0x178], !P0 ;  /* 0x00005e0073007a0c */ /* 0x000fe40004721270 */
[----:B------:R-:W-:Y:S01]  /*108440*/  IMAD.WIDE R18, R80, 0x4, R212 ;  /* 0x0000000450127825 */ /* 0x000fe200078e02d4 */
[----:B------:R-:W-:Y:S01]  /*108450*/  ISETP.LT.AND P5, PT, R239, c[0x0][0x178], !P0 ;  /* 0x00005e00ef007a0c */ /* 0x000fe200047a1270 */
[----:B------:R1:W-:Y:S01]  /*108460*/  @P6 STG.E [R22.64], R82 ;  /* 0x0000005216006986 */ /* 0x0003e2000c101904 */
[----:B------:R-:W-:-:S03]  /*108470*/  ISETP.LT.AND P6, PT, R238, c[0x0][0x178], !P0 ;  /* 0x00005e00ee007a0c */ /* 0x000fc600047c1270 */
[----:B-1----:R-:W2:Y:S04]  /*108480*/  LDL.LU R82, [R1+0x38] ;  /* 0x0000380001527983 */ /* 0x002ea80000300800 */
[----:B------:R-:W2:Y:S04]  /*108490*/  LDL.LU R230, [R1+0x12cc] ;  /* 0x0012cc0001e67983 */ /* 0x000ea80000300800 */
[----:B------:R-:W2:Y:S01]  /*1084a0*/  LDL.LU R229, [R1+0x129c] ;  /* 0x00129c0001e57983 */ /* 0x000ea20000300800 */
        /* <DEDUP_REMOVED lines=10> */
[----:B----4-:R1:W-:Y:S04]  /*108550*/  @P5 STG.E [R20.64], R196 ;  /* 0x000000c414005986 */ /* 0x0103e8000c101904 */
        /* <DEDUP_REMOVED lines=13> */
[----:B------:R-:W-:Y:S02]  /*108630*/  IADD3 R80, R80, c[0x0][0x198], RZ ;  /* 0x0000660050507a10 */ /* 0x000fe40007ffe0ff */
[----:B------:R-:W-:Y:S01]  /*108640*/  ISETP.LT.AND P1, PT, R11, c[0x0][0x178], !P2 ;  /* 0x00005e000b007a0c */ /* 0x000fe20005721270 */
[----:B------:R1:W-:Y:S02]  /*108650*/  @P4 STG.E [R16.64], R233 ;  /* 0x000000e910004986 */ /* 0x0003e4000c101904 */
[C---:B------:R-:W-:Y:S01]  /*108660*/  IMAD.WIDE R20, R80.reuse, 0x4, R6 ;  /* 0x0000000450147825 */ /* 0x040fe200078e0206 */
[----:B------:R-:W-:Y:S01]  /*108670*/  ISETP.LT.AND P4, PT, R147, c[0x0][0x178], !P2 ;  /* 0x00005e0093007a0c */ /* 0x000fe20005781270 */
[----:B-1----:R-:W2:Y:S02]  /*108680*/  LDL.LU R233, [R1+0x6ac] ;  /* 0x0006ac0001e97983 */ /* 0x002ea40000300800 */
[----:B------:R-:W-:-:S04]  /*108690*/  IMAD.WIDE R16, R80, 0x4, R4 ;  /* 0x0000000450107825 */ /* 0x000fc800078e0204 */
        /* <DEDUP_REMOVED lines=9> */
[----:B---3--:R3:W-:Y:S01]  /*108730*/  @P6 STG.E [R20.64], R228 ;  /* 0x000000e414006986 */ /* 0x0087e2000c101904 */
[----:B-1----:R-:W-:-:S03]  /*108740*/  IMAD.WIDE R18, R80, 0x4, R204 ;  /* 0x0000000450127825 */ /* 0x002fc600078e02cc */
[----:B---3--:R-:W3:Y:S04]  /*108750*/  LDL.LU R228, [R1+0x5bc] ;  /* 0x0005bc0001e47983 */ /* 0x008ee80000300800 */
[----:B------:R1:W-:Y:S04]  /*108760*/  @P1 STG.E [R22.64], R232 ;  /* 0x000000e816001986 */ /* 0x0003e8000c101904 */
        /* <DEDUP_REMOVED lines=21> */
[----:B-1----:R-:W-:Y:S01]  /*1088c0*/  IMAD.WIDE R16, R80, 0x4, R214 ;  /* 0x0000000450107825 */ /* 0x002fe200078e02d6 */
[----:B------:R-:W2:Y:S01]  /*1088d0*/  LDL.LU R233, [R1+0x1398] ;  /* 0x0013980001e97983 */ /* 0x000ea20000300800 */
[----:B------:R-:W-:Y:S02]  /*1088e0*/  ISETP.LT.AND P5, PT, R238, c[0x0][0x178], !P2 ;  /* 0x00005e00ee007a0c */ /* 0x000fe400057a1270 */
[----:B------:R-:W-:Y:S01]  /*1088f0*/  IMAD.WIDE R18, R80, 0x4, R216 ;  /* 0x0000000450127825 */ /* 0x000fe200078e02d8 */
[----:B------:R1:W-:Y:S01]  /*108900*/  @P6 STG.E [R22.64], R82 ;  /* 0x0000005216006986 */ /* 0x0003e2000c101904 */
[----:B------:R-:W-:-:S02]  /*108910*/  ISETP.LT.AND P6, PT, R237, c[0x0][0x178], !P2 ;  /* 0x00005e00ed007a0c */ /* 0x000fc400057c1270 */
[----:B------:R-:W-:Y:S01]  /*108920*/  ISETP.LT.AND P2, PT, R236, c[0x0][0x178], !P2 ;  /* 0x00005e00ec007a0c */ /* 0x000fe20005741270 */
        /* <DEDUP_REMOVED lines=13> */
[----:B----4-:R4:W-:Y:S04]  /*108a00*/  @P6 STG.E [R20.64], R196 ;  /* 0x000000c414006986 */ /* 0x0109e8000c101904 */
[----:B-1----:R-:W3:Y:S04]  /*108a10*/  LDL.LU R229, [R1+0x1288] ;  /* 0x0012880001e57983 */ /* 0x002ee80000300800 */
[----:B----4-:R-:W4:Y:S04]  /*108a20*/  LDL.LU R196, [R1+0x1258] ;  /* 0x0012580001c47983 */ /* 0x010f280000300800 */
        /* <DEDUP_REMOVED lines=14> */
[----:B------:R-:W-:Y:S01]  /*108b10*/  ISETP.LT.AND P4, PT, R27, c[0x0][0x178], !P1 ;  /* 0x00005e001b007a0c */ /* 0x000fe20004f81270 */
[C---:B------:R-:W-:Y:S02]  /*108b20*/  IMAD.WIDE R20, R80.reuse, 0x4, R202 ;  /* 0x0000000450147825 */ /* 0x040fe400078e02ca */
[----:B-1----:R-:W2:Y:S02]  /*108b30*/  LDL.LU R233, [R1+0x1178] ;  /* 0x0011780001e97983 */ /* 0x002ea40000300800 */
[----:B------:R-:W-:-:S04]  /*108b40*/  IMAD.WIDE R16, R80, 0x4, R6 ;  /* 0x0000000450107825 */ /* 0x000fc800078e0206 */
[----:B------:R-:W-:Y:S01]  /*108b50*/  IMAD.WIDE R22, R80, 0x4, R204 ;  /* 0x0000000450167825 */ /* 0x000fe200078e02cc */
[----:B------:R1:W-:Y:S01]  /*108b60*/  @P0 STG.E [R18.64], R82 ;  /* 0x0000005212000986 */ /* 0x0003e2000c101904 */
[----:B------:R-:W-:-:S03]  /*108b70*/  ISETP.LT.AND P0, PT, R43, c[0x0][0x178], !P1 ;  /* 0x00005e002b007a0c */ /* 0x000fc60004f01270 */
[----:B------:R1:W-:Y:S01]  /*108b80*/  @P6 STG.E [R16.64], R234 ;  /* 0x000000ea10006986 */ /* 0x0003e2000c101904 */
[----:B------:R-:W-:-:S03]  /*108b90*/  ISETP.LT.AND P6, PT, R59, c[0x0][0x178], !P1 ;  /* 0x00005e003b007a0c */ /* 0x000fc60004fc1270 */
[----:B-1----:R-:W2:Y:S01]  /*108ba0*/  LDL.LU R82, [R1+0xf58] ;  /* 0x000f580001527983 */ /* 0x002ea20000300800 */
[----:B------:R-:W-:-:S03]  /*108bb0*/  IMAD.WIDE R18, R80, 0x4, R200 ;  /* 0x0000000450127825 */ /* 0x000fc600078e02c8 */
[----:B------:R-:W2:Y:S04]  /*108bc0*/  LDL.LU R230, [R1+0xd28] ;  /* 0x000d280001e67983 */ /* 0x000ea80000300800 */
[----:B------:R1:W-:Y:S01]  /*108bd0*/  @P2 STG.E [R18.64], R197 ;  /* 0x000000c512002986 */ /* 0x0003e2000c101904 */
[----:B------:R-:W-:-:S03]  /*108be0*/  IMAD.WIDE R16, R80, 0x4, R206 ;  /* 0x0000000450107825 */ /* 0x000fc600078e02ce */
[----:B------:R-:W2:Y:S04]  /*108bf0*/  LDL.LU R234, [R1+0xb08] ;  /* 0x000b080001ea7983 */ /* 0x000ea80000300800 */
[----:B---3--:R3:W-:Y:S01]  /*108c00*/  @P3 STG.E [R20.64], R228 ;  /* 0x000000e414003986 */ /* 0x0087e2000c101904 */
[----:B-1----:R-:W-:-:S03]  /*108c10*/  IMAD.WIDE R18, R80, 0x4, R208 ;  /* 0x0000000450127825 */ /* 0x002fc600078e02d0 */
[----:B---3--:R-:W3:Y:S01]  /*108c20*/  LDL.LU R228, [R1+0xaf8] ;  /* 0x000af80001e47983 */ /* 0x008ee20000300800 */
[----:B------:R-:W-:-:S03]  /*108c30*/  IMAD.WIDE R20, R80, 0x4, R210 ;  /* 0x0000000450147825 */ /* 0x000fc600078e02d2 */
[----:B------:R1:W-:Y:S04]  /*108c40*/  @P5 STG.E [R22.64], R232 ;  /* 0x000000e816005986 */ /* 0x0003e8000c101904 */
[----:B-1----:R-:W3:Y:S04]  /*108c50*/  LDL.LU R232, [R1+0x698] ;  /* 0x0006980001e87983 */ /* 0x002ee80000300800 */
        /* <DEDUP_REMOVED lines=13> */
[----:B------:R-:W-:Y:S02]  /*108d30*/  ISETP.LT.AND P6, PT, R237, c[0x0][0x178], !P1 ;  /* 0x00005e00ed007a0c */ /* 0x000fe40004fc1270 */
[----:B------:R-:W-:Y:S01]  /*108d40*/  ISETP.GE.AND P3, PT, R81, c[0x0][0x17c], PT ;  /* 0x00005f0051007a0c */ /* 0x000fe20003f66270 */
[----:B------:R-:W-:Y:S01]  /*108d50*/  IMAD.WIDE R20, R80, 0x4, R220 ;  /* 0x0000000450147825 */ /* 0x000fe200078e02dc */
[----:B------:R1:W-:Y:S01]  /*108d60*/  @P5 STG.E [R16.64], R233 ;  /* 0x000000e910005986 */ /* 0x0003e2000c101904 */
[----:B------:R-:W-:-:S02]  /*108d70*/  ISETP.LT.AND P5, PT, R238, c[0x0][0x178], !P1 ;  /* 0x00005e00ee007a0c */ /* 0x000fc40004fa1270 */
[----:B------:R-:W-:Y:S01]  /*108d80*/  IMAD.WIDE R22, R80, 0x4, R222 ;  /* 0x0000000450167825 */ /* 0x000fe200078e02de */
[----:B------:R-:W-:Y:S01]  /*108d90*/  ISETP.LT.AND P1, PT, R236, c[0x0][0x178], !P1 ;  /* 0x00005e00ec007a0c */ /* 0x000fe20004f21270 */
[----:B-1----:R-:W2:Y:S02]  /*108da0*/  LDL.LU R233, [R1+0x132c] ;  /* 0x00132c0001e97983 */ /* 0x002ea40000300800 */
[C---:B------:R-:W-:Y:S01]  /*108db0*/  IMAD.WIDE R16, R80.reuse, 0x4, R216 ;  /* 0x0000000450107825 */ /* 0x040fe200078e02d8 */
[----:B------:R-:W-:Y:S01]  /*108dc0*/  IADD3 R81, R80, c[0x0][0x198], RZ ;  /* 0x0000660050517a10 */ /* 0x000fe20007ffe0ff */
[----:B------:R1:W-:Y:S01]  /*108dd0*/  @P2 STG.E [R18.64], R82 ;  /* 0x0000005212002986 */ /* 0x0003e2000c101904 */
[----:B------:R-:W-:-:S03]  /*108de0*/  ISETP.LT.AND P2, PT, R14, c[0x0][0x178], !P3 ;  /* 0x00005e000e007a0c */ /* 0x000fc60005f41270 */
[----:B------:R1:W-:Y:S04]  /*108df0*/  @P4 STG.E [R16.64], R230 ;  /* 0x000000e610004986 */ /* 0x0003e8000c101904 */
[----:B-1----:R-:W2:Y:S01]  /*108e00*/  LDL.LU R82, [R1+0x12fc] ;  /* 0x0012fc0001527983 */ /* 0x002ea20000300800 */
[----:B------:R-:W-:-:S05]  /*108e10*/  IMAD.WIDE R18, R80, 0x4, R218 ;  /* 0x0000000450127825 */ /* 0x000fca00078e02da */
        /* <DEDUP_REMOVED lines=30> */
[----:B------:R-:W-:Y:S02]  /*109000*/  ISETP.LT.AND P4, PT, R59, c[0x0][0x178], !P3 ;  /* 0x00005e003b007a0c */ /* 0x000fe40005f81270 */
[----:B------:R-:W-:Y:S01]  /*109010*/  ISETP.LT.AND P5, PT, R75, c[0x0][0x178], !P3 ;  /* 0x00005e004b007a0c */ /* 0x000fe20005fa1270 */
[----:B------:R-:W-:Y:S01]  /*109020*/  IMAD.WIDE R18, R81, 0x4, R206 ;  /* 0x0000000451127825 */ /* 0x000fe200078e02ce */
        /* <DEDUP_REMOVED lines=29> */
[----:B------:R-:W-:Y:S01]  /*109200*/  ISETP.LT.AND P6, PT, R14, c[0x0][0x178], !P0 ;  /* 0x00005e000e007a0c */ /* 0x000fe200047c1270 */
[----:B------:R1:W-:Y:S01]  /*109210*/  @P2 STG.E [R16.64], R197 ;  /* 0x000000c510002986 */ /* 0x0003e2000c101904 */
[C---:B------:R-:W-:Y:S01]  /*109220*/  IADD3 R80, R81.reuse, c[0x0][0x198], RZ ;  /* 0x0000660051507a10 */ /* 0x040fe20007ffe0ff */
[----:B------:R-:W-:Y:S01]  /*109230*/  IMAD.WIDE R20, R81, 0x4, R224 ;  /* 0x0000000451147825 */ /* 0x000fe200078e02e0 */
[----:B------:R-:W-:-:S03]  /*109240*/  ISETP.LT.AND P2, PT, R15, c[0x0][0x178], !P0 ;  /* 0x00005e000f007a0c */ /* 0x000fc60004741270 */
[----:B------:R-:W-:-:S04]  /*109250*/  IMAD.WIDE R22, R80, 0x4, R4 ;  /* 0x0000000450167825 */ /* 0x000fc800078e0204 */
[----:B-1----:R-:W-:Y:S01]  /*109260*/  IMAD.WIDE R16, R81, 0x4, R222 ;  /* 0x0000000451107825 */ /* 0x002fe200078e02de */
[----:B------:R1:W-:Y:S01]  /*109270*/  @P1 STG.E [R18.64], R82 ;  /* 0x0000005212001986 */ /* 0x0003e2000c101904 */
[----:B------:R-:W-:-:S03]  /*109280*/  ISETP.LT.AND P1, PT, R195, c[0x0][0x178], !P0 ;  /* 0x00005e00c3007a0c */ /* 0x000fc60004721270 */
[----:B-1----:R-:W2:Y:S01]  /*109290*/  LDL.LU R82, [R1+0x13d8] ;  /* 0x0013d80001527983 */ /* 0x002ea20000300800 */
[----:B------:R-:W-:-:S03]  /*1092a0*/  IMAD.WIDE R18, R81, 0x4, R220 ;  /* 0x0000000451127825 */ /* 0x000fc600078e02dc */
[----:B------:R-:W2:Y:S04]  /*1092b0*/  LDL.LU R197, [R1+0x1378] ;  /* 0x0013780001c57983 */ /* 0x000ea80000300800 */
        /* <DEDUP_REMOVED lines=80> */
[----:B----4-:R1:W-:Y:S04]  /*1097c0*/  @P5 STG.E [R16.64], R233 ;  /* 0x000000e910005986 */ /* 0x0103e8000c101904 */
        /* <DEDUP_REMOVED lines=20> */
[----:B------:R-:W-:Y:S01]  /*109910*/  ISETP.LT.AND P3, PT, R115, c[0x0][0x178], !P2 ;  /* 0x00005e0073007a0c */ /* 0x000fe20005761270 */
[----:B------:R-:W2:Y:S01]  /*109920*/  LDL.LU R196, [R1+0xf3c] ;  /* 0x000f3c0001c47983 */ /* 0x000ea20000300800 */
[----:B------:R-:W-:Y:S01]  /*109930*/  ISETP.LT.AND P4, PT, R239, c[0x0][0x178], !P2 ;  /* 0x00005e00ef007a0c */ /* 0x000fe20005781270 */
[----:B------:R-:W-:Y:S02]  /*109940*/  IMAD.WIDE R18, R81, 0x4, R212 ;  /* 0x0000000451127825 */ /* 0x000fe400078e02d4 */
[----:B------:R1:W-:Y:S01]  /*109950*/  @P6 STG.E [R22.64], R82 ;  /* 0x0000005216006986 */ /* 0x0003e2000c101904 */
[----:B------:R-:W-:-:S03]  /*109960*/  ISETP.LT.AND P6, PT, R238, c[0x0][0x178], !P2 ;  /* 0x00005e00ee007a0c */ /* 0x000fc600057c1270 */
[----:B-1----:R-:W2:Y:S04]  /*109970*/  LDL.LU R82, [R1+0xb8c] ;  /* 0x000b8c0001527983 */ /* 0x002ea80000300800 */
[----:B------:R-:W2:Y:S01]  /*109980*/  LDL.LU R229, [R1+0x15f8] ;  /* 0x0015f80001e57983 */ /* 0x000ea20000300800 */
[----:B------:R-:W-:-:S04]  /*109990*/  IMAD.WIDE R20, R81, 0x4, R218 ;  /* 0x0000000451147825 */ /* 0x000fc800078e02da */
[C---:B------:R-:W-:Y:S01]  /*1099a0*/  IMAD.WIDE R22, R81.reuse, 0x4, R220 ;  /* 0x0000000451167825 */ /* 0x040fe200078e02dc */
        /* <DEDUP_REMOVED lines=23> */
[----:B------:R1:W-:Y:S01]  /*109b20*/  @P2 STG.E [R16.64], R196 ;  /* 0x000000c410002986 */ /* 0x0003e2000c101904 */
[----:B------:R-:W-:-:S03]  /*109b30*/  ISETP.LT.AND P2, PT, R147, c[0x0][0x178], !P1 ;  /* 0x00005e0093007a0c */ /* 0x000fc60004f41270 */
[C---:B------:R-:W-:Y:S01]  /*109b40*/  IMAD.WIDE R22, R20.reuse, 0x4, R6 ;  /* 0x0000000414167825 */ /* 0x040fe200078e0206 */
[----:B------:R-:W-:Y:S01]  /*109b50*/  ISETP.LT.AND P6, PT, R131, c[0x0][0x178], !P1 ;  /* 0x00005e0083007a0c */ /* 0x000fe20004fc1270 */
[----:B-1----:R-:W2:Y:S02]  /*109b60*/  LDL.LU R196, [R1+0x1518] ;  /* 0x0015180001c47983 */ /* 0x002ea40000300800 */
[----:B------:R-:W-:Y:S02]  /*109b70*/  IMAD.WIDE R16, R20, 0x4, R4 ;  /* 0x0000000414107825 */ /* 0x000fe400078e0204 */
[----:B------:R1:W-:Y:S01]  /*109b80*/  @P5 STG.E [R18.64], R82 ;  /* 0x0000005212005986 */ /* 0x0003e2000c101904 */
[----:B------:R-:W-:-:S03]  /*109b90*/  ISETP.LT.AND P5, PT, R11, c[0x0][0x178], !P1 ;  /* 0x00005e000b007a0c */ /* 0x000fc60004fa1270 */
[----:B-1----:R-:W2:Y:S01]  /*109ba0*/  LDL.LU R82, [R1+0x1428] ;  /* 0x0014280001527983 */ /* 0x002ea20000300800 */
[----:B------:R-:W-:-:S03]  /*109bb0*/  IMAD.WIDE R18, R20, 0x4, R2 ;  /* 0x0000000414127825 */ /* 0x000fc600078e0202 */
[----:B------:R1:W-:Y:S04]  /*109bc0*/  @P0 STG.E [R16.64], R229 ;  /* 0x000000e510000986 */ /* 0x0003e8000c101904 */
[----:B------:R-:W2:Y:S04]  /*109bd0*/  LDL.LU R21, [R1+0x5e2c] ;  /* 0x005e2c0001157983 */ /* 0x000ea80000300800 */
[----:B---3--:R3:W-:Y:S01]  /*109be0*/  @P3 STG.E [R18.64], R228 ;  /* 0x000000e412003986 */ /* 0x0087e2000c101904 */
[----:B-1----:R-:W-:-:S03]  /*109bf0*/  IMAD.WIDE R16, R20, 0x4, R200 ;  /* 0x0000000414107825 */ /* 0x002fc600078e02c8 */
[----:B------:R-:W2:Y:S04]  /*109c00*/  LDL.LU R229, [R1+0x1408] ;  /* 0x0014080001e57983 */ /* 0x000ea80000300800 */
[----:B---3--:R-:W3:Y:S01]  /*109c10*/  LDL.LU R228, [R1+0x13c8] ;  /* 0x0013c80001e47983 */ /* 0x008ee20000300800 */
[----:B------:R-:W-:-:S03]  /*109c20*/  IMAD.WIDE R18, R20, 0x4, R202 ;  /* 0x0000000414127825 */ /* 0x000fc600078e02ca */
[----:B------:R1:W-:Y:S04]  /*109c30*/  @P4 STG.E [R22.64], R232 ;  /* 0x000000e816004986 */ /* 0x0003e8000c101904 */
[----:B------:R-:W-:Y:S04]  /*109c40*/  @P5 STG.E [R16.64], R234 ;  /* 0x000000ea10005986 */ /* 0x000fe8000c101904 */
[----:B-1----:R-:W3:Y:S01]  /*109c50*/  LDL.LU R232, [R1+0x1368] ;  /* 0x0013680001e87983 */ /* 0x002ee20000300800 */
[----:B------:R-:W-:-:S03]  /*109c60*/  IMAD.WIDE R22, R20, 0x4, R204 ;  /* 0x0000000414167825 */ /* 0x000fc600078e02cc */
        /* <DEDUP_REMOVED lines=18> */
[----:B------:R-:W2:Y:S01]  /*109d90*/  LDL.LU R196, [R1+0x15fc] ;  /* 0x0015fc0001c47983 */ /* 0x000ea20000300800 */
[----:B------:R-:W-:Y:S01]  /*109da0*/  IMAD.WIDE R18, R20, 0x4, R214 ;  /* 0x0000000414127825 */ /* 0x000fe200078e02d6 */
[----:B------:R-:W-:Y:S02]  /*109db0*/  ISETP.LT.AND P3, PT, R239, c[0x0][0x178], !P1 ;  /* 0x00005e00ef007a0c */ /* 0x000fe40004f61270 */
[----:B------:R1:W-:Y:S01]  /*109dc0*/  @P4 STG.E [R22.64], R82 ;  /* 0x0000005216004986 */ /* 0x0003e2000c101904 */
[----:B------:R-:W-:-:S03]  /*109dd0*/  ISETP.LT.AND P4, PT, R238, c[0x0][0x178], !P1 ;  /* 0x00005e00ee007a0c */ /* 0x000fc60004f81270 */
[----:B-1----:R-:W2:Y:S01]  /*109de0*/  LDL.LU R82, [R1+0x15cc] ;  /* 0x0015cc0001527983 */ /* 0x002ea20000300800 */
[----:B------:R-:W-:-:S03]  /*109df0*/  IMAD.WIDE R22, R20, 0x4, R216 ;  /* 0x0000000414167825 */ /* 0x000fc600078e02d8 */
[----:B------:R1:W-:Y:S04]  /*109e00*/  @P5 STG.E [R16.64], R229 ;  /* 0x000000e510005986 */ /* 0x0003e8000c101904 */
        /* <DEDUP_REMOVED lines=30> */
[----:B------:R-:W2:Y:S04]  /*109ff0*/  LDL.LU R81, [R1+0x5e30] ;  /* 0x005e300001517983 */ /* 0x000ea80000300800 */
[----:B------:R1:W-:Y:S01]  /*10a000*/  @P5 STG.E [R22.64], R82 ;  /* 0x0000005216005986 */ /* 0x0003e2000c101904 */
[----:B------:R-:W-:Y:S01]  /*10a010*/  ISETP.LT.AND P5, PT, R131, c[0x0][0x178], !P0 ;  /* 0x00005e0083007a0c */ /* 0x000fe200047a1270 */
[----:B------:R-:W-:Y:S01]  /*10a020*/  IMAD.WIDE R18, R80, 0x4, R200 ;  /* 0x0000000450127825 */ /* 0x000fe200078e02c8 */
        /* <DEDUP_REMOVED lines=32> */
[----:B-1----:R-:W2:Y:S01]  /*10a230*/  LDL.LU R196, [R1+0x1550] ;  /* 0x0015500001c47983 */ /* 0x002ea20000300800 */
[----:B------:R-:W-:-:S03]  /*10a240*/  IMAD.WIDE R16, R80, 0x4, R214 ;  /* 0x0000000450107825 */ /* 0x000fc600078e02d6 */
[----:B------:R1:W-:Y:S01]  /*10a250*/  @P3 STG.E [R18.64], R82 ;  /* 0x0000005212003986 */ /* 0x0003e2000c101904 */
[----:B------:R-:W-:Y:S02]  /*10a260*/  ISETP.LT.AND P3, PT, R237, c[0x0][0x178], !P0 ;  /* 0x00005e00ed007a0c */ /* 0x000fe40004761270 */
[----:B------:R-:W-:Y:S01]  /*10a270*/  ISETP.LT.AND P0, PT, R236, c[0x0][0x178], !P0 ;  /* 0x00005e00ec007a0c */ /* 0x000fe20004701270 */
        /* <DEDUP_REMOVED lines=35> */
[----:B------:R-:W2:Y:S02]  /*10a4b0*/  LDL.LU R196, [R1+0x4c0] ;  /* 0x0004c00001c47983 */ /* 0x000ea40000300800 */
[C---:B------:R-:W-:Y:S02]  /*10a4c0*/  IMAD.WIDE R18, R80.reuse, 0x4, R204 ;  /* 0x0000000450127825 */ /* 0x040fe400078e02cc */
[----:B------:R1:W-:Y:S01]  /*10a4d0*/  @P2 STG.E [R22.64], R82 ;  /* 0x0000005216002986 */ /* 0x0003e2000c101904 */
[----:B------:R-:W-:Y:S02]  /*10a4e0*/  ISETP.LT.AND P2, PT, R27, c[0x0][0x178], !P4 ;  /* 0x00005e001b007a0c */ /* 0x000fe40006741270 */
        /* <DEDUP_REMOVED lines=33> */
[----:B-1----:R-:W2:Y:S01]  /*10a700*/  LDL.LU R196, [R1+0x1464] ;  /* 0x0014640001c47983 */ /* 0x002ea20000300800 */
[----:B------:R-:W-:-:S03]  /*10a710*/  IMAD.WIDE R16, R80, 0x4, R218 ;  /* 0x0000000450107825 */ /* 0x000fc600078e02da */
[----:B------:R1:W-:Y:S01]  /*10a720*/  @P0 STG.E [R18.64], R82 ;  /* 0x0000005212000986 */ /* 0x0003e2000c101904 */
[----:B------:R-:W-:-:S03]  /*10a730*/  ISETP.LT.AND P0, PT, R195, c[0x0][0x178], !P2 ;  /* 0x00005e00c3007a0c */ /* 0x000fc60005701270 */
[----:B------:R1:W-:Y:S04]  /*10a740*/  @P1 STG.E [R16.64], R230 ;  /* 0x000000e610001986 */ /* 0x0003e8000c101904 */
[----:B-1----:R-:W2:Y:S01]  /*10a750*/  LDL.LU R82, [R1+0x1454] ;  /* 0x0014540001527983 */ /* 0x002ea20000300800 */
[C---:B------:R-:W-:Y:S01]  /*10a760*/  IMAD.WIDE R18, R80.reuse, 0x4, R220 ;  /* 0x0000000450127825 */ /* 0x040fe200078e02dc */
[----:B------:R-:W-:-:S04]  /*10a770*/  IADD3 R80, R80, c[0x0][0x198], RZ ;  /* 0x0000660050507a10 */ /* 0x000fc80007ffe0ff */
[----:B------:R1:W-:Y:S01]  /*10a780*/  @P5 STG.E [R18.64], R229 ;  /* 0x000000e512005986 */ /* 0x0003e2000c101904 */
[----:B------:R-:W-:-:S03]  /*10a790*/  IMAD.WIDE R16, R80, 0x4, R4 ;  /* 0x0000000450107825 */ /* 0x000fc600078e0204 */
[----:B---3--:R3:W-:Y:S04]  /*10a7a0*/  @P6 STG.E [R20.64], R228 ;  /* 0x000000e414006986 */ /* 0x0087e8000c101904 */
[----:B-1----:R-:W2:Y:S01]  /*10a7b0*/  LDL.LU R229, [R1+0xc84] ;  /* 0x000c840001e57983 */ /* 0x002ea20000300800 */
[----:B------:R-:W-:-:S03]  /*10a7c0*/  IMAD.WIDE R18, R80, 0x4, R2 ;  /* 0x0000000450127825 */ /* 0x000fc600078e0202 */
[----:B---3--:R-:W3:Y:S04]  /*10a7d0*/  LDL.LU R228, [R1+0xae4] ;  /* 0x000ae40001e47983 */ /* 0x008ee80000300800 */
        /* <DEDUP_REMOVED lines=18> */
[----:B------:R1:W-:Y:S01]  /*10a900*/  @P1 STG.E [R18.64], R197 ;  /* 0x000000c512001986 */ /* 0x0003e2000c101904 */
[----:B------:R-:W-:-:S03]  /*10a910*/  ISETP.LT.AND P6, PT, R59, c[0x0][0x178], !P2 ;  /* 0x00005e003b007a0c */ /* 0x000fc600057c1270 */
[----:B------:R-:W2:Y:S04]  /*10a920*/  LDL.LU R230, [R1+0x464] ;  /* 0x0004640001e67983 */ /* 0x000ea80000300800 */
[----:B------:R1:W-:Y:S04]  /*10a930*/  @P5 STG.E [R20.64], R196 ;  /* 0x000000c414005986 */ /* 0x0003e8000c101904 */
[----:B-1----:R-:W2:Y:S01]  /*10a940*/  LDL.LU R234, [R1+0x264] ;  /* 0x0002640001ea7983 */ /* 0x002ea20000300800 */
[----:B------:R-:W-:-:S03]  /*10a950*/  IMAD.WIDE R18, R80, 0x4, R206 ;  /* 0x0000000450127825 */ /* 0x000fc600078e02ce */
[----:B------:R-:W2:Y:S01]  /*10a960*/  LDL.LU R196, [R1+0x254] ;  /* 0x0002540001c47983 */ /* 0x000ea20000300800 */
[C---:B------:R-:W-:Y:S01]  /*10a970*/  IMAD.WIDE R20, R80.reuse, 0x4, R208 ;  /* 0x0000000450147825 */ /* 0x040fe200078e02d0 */
[----:B------:R-:W-:Y:S02]  /*10a980*/  ISETP.LT.AND P5, PT, R75, c[0x0][0x178], !P2 ;  /* 0x00005e004b007a0c */ /* 0x000fe400057a1270 */
[----:B------:R1:W-:Y:S01]  /*10a990*/  @P4 STG.E [R22.64], R82 ;  /* 0x0000005216004986 */ /* 0x0003e2000c101904 */
[----:B------:R-:W-:Y:S01]  /*10a9a0*/  ISETP.LT.AND P4, PT, R99, c[0x0][0x178], !P2 ;  /* 0x00005e0063007a0c */ /* 0x000fe20005781270 */
[C---:B------:R-:W-:Y:S02]  /*10a9b0*/  IMAD.WIDE R16, R80.reuse, 0x4, R210 ;  /* 0x0000000450107825 */ /* 0x040fe400078e02d2 */
[----:B-1----:R-:W2:Y:S04]  /*10a9c0*/  LDL.LU R82, [R1+0x24] ;  /* 0x0000240001527983 */ /* 0x002ea80000300800 */
[----:B------:R1:W-:Y:S04]  /*10a9d0*/  @P0 STG.E [R18.64], R229 ;  /* 0x000000e512000986 */ /* 0x0003e8000c101904 */
[----:B---3--:R3:W-:Y:S01]  /*10a9e0*/  @P3 STG.E [R20.64], R228 ;  /* 0x000000e414003986 */ /* 0x0087e2000c101904 */
[----:B-1----:R-:W-:-:S03]  /*10a9f0*/  IMAD.WIDE R18, R80, 0x4, R212 ;  /* 0x0000000450127825 */ /* 0x002fc600078e02d4 */
[----:B---3--:R-:W3:Y:S04]  /*10aa00*/  LDL.LU R228, [R1+0x14] ;  /* 0x0000140001e47983 */ /* 0x008ee80000300800 */
[----:B------:R1:W-:Y:S04]  /*10aa10*/  @P6 STG.E [R16.64], R232 ;  /* 0x000000e810006986 */ /* 0x0003e8000c101904 */
[----:B-1----:R-:W3:Y:S01]  /*10aa20*/  LDL.LU R232, [R1+0x1790] ;  /* 0x0017900001e87983 */ /* 0x002ee20000300800 */
[----:B------:R-:W-:-:S03]  /*10aa30*/  IMAD.WIDE R16, R80, 0x4, R214 ;  /* 0x0000000450107825 */ /* 0x000fc600078e02d6 */
        /* <DEDUP_REMOVED lines=21> */
[----:B------:R-:W-:-:S02]  /*10ab90*/  ISETP.LT.AND P0, PT, R195, c[0x0][0x178], !P1 ;  /* 0x00005e00c3007a0c */ /* 0x000fc40004f01270 */
[----:B------:R-:W-:Y:S01]  /*10aba0*/  ISETP.LT.AND P6, PT, R15, c[0x0][0x178], !P1 ;  /* 0x00005e000f007a0c */ /* 0x000fe20004fc1270 */
[----:B-1----:R-:W2:Y:S01]  /*10abb0*/  LDL.LU R196, [R1+0x1680] ;  /* 0x0016800001c47983 */ /* 0x002ea20000300800 */
[----:B------:R-:W-:-:S03]  /*10abc0*/  IMAD.WIDE R16, R80, 0x4, R224 ;  /* 0x0000000450107825 */ /* 0x000fc600078e02e0 */
[----:B------:R1:W-:Y:S01]  /*10abd0*/  @P5 STG.E [R18.64], R82 ;  /* 0x0000005212005986 */ /* 0x0003e2000c101904 */
[----:B------:R-:W-:Y:S02]  /*10abe0*/  ISETP.LT.AND P5, PT, R11, c[0x0][0x178], !P1 ;  /* 0x00005e000b007a0c */ /* 0x000fe40004fa1270 */
[----:B------:R-:W-:Y:S01]  /*10abf0*/  ISETP.LT.AND P3, PT, R147, c[0x0][0x178], !P1 ;  /* 0x00005e0093007a0c */ /* 0x000fe20004f61270 */
[----:B-1----:R-:W2:Y:S01]  /*10ac00*/  LDL.LU R82, [R1+0x1620] ;  /* 0x0016200001527983 */ /* 0x002ea20000300800 */
[----:B------:R-:W-:-:S03]  /*10ac10*/  IMAD.WIDE R18, R81, 0x4, R4 ;  /* 0x0000000451127825 */ /* 0x000fc600078e0204 */
        /* <DEDUP_REMOVED lines=8> */
[----:B------:R4:W-:Y:S01]  /*10aca0*/  @P0 STG.E [R16.64], R197 ;  /* 0x000000c510000986 */ /* 0x0009e2000c101904 */
[----:B-1----:R-:W-:-:S03]  /*10acb0*/  IMAD.WIDE R18, R81, 0x4, R6 ;  /* 0x0000000451127825 */ /* 0x002fc600078e0206 */
[----:B------:R-:W3:Y:S04]  /*10acc0*/  LDL.LU R232, [R1+0xfd0] ;  /* 0x000fd00001e87983 */ /* 0x000ee80000300800 */
[----:B------:R-:W-:Y:S04]  /*10acd0*/  @P6 STG.E [R18.64], R229 ;  /* 0x000000e512006986 */ /* 0x000fe8000c101904 */
[----:B------:R-:W3:Y:S04]  /*10ace0*/  LDL.LU R80, [R1+0x5e3c] ;  /* 0x005e3c0001507983 */ /* 0x000ee80000300800 */
[----:B----4-:R-:W-:Y:S04]  /*10acf0*/  @P5 STG.E [R20.64], R233 ;  /* 0x000000e914005986 */ /* 0x010fe8000c101904 */
[----:B------:R-:W4:Y:S04]  /*10ad00*/  LDL.LU R197, [R1+0xce0] ;  /* 0x000ce00001c57983 */ /* 0x000f280000300800 */
        /* <DEDUP_REMOVED lines=51> */
[C---:B-1----:R-:W-:Y:S01]  /*10b040*/  IMAD.WIDE R16, R80.reuse, 0x4, R2 ;  /* 0x0000000450107825 */ /* 0x042fe200078e0202 */
[----:B------:R-:W-:Y:S02]  /*10b050*/  ISETP.LT.AND P5, PT, R147, c[0x0][0x178], !P3 ;  /* 0x00005e0093007a0c */ /* 0x000fe40005fa1270 */
[----:B------:R-:W-:Y:S01]  /*10b060*/  ISETP.LT.AND P1, PT, R131, c[0x0][0x178], !P3 ;  /* 0x00005e0083007a0c */ /* 0x000fe20005f21270 */
[----:B------:R-:W2:Y:S04]  /*10b070*/  LDL.LU R196, [R1+0x13a4] ;  /* 0x0013a40001c47983 */ /* 0x000ea80000300800 */
[----:B------:R1:W-:Y:S01]  /*10b080*/  @P6 STG.E [R22.64], R82 ;  /* 0x0000005216006986 */ /* 0x0003e2000c101904 */
[----:B------:R-:W-:Y:S01]  /*10b090*/  ISETP.LT.AND P6, PT, R11, c[0x0][0x178], !P3 ;  /* 0x00005e000b007a0c */ /* 0x000fe20005fc1270 */
[----:B------:R-:W-:-:S02]  /*10b0a0*/  IMAD.WIDE R18, R80, 0x4, R6 ;  /* 0x0000000450127825 */ /* 0x000fc400078e0206 */
[----:B-1----:R-:W2:Y:S04]  /*10b0b0*/  LDL.LU R82, [R1+0x1224] ;  /* 0x0012240001527983 */ /* 0x002ea80000300800 */
[----:B------:R-:W2:Y:S04]  /*10b0c0*/  LDL.LU R229, [R1+0x1194] ;  /* 0x0011940001e57983 */ /* 0x000ea80000300800 */
[----:B------:R-:W2:Y:S01]  /*10b0d0*/  LDL.LU R233, [R1+0xfd4] ;  /* 0x000fd40001e97983 */ /* 0x000ea20000300800 */
[----:B------:R-:W-:-:S03]  /*10b0e0*/  IMAD.WIDE R20, R80, 0x4, R204 ;  /* 0x0000000450147825 */ /* 0x000fc600078e02cc */
[----:B---3--:R1:W-:Y:S04]  /*10b0f0*/  @P4 STG.E [R16.64], R228 ;  /* 0x000000e410004986 */ /* 0x0083e8000c101904 */
[----:B-1----:R-:W3:Y:S01]  /*10b100*/  LDL.LU R228, [R1+0xce4] ;  /* 0x000ce40001e47983 */ /* 0x002ee20000300800 */
[----:B------:R-:W-:-:S03]  /*10b110*/  IMAD.WIDE R16, R80, 0x4, R200 ;  /* 0x0000000450107825 */ /* 0x000fc600078e02c8 */
[----:B------:R1:W-:Y:S04]  /*10b120*/  @P2 STG.E [R18.64], R232 ;  /* 0x000000e812002986 */ /* 0x0003e8000c101904 */
[----:B----4-:R-:W-:Y:S01]  /*10b130*/  @P6 STG.E [R16.64], R230 ;  /* 0x000000e610006986 */ /* 0x010fe2000c101904 */
[----:B-1----:R-:W-:-:S03]  /*10b140*/  IMAD.WIDE R18, R80, 0x4, R202 ;  /* 0x0000000450127825 */ /* 0x002fc600078e02ca */
[----:B------:R-:W4:Y:S04]  /*10b150*/  LDL.LU R232, [R1+0xad4] ;  /* 0x000ad40001e87983 */ /* 0x000f280000300800 */
        /* <DEDUP_REMOVED lines=11> */
[----:B------:R-:W-:Y:S01]  /*10b210*/  IMAD.WIDE R16, R80, 0x4, R208 ;  /* 0x0000000450107825 */ /* 0x000fe200078e02d0 */
[----:B------:R-:W-:-:S03]  /*10b220*/  ISETP.LT.AND P1, PT, R115, c[0x0][0x178], !P3 ;  /* 0x00005e0073007a0c */ /* 0x000fc60005f21270 */
[C---:B------:R-:W-:Y:S01]  /*10b230*/  IMAD.WIDE R18, R80.reuse, 0x4, R210 ;  /* 0x0000000450127825 */ /* 0x040fe200078e02d2 */
[----:B------:R1:W-:Y:S01]  /*10b240*/  @P0 STG.E [R22.64], R197 ;  /* 0x000000c516000986 */ /* 0x0003e2000c101904 */
[----:B------:R-:W-:Y:S02]  /*10b250*/  ISETP.LT.AND P0, PT, R239, c[0x0][0x178], !P3 ;  /* 0x00005e00ef007a0c */ /* 0x000fe40005f01270 */
[----:B------:R-:W-:Y:S01]  /*10b260*/  IMAD.WIDE R20, R80, 0x4, R216 ;  /* 0x0000000450147825 */ /* 0x000fe200078e02d8 */
[----:B-1----:R-:W2:Y:S04]  /*10b270*/  LDL.LU R197, [R1+0x174] ;  /* 0x0001740001c57983 */ /* 0x002ea80000300800 */
[----:B------:R1:W-:Y:S01]  /*10b280*/  @P4 STG.E [R16.64], R196 ;  /* 0x000000c410004986 */ /* 0x0003e2000c101904 */
[----:B------:R-:W-:-:S03]  /*10b290*/  ISETP.LT.AND P4, PT, R238, c[0x0][0x178], !P3 ;  /* 0x00005e00ee007a0c */ /* 0x000fc60005f81270 */
[----:B-1----:R-:W2:Y:S01]  /*10b2a0*/  LDL.LU R196, [R1+0x1850] ;  /* 0x0018500001c47983 */ /* 0x002ea20000300800 */
[----:B------:R-:W-:-:S03]  /*10b2b0*/  IMAD.WIDE R16, R80, 0x4, R212 ;  /* 0x0000000450107825 */ /* 0x000fc600078e02d4 */
[----:B------:R1:W-:Y:S04]  /*10b2c0*/  @P2 STG.E [R18.64], R82 ;  /* 0x0000005212002986 */ /* 0x0003e8000c101904 */
[----:B------:R-:W-:Y:S04]  /*10b2d0*/  @P6 STG.E [R16.64], R229 ;  /* 0x000000e510006986 */ /* 0x000fe8000c101904 */
[----:B-1----:R-:W2:Y:S01]  /*10b2e0*/  LDL.LU R82, [R1+0x1820] ;  /* 0x0018200001527983 */ /* 0x002ea20000300800 */
[----:B------:R-:W-:-:S05]  /*10b2f0*/  IMAD.WIDE R18, R80, 0x4, R214 ;  /* 0x0000000450127825 */ /* 0x000fca00078e02d6 */
[----:B------:R1:W-:Y:S01]  /*10b300*/  @P5 STG.E [R18.64], R233 ;  /* 0x000000e912005986 */ /* 0x0003e2000c101904 */
[----:B------:R-:W-:-:S03]  /*10b310*/  IMAD.WIDE R22, R80, 0x4, R218 ;  /* 0x0000000450167825 */ /* 0x000fc600078e02da */
[----:B-1----:R-:W2:Y:S04]  /*10b320*/  LDL.LU R233, [R1+0x1810] ;  /* 0x0018100001e97983 */ /* 0x002ea80000300800 */
[----:B---3--:R1:W-:Y:S01]  /*10b330*/  @P1 STG.E [R20.64], R228 ;  /* 0x000000e414001986 */ /* 0x0083e2000c101904 */
[----:B------:R-:W-:-:S03]  /*10b340*/  IMAD.WIDE R16, R80, 0x4, R220 ;  /* 0x0000000450107825 */ /* 0x000fc600078e02dc */
[----:B-1----:R-:W3:Y:S04]  /*10b350*/  LDL.LU R228, [R1+0x17e0] ;  /* 0x0017e00001e47983 */ /* 0x002ee80000300800 */
[----:B------:R-:W3:Y:S04]  /*10b360*/  LDL.LU R230, [R1+0x17b0] ;  /* 0x0017b00001e67983 */ /* 0x000ee80000300800 */
[----:B----4-:R1:W-:Y:S04]  /*10b370*/  @P0 STG.E [R22.64], R232 ;  /* 0x000000e816000986 */ /* 0x0103e8000c101904 */
[----:B------:R-:W4:Y:S04]  /*10b380*/  LDL.LU R229, [R1+0x1730] ;  /* 0x0017300001e57983 */ /* 0x000f280000300800 */
        /* <DEDUP_REMOVED lines=13> */
[----:B------:R-:W-:Y:S01]  /*10b460*/  IMAD.WIDE R20, R81, 0x4, R4 ;  /* 0x0000000451147825 */ /* 0x000fe200078e0204 */
[----:B------:R-:W-:-:S03]  /*10b470*/  ISETP.LT.AND P4, PT, R11, c[0x0][0x178], !P2 ;  /* 0x00005e000b007a0c */ /* 0x000fc60005781270 */
[----:B------:R-:W-:Y:S01]  /*10b480*/  IMAD.WIDE R22, R81, 0x4, R2 ;  /* 0x0000000451167825 */ /* 0x000fe200078e0202 */
[----:B------:R1:W-:Y:S01]  /*10b490*/  @P3 STG.E [R18.64], R197 ;  /* 0x000000c512003986 */ /* 0x0003e2000c101904 */
[----:B------:R-:W-:-:S03]  /*10b4a0*/  ISETP.LT.AND P0, PT, R147, c[0x0][0x178], !P2 ;  /* 0x00005e0093007a0c */ /* 0x000fc60005701270 */
[----:B------:R1:W-:Y:S02]  /*10b4b0*/  @P5 STG.E [R20.64], R196 ;  /* 0x000000c414005986 */ /* 0x0003e4000c101904 */
[----:B-1----:R-:W-:Y:S01]  /*10b4c0*/  IMAD.WIDE R16, R81, 0x4, R6 ;  /* 0x0000000451107825 */ /* 0x002fe200078e0206 */
[----:B------:R-:W-:Y:S02]  /*10b4d0*/  ISETP.LT.AND P5, PT, R131, c[0x0][0x178], !P2 ;  /* 0x00005e0083007a0c */ /* 0x000fe400057a1270 */
[----:B------:R-:W-:Y:S01]  /*10b4e0*/  ISETP.LT.AND P3, PT, R27, c[0x0][0x178], !P2 ;  /* 0x00005e001b007a0c */ /* 0x000fe20005761270 */
[----:B------:R-:W-:Y:S01]  /*10b4f0*/  IMAD.WIDE R18, R81, 0x4, R200 ;  /* 0x0000000451127825 */ /* 0x000fe200078e02c8 */
[----:B------:R-:W2:Y:S04]  /*10b500*/  LDL.LU R196, [R1+0x16a0] ;  /* 0x0016a00001c47983 */ /* 0x000ea80000300800 */
[----:B------:R1:W-:Y:S01]  /*10b510*/  @P1 STG.E [R22.64], R82 ;  /* 0x0000005216001986 */ /* 0x0003e2000c101904 */
[----:B------:R-:W-:-:S03]  /*10b520*/  ISETP.LT.AND P1, PT, R43, c[0x0][0x178], !P2 ;  /* 0x00005e002b007a0c */ /* 0x000fc60005721270 */
[----:B-1----:R-:W2:Y:S04]  /*10b530*/  LDL.LU R82, [R1+0x1640] ;  /* 0x0016400001527983 */ /* 0x002ea80000300800 */
[----:B------:R-:W2:Y:S04]  /*10b540*/  LDL.LU R234, [R1+0x1480] ;  /* 0x0014800001ea7983 */ /* 0x000ea80000300800 */
[----:B------:R1:W-:Y:S04]  /*10b550*/  @P6 STG.E [R16.64], R233 ;  /* 0x000000e910006986 */ /* 0x0003e8000c101904 */
[----:B------:R-:W2:Y:S01]  /*10b560*/  LDL.LU R197, [R1+0x1150] ;  /* 0x0011500001c57983 */ /* 0x000ea20000300800 */
[----:B------:R-:W-:-:S03]  /*10b570*/  IMAD.WIDE R20, R81, 0x4, R206 ;  /* 0x0000000451147825 */ /* 0x000fc600078e02ce */
[----:B-1----:R-:W2:Y:S01]  /*10b580*/  LDL.LU R233, [R1+0x1090] ;  /* 0x0010900001e97983 */ /* 0x002ea20000300800 */
[----:B------:R-:W-:-:S03]  /*10b590*/  IMAD.WIDE R16, R81, 0x4, R202 ;  /* 0x0000000451107825 */ /* 0x000fc600078e02ca */
[----:B---3--:R1:W-:Y:S01]  /*10b5a0*/  @P4 STG.E [R18.64], R228 ;  /* 0x000000e412004986 */ /* 0x0083e2000c101904 */
[----:B------:R-:W-:-:S03]  /*10b5b0*/  IMAD.WIDE R22, R81, 0x4, R208 ;  /* 0x0000000451167825 */ /* 0x000fc600078e02d0 */
[----:B------:R-:W-:Y:S04]  /*10b5c0*/  @P0 STG.E [R16.64], R230 ;  /* 0x000000e610000986 */ /* 0x000fe8000c101904 */
        /* <DEDUP_REMOVED lines=27> */
[----:B------:R-:W-:-:S03]  /*10b780*/  IMAD.WIDE R18, R81, 0x4, R216 ;  /* 0x0000000451127825 */ /* 0x000fc600078e02d8 */
[----:B------:R-:W2:Y:S04]  /*10b790*/  LDL.LU R234, [R1+0x17e4] ;  /* 0x0017e40001ea7983 */ /* 0x000ea80000300800 */
[----:B------:R-:W-:Y:S04]  /*10b7a0*/  @P3 STG.E [R18.64], R197 ;  /* 0x000000c512003986 */ /* 0x000fe8000c101904 */
        /* <DEDUP_REMOVED lines=25> */
[----:B------:R1:W-:Y:S02]  /*10b940*/  @P0 STG.E [R20.64], R196 ;  /* 0x000000c414000986 */ /* 0x0003e4000c101904 */
[C---:B-1----:R-:W-:Y:S02]  /*10b950*/  IMAD.WIDE R16, R18.reuse, 0x4, R200 ;  /* 0x0000000412107825 */ /* 0x042fe400078e02c8 */
[----:B------:R-:W2:Y:S04]  /*10b960*/  LDL.LU R229, [R1+0x1644] ;  /* 0x0016440001e57983 */ /* 0x000ea80000300800 */
[----:B------:R-:W2:Y:S01]  /*10b970*/  LDL.LU R196, [R1+0x1484] ;  /* 0x0014840001c47983 */ /* 0x000ea20000300800 */
[----:B------:R-:W-:-:S03]  /*10b980*/  IMAD.WIDE R20, R18, 0x4, R202 ;  /* 0x0000000412147825 */ /* 0x000fc600078e02ca */
[----:B------:R1:W-:Y:S01]  /*10b990*/  @P3 STG.E [R22.64], R82 ;  /* 0x0000005216003986 */ /* 0x0003e2000c101904 */
[----:B------:R-:W-:-:S03]  /*10b9a0*/  ISETP.LT.AND P3, PT, R27, c[0x0][0x178], !P2 ;  /* 0x00005e001b007a0c */ /* 0x000fc60005761270 */
[----:B------:R1:W-:Y:S01]  /*10b9b0*/  @P6 STG.E [R16.64], R234 ;  /* 0x000000ea10006986 */ /* 0x0003e2000c101904 */
[----:B------:R-:W-:-:S03]  /*10b9c0*/  ISETP.LT.AND P0, PT, R59, c[0x0][0x178], !P2 ;  /* 0x00005e003b007a0c */ /* 0x000fc60005701270 */
[----:B-1----:R-:W2:Y:S01]  /*10b9d0*/  LDL.LU R82, [R1+0x1154] ;  /* 0x0011540001527983 */ /* 0x002ea20000300800 */
[----:B------:R-:W-:-:S04]  /*10b9e0*/  IMAD.WIDE R22, R18, 0x4, R204 ;  /* 0x0000000412167825 */ /* 0x000fc800078e02cc */
[C---:B------:R-:W-:Y:S01]  /*10b9f0*/  IMAD.WIDE R16, R18.reuse, 0x4, R206 ;  /* 0x0000000412107825 */ /* 0x040fe200078e02ce */
[----:B------:R1:W-:Y:S04]  /*10ba00*/  @P5 STG.E [R20.64], R233 ;  /* 0x000000e914005986 */ /* 0x0003e8000c101904 */
[----:B-1----:R-:W2:Y:S01]  /*10ba10*/  LDL.LU R233, [R1+0x1094] ;  /* 0x0010940001e97983 */ /* 0x002ea20000300800 */
[----:B------:R-:W-:-:S03]  /*10ba20*/  IMAD.WIDE R20, R18, 0x4, R208 ;  /* 0x0000000412147825 */ /* 0x000fc600078e02d0 */
[----:B---3--:R1:W-:Y:S04]  /*10ba30*/  @P4 STG.E [R22.64], R228 ;  /* 0x000000e416004986 */ /* 0x0083e8000c101904 */
[----:B------:R3:W-:Y:S04]  /*10ba40*/  @P3 STG.E [R16.64], R197 ;  /* 0x000000c510003986 */ /* 0x0007e8000c101904 */
[----:B-1----:R-:W2:Y:S01]  /*10ba50*/  LDL.LU R228, [R1+0xf24] ;  /* 0x000f240001e47983 */ /* 0x002ea20000300800 */
[----:B------:R-:W-:-:S03]  /*10ba60*/  IMAD.WIDE R22, R18, 0x4, R210 ;  /* 0x0000000412167825 */ /* 0x000fc600078e02d2 */
[----:B------:R-:W2:Y:S04]  /*10ba70*/  LDL.LU R234, [R1+0xf14] ;  /* 0x000f140001ea7983 */ /* 0x000ea80000300800 */
[----:B----4-:R1:W-:Y:S04]  /*10ba80*/  @P1 STG.E [R20.64], R232 ;  /* 0x000000e814001986 */ /* 0x0103e8000c101904 */
[----:B---3--:R-:W3:Y:S04]  /*10ba90*/  LDL.LU R197, [R1+0xb74] ;  /* 0x000b740001c57983 */ /* 0x008ee80000300800 */
        /* <DEDUP_REMOVED lines=8> */
[----:B------:R-:W-:Y:S01]  /*10bb20*/  IMAD.WIDE R20, R18, 0x4, R214 ;  /* 0x0000000412147825 */ /* 0x000fe200078e02d6 */
[----:B------:R-:W-:-:S03]  /*10bb30*/  ISETP.LT.AND P3, PT, R238, c[0x0][0x178], !P2 ;  /* 0x00005e00ee007a0c */ /* 0x000fc60005761270 */
[----:B------:R-:W-:Y:S01]  /*10bb40*/  IMAD.WIDE R22, R18, 0x4, R216 ;  /* 0x0000000412167825 */ /* 0x000fe200078e02d8 */
[----:B------:R-:W-:Y:S01]  /*10bb50*/  ISETP.GE.AND P0, PT, R19, c[0x0][0x17c], PT ;  /* 0x00005f0013007a0c */ /* 0x000fe20003f06270 */
[----:B------:R1:W-:Y:S03]  /*10bb60*/  @P6 STG.E [R16.64], R229 ;  /* 0x000000e510006986 */ /* 0x0003e6000c101904 */
[----:B------:R-:W-:Y:S01]  /*10bb70*/  ISETP.LT.AND P6, PT, R14, c[0x0][0x178], !P0 ;  /* 0x00005e000e007a0c */ /* 0x000fe200047c1270 */
[----:B------:R1:W-:Y:S01]  /*10bb80*/  @P5 STG.E [R20.64], R196 ;  /* 0x000000c414005986 */ /* 0x0003e2000c101904 */
[----:B------:R-:W-:Y:S01]  /*10bb90*/  ISETP.LT.AND P5, PT, R195, c[0x0][0x178], !P0 ;  /* 0x00005e00c3007a0c */ /* 0x000fe200047a1270 */
[C---:B-1----:R-:W-:Y:S02]  /*10bba0*/  IMAD.WIDE R16, R18.reuse, 0x4, R220 ;  /* 0x0000000412107825 */ /* 0x042fe400078e02dc */
[----:B------:R-:W2:Y:S02]  /*10bbb0*/  LDL.LU R196, [R1+0x1880] ;  /* 0x0018800001c47983 */ /* 0x000ea40000300800 */
[----:B------:R-:W-:-:S02]  /*10bbc0*/  IMAD.WIDE R20, R18, 0x4, R218 ;  /* 0x0000000412147825 */ /* 0x000fc400078e02da */
[----:B------:R1:W-:Y:S01]  /*10bbd0*/  @P4 STG.E [R22.64], R82 ;  /* 0x0000005216004986 */ /* 0x0003e2000c101904 */
[----:B------:R-:W-:Y:S02]  /*10bbe0*/  ISETP.LT.AND P4, PT, R236, c[0x0][0x178], !P2 ;  /* 0x00005e00ec007a0c */ /* 0x000fe40005781270 */
[----:B------:R-:W-:Y:S01]  /*10bbf0*/  ISETP.LT.AND P2, PT, R237, c[0x0][0x178], !P2 ;  /* 0x00005e00ed007a0c */ /* 0x000fe20005741270 */
[----:B-1----:R-:W2:Y:S01]  /*10bc00*/  LDL.LU R82, [R1+0x1870] ;  /* 0x0018700001527983 */ /* 0x002ea20000300800 */
[----:B------:R-:W-:-:S03]  /*10bc10*/  IADD3 R80, R18, c[0x0][0x198], RZ ;  /* 0x0000660012507a10 */ /* 0x000fc60007ffe0ff */
[----:B------:R-:W2:Y:S04]  /*10bc20*/  LDL.LU R230, [R1+0x1860] ;  /* 0x0018600001e67983 */ /* 0x000ea80000300800 */
[----:B------:R-:W2:Y:S04]  /*10bc30*/  LDL.LU R229, [R1+0x1840] ;  /* 0x0018400001e57983 */ /* 0x000ea80000300800 */
[----:B------:R1:W-:Y:S01]  /*10bc40*/  @P1 STG.E [R20.64], R233 ;  /* 0x000000e914001986 */ /* 0x0003e2000c101904 */
[----:B------:R-:W-:-:S03]  /*10bc50*/  IMAD.WIDE R22, R80, 0x4, R2 ;  /* 0x0000000450167825 */ /* 0x000fc600078e0202 */
[----:B-1----:R-:W2:Y:S01]  /*10bc60*/  LDL.LU R233, [R1+0x1830] ;  /* 0x0018300001e97983 */ /* 0x002ea20000300800 */
[----:B------:R-:W-:-:S03]  /*10bc70*/  IMAD.WIDE R20, R80, 0x4, R4 ;  /* 0x0000000450147825 */ /* 0x000fc600078e0204 */
[----:B------:R1:W-:Y:S02]  /*10bc80*/  @P3 STG.E [R16.64], R228 ;  /* 0x000000e410003986 */ /* 0x0003e4000c101904 */
[C---:B-1----:R-:W-:Y:S02]  /*10bc90*/  IMAD.WIDE R16, R18.reuse, 0x4, R222 ;  /* 0x0000000412107825 */ /* 0x042fe400078e02de */
[----:B------:R-:W2:Y:S02]  /*10bca0*/  LDL.LU R228, [R1+0x17f0] ;  /* 0x0017f00001e47983 */ /* 0x000ea40000300800 */
[----:B------:R-:W-:Y:S02]  /*10bcb0*/  IMAD.WIDE R18, R18, 0x4, R224 ;  /* 0x0000000412127825 */ /* 0x000fe400078e02e0 */
[----:B------:R-:W-:Y:S04]  /*10bcc0*/  @P2 STG.E [R16.64], R234 ;  /* 0x000000ea10002986 */ /* 0x000fe8000c101904 */
[----:B---3--:R-:W-:Y:S04]  /*10bcd0*/  @P4 STG.E [R18.64], R197 ;  /* 0x000000c512004986 */ /* 0x008fe8000c101904 */
[----:B----4-:R1:W-:Y:S04]  /*10bce0*/  @P6 STG.E [R20.64], R232 ;  /* 0x000000e814006986 */ /* 0x0103e8000c101904 */
[----:B-1----:R-:W3:Y:S04]  /*10bcf0*/  LDL.LU R232, [R1+0x17c0] ;  /* 0x0017c00001e87983 */ /* 0x002ee80000300800 */
[----:B------:R-:W4:Y:S04]  /*10bd00*/  LDL.LU R81, [R1+0x5e4c] ;  /* 0x005e4c0001517983 */ /* 0x000f280000300800 */
[----:B--2---:R1:W-:Y:S04]  /*10bd10*/  @P5 STG.E [R22.64], R83 ;  /* 0x0000005316005986 */ /* 0x0043e8000c101904 */
[----:B-1----:R-:W2:Y:S01]  /*10bd20*/  LDL.LU R83, [R1+0x1760] ;  /* 0x0017600001537983 */ /* 0x002ea20000300800 */
[----:B------:R-:W-:-:S02]  /*10bd30*/  ISETP.LT.AND P3, PT, R15, c[0x0][0x178], !P0 ;  /* 0x00005e000f007a0c */ /* 0x000fc40004761270 */
[----:B------:R-:W-:Y:S01]  /*10bd40*/  ISETP.LT.AND P1, PT, R11, c[0x0][0x178], !P0 ;  /* 0x00005e000b007a0c */ /* 0x000fe20004721270 */
[C---:B------:R-:W-:Y:S01]  /*10bd50*/  IMAD.WIDE R16, R80.reuse, 0x4, R6 ;  /* 0x0000000450107825 */ /* 0x040fe200078e0206 */
[----:B------:R-:W-:Y:S01]  /*10bd60*/  ISETP.LT.AND P6, PT, R147, c[0x0][0x178], !P0 ;  /* 0x00005e0093007a0c */ /* 0x000fe200047c1270 */
[----:B------:R-:W4:Y:S01]  /*10bd70*/  LDL.LU R234, [R1+0x1710] ;  /* 0x0017100001ea7983 */ /* 0x000f220000300800 */
[----:B------:R-:W-:Y:S01]  /*10bd80*/  ISETP.LT.AND P5, PT, R131, c[0x0][0x178], !P0 ;  /* 0x00005e0083007a0c */ /* 0x000fe200047a1270 */
[C---:B------:R-:W-:Y:S01]  /*10bd90*/  IMAD.WIDE R18, R80.reuse, 0x4, R200 ;  /* 0x0000000450127825 */ /* 0x040fe200078e02c8 */
[----:B------:R-:W-:Y:S01]  /*10bda0*/  ISETP.LT.AND P4, PT, R27, c[0x0][0x178], !P0 ;  /* 0x00005e001b007a0c */ /* 0x000fe20004781270 */
[----:B------:R-:W4:Y:S01]  /*10bdb0*/  LDL.LU R197, [R1+0x1660] ;  /* 0x0016600001c57983 */ /* 0x000f220000300800 */
[----:B------:R-:W-:Y:S01]  /*10bdc0*/  ISETP.LT.AND P2, PT, R43, c[0x0][0x178], !P0 ;  /* 0x00005e002b007a0c */ /* 0x000fe20004741270 */
[----:B------:R-:W-:-:S04]  /*10bdd0*/  IMAD.WIDE R20, R80, 0x4, R206 ;  /* 0x0000000450147825 */ /* 0x000fc800078e02ce */
[----:B------:R-:W-:Y:S01]  /*10bde0*/  IMAD.WIDE R22, R80, 0x4, R208 ;  /* 0x0000000450167825 */ /* 0x000fe200078e02d0 */
[----:B------:R1:W-:Y:S01]  /*10bdf0*/  @P3 STG.E [R16.64], R196 ;  /* 0x000000c410003986 */ /* 0x0003e2000c101904 */
[----:B------:R-:W-:-:S03]  /*10be00*/  ISETP.LT.AND P3, PT, R59, c[0x0][0x178], !P0 ;  /* 0x00005e003b007a0c */ /* 0x000fc60004761270 */
[----:B-1----:R-:W4:Y:S01]  /*10be10*/  LDL.LU R196, [R1+0x14d0] ;  /* 0x0014d00001c47983 */ /* 0x002f220000300800 */
[----:B------:R-:W-:-:S03]  /*10be20*/  IMAD.WIDE R16, R80, 0x4, R202 ;  /* 0x0000000450107825 */ /* 0x000fc600078e02ca */
[----:B------:R1:W-:Y:S01]  /*10be30*/  @P1 STG.E [R18.64], R82 ;  /* 0x0000005212001986 */ /* 0x0003e2000c101904 */
[----:B------:R-:W-:-:S03]  /*10be40*/  ISETP.LT.AND P1, PT, R75, c[0x0][0x178], !P0 ;  /* 0x00005e004b007a0c */ /* 0x000fc60004721270 */
[----:B------:R1:W-:Y:S04]  /*10be50*/  @P6 STG.E [R16.64], R230 ;  /* 0x000000e610006986 */ /* 0x0003e8000c101904 */
[----:B-1----:R-:W4:Y:S01]  /*10be60*/  LDL.LU R82, [R1+0x14a0] ;  /* 0x0014a00001527983 */ /* 0x002f220000300800 */
[----:B------:R-:W-:-:S05]  /*10be70*/  IMAD.WIDE R18, R80, 0x4, R204 ;  /* 0x0000000450127825 */ /* 0x000fca00078e02cc */
[----:B------:R-:W-:Y:S04]  /*10be80*/  @P5 STG.E [R18.64], R229 ;  /* 0x000000e512005986 */ /* 0x000fe8000c101904 */
[----:B------:R1:W-:Y:S01]  /*10be90*/  @P4 STG.E [R20.64], R233 ;  /* 0x000000e914004986 */ /* 0x0003e2000c101904 */
[----:B------:R-:W-:-:S03]  /*10bea0*/  IMAD.WIDE R16, R80, 0x4, R210 ;  /* 0x0000000450107825 */ /* 0x000fc600078e02d2 */
[----:B-1----:R-:W4:Y:S01]  /*10beb0*/  LDL.LU R233, [R1+0x1490] ;  /* 0x0014900001e97983 */ /* 0x002f220000300800 */
        /* <DEDUP_REMOVED lines=17> */
[----:B----4-:R1:W-:Y:S03]  /*10bfd0*/  @P2 STG.E [R16.64], R234 ;  /* 0x000000ea10002986 */ /* 0x0103e6000c101904 */
[----:B------:R-:W-:Y:S01]  /*10bfe0*/  IMAD.WIDE R22, R80, 0x4, R220 ;  /* 0x0000000450167825 */ /* 0x000fe200078e02dc */
[----:B------:R4:W-:Y:S01]  /*10bff0*/  @P6 STG.E [R18.64], R197 ;  /* 0x000000c512006986 */ /* 0x0009e2000c101904 */
[----:B------:R-:W-:Y:S02]  /*10c000*/  ISETP.LT.AND P0, PT, R236, c[0x0][0x178], !P0 ;  /* 0x00005e00ec007a0c */ /* 0x000fe40004701270 */
[----:B------:R-:W-:Y:S01]  /*10c010*/  ISETP.GE.AND P3, PT, R81, c[0x0][0x17c], PT ;  /* 0x00005f0051007a0c */ /* 0x000fe20003f66270 */
[----:B------:R4:W-:Y:S01]  /*10c020*/  @P5 STG.E [R20.64], R196 ;  /* 0x000000c414005986 */ /* 0x0009e2000c101904 */
[----:B-1----:R-:W-:-:S02]  /*10c030*/  IMAD.WIDE R16, R80, 0x4, R222 ;  /* 0x0000000450107825 */ /* 0x002fc400078e02de */
[----:B------:R-:W-:Y:S02]  /*10c040*/  ISETP.LT.AND P2, PT, R14, c[0x0][0x178], !P3 ;  /* 0x00005e000e007a0c */ /* 0x000fe40005f41270 */
[----:B------:R-:W-:Y:S01]  /*10c050*/  ISETP.LT.AND P6, PT, R195, c[0x0][0x178], !P3 ;  /* 0x00005e00c3007a0c */ /* 0x000fe20005fc1270 */
[----:B----4-:R-:W-:Y:S01]  /*10c060*/  IMAD.WIDE R18, R80, 0x4, R224 ;  /* 0x0000000450127825 */ /* 0x010fe200078e02e0 */
[----:B------:R-:W4:Y:S01]  /*10c070*/  LDL.LU R196, [R1+0x1864] ;  /* 0x0018640001c47983 */ /* 0x000f220000300800 */
[----:B------:R-:W-:-:S03]  /*10c080*/  ISETP.LT.AND P5, PT, R15, c[0x0][0x178], !P3 ;  /* 0x00005e000f007a0c */ /* 0x000fc60005fa1270 */
[----:B------:R1:W-:Y:S01]  /*10c090*/  @P4 STG.E [R22.64], R82 ;  /* 0x0000005216004986 */ /* 0x0003e2000c101904 */
[----:B------:R-:W-:Y:S02]  /*10c0a0*/  ISETP.LT.AND P4, PT, R11, c[0x0][0x178], !P3 ;  /* 0x00005e000b007a0c */ /* 0x000fe40005f81270 */
[----:B------:R-:W-:Y:S01]  /*10c0b0*/  IADD3 R80, R80, c[0x0][0x198], RZ ;  /* 0x0000660050507a10 */ /* 0x000fe20007ffe0ff */
[----:B-1----:R-:W4:Y:S04]  /*10c0c0*/  LDL.LU R82, [R1+0x1844] ;  /* 0x0018440001527983 */ /* 0x002f280000300800 */
[----:B------:R-:W4:Y:S04]  /*10c0d0*/  LDL.LU R234, [R1+0x1834] ;  /* 0x0018340001ea7983 */ /* 0x000f280000300800 */
[----:B------:R-:W4:Y:S04]  /*10c0e0*/  LDL.LU R197, [R1+0x17f4] ;  /* 0x0017f40001c57983 */ /* 0x000f280000300800 */
[----:B------:R1:W-:Y:S01]  /*10c0f0*/  @P1 STG.E [R16.64], R233 ;  /* 0x000000e910001986 */ /* 0x0003e2000c101904 */
        /* <DEDUP_REMOVED lines=26> */
[----:B----4-:R1:W-:Y:S01]  /*10c2a0*/  @P1 STG.E [R16.64], R196 ;  /* 0x000000c410001986 */ /* 0x0103e2000c101904 */
        /* <DEDUP_REMOVED lines=35> */
[----:B-1----:R-:W-:Y:S01]  /*10c4e0*/  IMAD.WIDE R16, R80, 0x4, R4 ;  /* 0x0000000450107825 */ /* 0x002fe200078e0204 */
[----:B----4-:R1:W-:Y:S04]  /*10c4f0*/  @P6 STG.E [R20.64], R196 ;  /* 0x000000c414006986 */ /* 0x0103e8000c101904 */
[----:B------:R-:W4:Y:S01]  /*10c500*/  LDL.LU R229, [R1+0xc88] ;  /* 0x000c880001e57983 */ /* 0x000f220000300800 */
[----:B------:R-:W-:-:S03]  /*10c510*/  ISETP.LT.AND P6, PT, R15, c[0x0][0x178], !P4 ;  /* 0x00005e000f007a0c */ /* 0x000fc600067c1270 */
[----:B-1----:R-:W4:Y:S01]  /*10c520*/  LDL.LU R196, [R1+0xae8] ;  /* 0x000ae80001c47983 */ /* 0x002f220000300800 */
[----:B------:R-:W-:-:S03]  /*10c530*/  ISETP.LT.AND P2, PT, R11, c[0x0][0x178], !P4 ;  /* 0x00005e000b007a0c */ /* 0x000fc60006741270 */
[----:B------:R1:W-:Y:S01]  /*10c540*/  @P3 STG.E [R22.64], R82 ;  /* 0x0000005216003986 */ /* 0x0003e2000c101904 */
[C---:B------:R-:W-:Y:S01]  /*10c550*/  IMAD.WIDE R18, R80.reuse, 0x4, R2 ;  /* 0x0000000450127825 */ /* 0x040fe200078e0202 */
[----:B------:R-:W-:Y:S02]  /*10c560*/  ISETP.LT.AND P5, PT, R147, c[0x0][0x178], !P4 ;  /* 0x00005e0093007a0c */ /* 0x000fe400067a1270 */
[----:B------:R-:W-:Y:S01]  /*10c570*/  ISETP.LT.AND P3, PT, R131, c[0x0][0x178], !P4 ;  /* 0x00005e0083007a0c */ /* 0x000fe20006761270 */
[----:B-1----:R-:W4:Y:S04]  /*10c580*/  LDL.LU R82, [R1+0x688] ;  /* 0x0006880001527983 */ /* 0x002f280000300800 */
[----:B------:R-:W4:Y:S04]  /*10c590*/  LDL.LU R81, [R1+0x5e54] ;  /* 0x005e540001517983 */ /* 0x000f280000300800 */
[----:B------:R1:W-:Y:S01]  /*10c5a0*/  @P1 STG.E [R16.64], R233 ;  /* 0x000000e910001986 */ /* 0x0003e2000c101904 */
        /* <DEDUP_REMOVED lines=10> */
[----:B---3--:R1:W-:Y:S04]  /*10c650*/  @P5 STG.E [R20.64], R232 ;  /* 0x000000e814005986 */ /* 0x0083e8000c101904 */
[----:B------:R-:W3:Y:S04]  /*10c660*/  LDL.LU R234, [R1+0x268] ;  /* 0x0002680001ea7983 */ /* 0x000ee80000300800 */
        /* <DEDUP_REMOVED lines=11> */
[----:B----4-:R1:W-:Y:S01]  /*10c720*/  @P0 STG.E [R16.64], R229 ;  /* 0x000000e510000986 */ /* 0x0103e2000c101904 */
[----:B------:R-:W-:-:S03]  /*10c730*/  ISETP.LT.AND P0, PT, R115, c[0x0][0x178], !P4 ;  /* 0x00005e0073007a0c */ /* 0x000fc60006701270 */
[----:B------:R4:W-:Y:S01]  /*10c740*/  @P1 STG.E [R18.64], R196 ;  /* 0x000000c412001986 */ /* 0x0009e2000c101904 */
[C---:B-1----:R-:W-:Y:S01]  /*10c750*/  IMAD.WIDE R16, R80.reuse, 0x4, R212 ;  /* 0x0000000450107825 */ /* 0x042fe200078e02d4 */
[----:B------:R-:W-:Y:S02]  /*10c760*/  ISETP.LT.AND P1, PT, R239, c[0x0][0x178], !P4 ;  /* 0x00005e00ef007a0c */ /* 0x000fe40006721270 */
[----:B----4-:R-:W4:Y:S01]  /*10c770*/  LDL.LU R196, [R1+0x18] ;  /* 0x0000180001c47983 */ /* 0x010f220000300800 */
[----:B------:R-:W-:-:S03]  /*10c780*/  IMAD.WIDE R18, R80, 0x4, R214 ;  /* 0x0000000450127825 */ /* 0x000fc600078e02d6 */
[----:B------:R1:W-:Y:S01]  /*10c790*/  @P6 STG.E [R20.64], R82 ;  /* 0x0000005214006986 */ /* 0x0003e2000c101904 */
[----:B------:R-:W-:-:S03]  /*10c7a0*/  ISETP.LT.AND P6, PT, R238, c[0x0][0x178], !P4 ;  /* 0x00005e00ee007a0c */ /* 0x000fc600067c1270 */
[----:B-1----:R-:W4:Y:S04]  /*10c7b0*/  LDL.LU R82, [R1+0x167c] ;  /* 0x00167c0001527983 */ /* 0x002f280000300800 */
[----:B------:R-:W4:Y:S04]  /*10c7c0*/  LDL.LU R197, [R1+0x165c] ;  /* 0x00165c0001c57983 */ /* 0x000f280000300800 */
[----:B------:R-:W4:Y:S04]  /*10c7d0*/  LDL.LU R229, [R1+0x155c] ;  /* 0x00155c0001e57983 */ /* 0x000f280000300800 */
[----:B------:R1:W-:Y:S01]  /*10c7e0*/  @P5 STG.E [R16.64], R233 ;  /* 0x000000e910005986 */ /* 0x0003e2000c101904 */
[----:B------:R-:W-:Y:S01]  /*10c7f0*/  ISETP.LT.AND P5, PT, R237, c[0x0][0x178], !P4 ;  /* 0x00005e00ed007a0c */ /* 0x000fe200067a1270 */
        /* <DEDUP_REMOVED lines=8> */
[----:B---3--:R-:W-:Y:S04]  /*10c880*/  @P1 STG.E [R18.64], R234 ;  /* 0x000000ea12001986 */ /* 0x008fe8000c101904 */
        /* <DEDUP_REMOVED lines=26> */
[----:B------:R-:W-:-:S03]  /*10ca30*/  IMAD.WIDE R18, R81, 0x4, R6 ;  /* 0x0000000451127825 */ /* 0x000fc600078e0206 */
[----:B------:R-:W4:Y:S04]  /*10ca40*/  LDL.LU R80, [R1+0x5e58] ;  /* 0x005e580001507983 */ /* 0x000f280000300800 */
[----:B------:R1:W-:Y:S04]  /*10ca50*/  @P6 STG.E [R18.64], R229 ;  /* 0x000000e512006986 */ /* 0x0003e8000c101904 */
[----:B------:R-:W-:Y:S01]  /*10ca60*/  @P5 STG.E [R20.64], R233 ;  /* 0x000000e914005986 */ /* 0x000fe2000c101904 */
[----:B------:R-:W-:-:S03]  /*10ca70*/  IMAD.WIDE R16, R81, 0x4, R204 ;  /* 0x0000000451107825 */ /* 0x000fc600078e02cc */
[----:B------:R-:W4:Y:S01]  /*10ca80*/  LDL.LU R197, [R1+0x46c] ;  /* 0x00046c0001c57983 */ /* 0x000f220000300800 */
[----:B-1----:R-:W-:-:S03]  /*10ca90*/  IMAD.WIDE R18, R81, 0x4, R206 ;  /* 0x0000000451127825 */ /* 0x002fc600078e02ce */
        /* <DEDUP_REMOVED lines=19> */
[----:B------:R-:W-:-:S03]  /*10cbd0*/  ISETP.LT.AND P3, PT, R239, c[0x0][0x178], !P2 ;  /* 0x00005e00ef007a0c */ /* 0x000fc60005761270 */
[----:B----4-:R4:W-:Y:S01]  /*10cbe0*/  @P6 STG.E [R20.64], R196 ;  /* 0x000000c414006986 */ /* 0x0109e2000c101904 */
[----:B-1----:R-:W-:Y:S01]  /*10cbf0*/  IMAD.WIDE R16, R81, 0x4, R216 ;  /* 0x0000000451107825 */ /* 0x002fe200078e02d8 */
[----:B------:R-:W-:-:S03]  /*10cc00*/  ISETP.LT.AND P0, PT, R237, c[0x0][0x178], !P2 ;  /* 0x00005e00ed007a0c */ /* 0x000fc60005701270 */
[----:B------:R-:W-:Y:S01]  /*10cc10*/  IMAD.WIDE R18, R81, 0x4, R218 ;  /* 0x0000000451127825 */ /* 0x000fe200078e02da */
[----:B----4-:R-:W4:Y:S04]  /*10cc20*/  LDL.LU R196, [R1+0x1708] ;  /* 0x0017080001c47983 */ /* 0x010f280000300800 */
[----:B------:R1:W-:Y:S01]  /*10cc30*/  @P5 STG.E [R22.64], R82 ;  /* 0x0000005216005986 */ /* 0x0003e2000c101904 */
[----:B------:R-:W-:Y:S02]  /*10cc40*/  ISETP.LT.AND P5, PT, R238, c[0x0][0x178], !P2 ;  /* 0x00005e00ee007a0c */ /* 0x000fe400057a1270 */
[----:B------:R-:W-:Y:S02]  /*10cc50*/  ISETP.GE.AND P1, PT, R80, c[0x0][0x17c], PT ;  /* 0x00005f0050007a0c */ /* 0x000fe40003f26270 */
[----:B------:R-:W-:Y:S01]  /*10cc60*/  ISETP.LT.AND P2, PT, R236, c[0x0][0x178], !P2 ;  /* 0x00005e00ec007a0c */ /* 0x000fe20005741270 */
[----:B-1----:R-:W4:Y:S01]  /*10cc70*/  LDL.LU R82, [R1+0x16e8] ;  /* 0x0016e80001527983 */ /* 0x002f220000300800 */
[----:B------:R-:W-:-:S02]  /*10cc80*/  ISETP.LT.AND P6, PT, R14, c[0x0][0x178], !P1 ;  /* 0x00005e000e007a0c */ /* 0x000fc40004fc1270 */
[C---:B------:R-:W-:Y:S01]  /*10cc90*/  IADD3 R80, R81.reuse, c[0x0][0x198], RZ ;  /* 0x0000660051507a10 */ /* 0x040fe20007ffe0ff */
[----:B------:R1:W-:Y:S04]  /*10cca0*/  @P4 STG.E [R16.64], R197 ;  /* 0x000000c510004986 */ /* 0x0003e8000c101904 */
[----:B------:R-:W4:Y:S01]  /*10ccb0*/  LDL.LU R230, [R1+0x16b8] ;  /* 0x0016b80001e67983 */ /* 0x000f220000300800 */
[----:B------:R-:W-:-:S03]  /*10ccc0*/  IMAD.WIDE R20, R81, 0x4, R224 ;  /* 0x0000000451147825 */ /* 0x000fc600078e02e0 */
[----:B------:R-:W4:Y:S01]  /*10ccd0*/  LDL.LU R234, [R1+0x1698] ;  /* 0x0016980001ea7983 */ /* 0x000f220000300800 */
        /* <DEDUP_REMOVED lines=24> */
[----:B----4-:R1:W-:Y:S01]  /*10ce60*/  @P4 STG.E [R16.64], R196 ;  /* 0x000000c410004986 */ /* 0x0103e2000c101904 */
[----:B------:R-:W-:-:S03]  /*10ce70*/  ISETP.LT.AND P4, PT, R43, c[0x0][0x178], !P1 ;  /* 0x00005e002b007a0c */ /* 0x000fc60004f81270 */
[----:B-1----:R-:W4:Y:S01]  /*10ce80*/  LDL.LU R196, [R1+0xce8] ;  /* 0x000ce80001c47983 */ /* 0x002f220000300800 */
[----:B------:R-:W-:-:S03]  /*10ce90*/  IMAD.WIDE R16, R80, 0x4, R200 ;  /* 0x0000000450107825 */ /* 0x000fc600078e02c8 */
[----:B------:R1:W-:Y:S01]  /*10cea0*/  @P3 STG.E [R18.64], R82 ;  /* 0x0000005212003986 */ /* 0x0003e2000c101904 */
[----:B------:R-:W-:-:S03]  /*10ceb0*/  ISETP.LT.AND P3, PT, R59, c[0x0][0x178], !P1 ;  /* 0x00005e003b007a0c */ /* 0x000fc60004f61270 */
[----:B-1----:R-:W4:Y:S01]  /*10cec0*/  LDL.LU R82, [R1+0xad8] ;  /* 0x000ad80001527983 */ /* 0x002f220000300800 */
[----:B------:R-:W-:-:S03]  /*10ced0*/  IMAD.WIDE R18, R80, 0x4, R202 ;  /* 0x0000000450127825 */ /* 0x000fc600078e02ca */
[----:B------:R-:W4:Y:S04]  /*10cee0*/  LDL.LU R81, [R1+0x5e5c] ;  /* 0x005e5c0001517983 */ /* 0x000f280000300800 */
[----:B------:R1:W-:Y:S04]  /*10cef0*/  @P6 STG.E [R16.64], R230 ;  /* 0x000000e610006986 */ /* 0x0003e8000c101904 */
[----:B------:R1:W-:Y:S02]  /*10cf00*/  @P5 STG.E [R18.64], R234 ;  /* 0x000000ea12005986 */ /* 0x0003e4000c101904 */
[----:B-1----:R-:W-:-:S04]  /*10cf10*/  IMAD.WIDE R16, R80, 0x4, R208 ;  /* 0x0000000450107825 */ /* 0x002fc800078e02d0 */
[----:B------:R-:W-:Y:S01]  /*10cf20*/  IMAD.WIDE R18, R80, 0x4, R210 ;  /* 0x0000000450127825 */ /* 0x000fe200078e02d2 */
[----:B------:R1:W-:Y:S04]  /*10cf30*/  @P2 STG.E [R20.64], R228 ;  /* 0x000000e414002986 */ /* 0x0003e8000c101904 */
        /* <DEDUP_REMOVED lines=17> */
[----:B------:R1:W-:Y:S01]  /*10d050*/  @P5 STG.E [R18.64], R233 ;  /* 0x000000e912005986 */ /* 0x0003e2000c101904 */
[----:B------:R-:W-:-:S03]  /*10d060*/  ISETP.LT.AND P4, PT, R238, c[0x0][0x178], !P1 ;  /* 0x00005e00ee007a0c */ /* 0x000fc60004f81270 */
[----:B----4-:R-:W-:Y:S04]  /*10d070*/  @P2 STG.E [R20.64], R196 ;  /* 0x000000c414002986 */ /* 0x010fe8000c101904 */
[----:B-1----:R-:W4:Y:S01]  /*10d080*/  LDL.LU R233, [R1+0x16ec] ;  /* 0x0016ec0001e97983 */ /* 0x002f220000300800 */
[----:B------:R-:W-:-:S03]  /*10d090*/  IMAD.WIDE R16, R80, 0x4, R220 ;  /* 0x0000000450107825 */ /* 0x000fc600078e02dc */
[----:B------:R1:W-:Y:S01]  /*10d0a0*/  @P0 STG.E [R22.64], R82 ;  /* 0x0000005216000986 */ /* 0x0003e2000c101904 */
[----:B------:R-:W-:Y:S02]  /*10d0b0*/  ISETP.LT.AND P0, PT, R237, c[0x0][0x178], !P1 ;  /* 0x00005e00ed007a0c */ /* 0x000fe40004f01270 */
[----:B------:R-:W-:Y:S02]  /*10d0c0*/  ISETP.GE.AND P3, PT, R81, c[0x0][0x17c], PT ;  /* 0x00005f0051007a0c */ /* 0x000fe40003f66270 */
[----:B------:R-:W-:Y:S01]  /*10d0d0*/  ISETP.LT.AND P1, PT, R236, c[0x0][0x178], !P1 ;  /* 0x00005e00ec007a0c */ /* 0x000fe20004f21270 */
[----:B-1----:R-:W4:Y:S01]  /*10d0e0*/  LDL.LU R82, [R1+0x16bc] ;  /* 0x0016bc0001527983 */ /* 0x002f220000300800 */
[----:B------:R-:W-:Y:S02]  /*10d0f0*/  ISETP.LT.AND P5, PT, R14, c[0x0][0x178], !P3 ;  /* 0x00005e000e007a0c */ /* 0x000fe40005fa1270 */
[----:B------:R-:W-:Y:S01]  /*10d100*/  ISETP.LT.AND P2, PT, R195, c[0x0][0x178], !P3 ;  /* 0x00005e00c3007a0c */ /* 0x000fe20005f41270 */
[----:B------:R-:W4:Y:S01]  /*10d110*/  LDL.LU R230, [R1+0x169c] ;  /* 0x00169c0001e67983 */ /* 0x000f220000300800 */
[----:B------:R-:W-:-:S03]  /*10d120*/  IADD3 R81, R80, c[0x0][0x198], RZ ;  /* 0x0000660050517a10 */ /* 0x000fc60007ffe0ff */
[----:B------:R-:W4:Y:S01]  /*10d130*/  LDL.LU R229, [R1+0x168c] ;  /* 0x00168c0001e57983 */ /* 0x000f220000300800 */
[----:B------:R-:W-:-:S03]  /*10d140*/  IMAD.WIDE R18, R80, 0x4, R224 ;  /* 0x0000000450127825 */ /* 0x000fc600078e02e0 */
[----:B------:R-:W4:Y:S01]  /*10d150*/  LDL.LU R196, [R1+0x162c] ;  /* 0x00162c0001c47983 */ /* 0x000f220000300800 */
[----:B------:R-:W-:-:S04]  /*10d160*/  IMAD.WIDE R20, R81, 0x4, R4 ;  /* 0x0000000451147825 */ /* 0x000fc800078e0204 */
[----:B------:R-:W-:Y:S01]  /*10d170*/  IMAD.WIDE R22, R81, 0x4, R2 ;  /* 0x0000000451167825 */ /* 0x000fe200078e0202 */
[----:B------:R1:W-:Y:S03]  /*10d180*/  @P4 STG.E [R16.64], R228 ;  /* 0x000000e410004986 */ /* 0x0003e6000c101904 */
[----:B-1----:R-:W-:Y:S01]  /*10d190*/  IMAD.WIDE R16, R80, 0x4, R222 ;  /* 0x0000000450107825 */ /* 0x002fe200078e02de */
        /* <DEDUP_REMOVED lines=17> */
[----:B------:R-:W-:Y:S01]  /*10d2b0*/  IMAD.WIDE R20, R81, 0x4, R206 ;  /* 0x0000000451147825 */ /* 0x000fe200078e02ce */
[----:B----4-:R1:W-:Y:S01]  /*10d2c0*/  @P6 STG.E [R16.64], R233 ;  /* 0x000000e910006986 */ /* 0x0103e2000c101904 */
[----:B------:R-:W-:-:S02]  /*10d2d0*/  ISETP.LT.AND P6, PT, R59, c[0x0][0x178], !P3 ;  /* 0x00005e003b007a0c */ /* 0x000fc40005fc1270 */
[C---:B------:R-:W-:Y:S01]  /*10d2e0*/  IMAD.WIDE R22, R81.reuse, 0x4, R208 ;  /* 0x0000000451167825 */ /* 0x040fe200078e02d0 */
[----:B-1----:R-:W4:Y:S03]  /*10d2f0*/  LDL.LU R233, [R1+0xadc] ;  /* 0x000adc0001e97983 */ /* 0x002f260000300800 */
[----:B------:R-:W-:Y:S01]  /*10d300*/  IMAD.WIDE R16, R81, 0x4, R202 ;  /* 0x0000000451107825 */ /* 0x000fe200078e02ca */
[----:B------:R1:W-:Y:S01]  /*10d310*/  @P4 STG.E [R18.64], R82 ;  /* 0x0000005212004986 */ /* 0x0003e2000c101904 */
[----:B------:R-:W-:-:S03]  /*10d320*/  ISETP.LT.AND P4, PT, R75, c[0x0][0x178], !P3 ;  /* 0x00005e004b007a0c */ /* 0x000fc60005f81270 */
[----:B------:R1:W-:Y:S04]  /*10d330*/  @P0 STG.E [R16.64], R230 ;  /* 0x000000e610000986 */ /* 0x0003e8000c101904 */
[----:B-1----:R-:W4:Y:S01]  /*10d340*/  LDL.LU R82, [R1+0x67c] ;  /* 0x00067c0001527983 */ /* 0x002f220000300800 */
[----:B------:R-:W-:-:S03]  /*10d350*/  IMAD.WIDE R18, R81, 0x4, R204 ;  /* 0x0000000451127825 */ /* 0x000fc600078e02cc */
[----:B------:R-:W4:Y:S04]  /*10d360*/  LDL.LU R80, [R1+0x5e60] ;  /* 0x005e600001507983 */ /* 0x000f280000300800 */
[----:B------:R1:W-:Y:S04]  /*10d370*/  @P5 STG.E [R18.64], R229 ;  /* 0x000000e512005986 */ /* 0x0003e8000c101904 */
[----:B------:R1:W-:Y:S01]  /*10d380*/  @P2 STG.E [R20.64], R196 ;  /* 0x000000c414002986 */ /* 0x0003e2000c101904 */
[----:B------:R-:W-:-:S04]  /*10d390*/  IMAD.WIDE R16, R81, 0x4, R210 ;  /* 0x0000000451107825 */ /* 0x000fc800078e02d2 */
[----:B-1----:R-:W-:Y:S01]  /*10d3a0*/  IMAD.WIDE R18, R81, 0x4, R212 ;  /* 0x0000000451127825 */ /* 0x002fe200078e02d4 */
[----:B------:R-:W4:Y:S04]  /*10d3b0*/  LDL.LU R196, [R1+0x59c] ;  /* 0x00059c0001c47983 */ /* 0x000f280000300800 */
        /* <DEDUP_REMOVED lines=18> */
[----:B------:R-:W-:Y:S04]  /*10d4e0*/  @P5 STG.E [R18.64], R197 ;  /* 0x000000c512005986 */ /* 0x000fe8000c101904 */
[----:B----4-:R4:W-:Y:S04]  /*10d4f0*/  @P2 STG.E [R20.64], R233 ;  /* 0x000000e914002986 */ /* 0x0109e8000c101904 */
[----:B-1----:R-:W2:Y:S01]  /*10d500*/  LDL.LU R234, [R1+0x17e8] ;  /* 0x0017e80001ea7983 */ /* 0x002ea20000300800 */
[----:B------:R-:W-:-:S03]  /*10d510*/  IMAD.WIDE R16, R81, 0x4, R222 ;  /* 0x0000000451107825 */ /* 0x000fc600078e02de */
[----:B----4-:R-:W4:Y:S01]  /*10d520*/  LDL.LU R233, [R1+0x17b8] ;  /* 0x0017b80001e97983 */ /* 0x010f220000300800 */
[C---:B------:R-:W-:Y:S01]  /*10d530*/  IMAD.WIDE R18, R81.reuse, 0x4, R224 ;  /* 0x0000000451127825 */ /* 0x040fe200078e02e0 */
[----:B------:R-:W-:Y:S02]  /*10d540*/  IADD3 R20, R81, c[0x0][0x198], RZ ;  /* 0x0000660051147a10 */ /* 0x000fe40007ffe0ff */
[----:B------:R1:W-:Y:S01]  /*10d550*/  @P1 STG.E [R22.64], R82 ;  /* 0x0000005216001986 */ /* 0x0003e2000c101904 */
[----:B------:R-:W-:-:S03]  /*10d560*/  ISETP.GE.AND P6, PT, R80, c[0x0][0x17c], PT ;  /* 0x00005f0050007a0c */ /* 0x000fc60003fc6270 */
[----:B-1----:R-:W4:Y:S01]  /*10d570*/  LDL.LU R82, [R1+0x1738] ;  /* 0x0017380001527983 */ /* 0x002f220000300800 */
[----:B------:R-:W-:Y:S02]  /*10d580*/  ISETP.LT.AND P1, PT, R14, c[0x0][0x178], !P6 ;  /* 0x00005e000e007a0c */ /* 0x000fe40007721270 */
[----:B------:R-:W-:Y:S01]  /*10d590*/  ISETP.LT.AND P0, PT, R195, c[0x0][0x178], !P6 ;  /* 0x00005e00c3007a0c */ /* 0x000fe20007701270 */
[----:B------:R-:W4:Y:S01]  /*10d5a0*/  LDL.LU R197, [R1+0x16f8] ;  /* 0x0016f80001c57983 */ /* 0x000f220000300800 */
[----:B------:R-:W-:Y:S01]  /*10d5b0*/  ISETP.LT.AND P2, PT, R15, c[0x0][0x178], !P6 ;  /* 0x00005e000f007a0c */ /* 0x000fe20007741270 */
[C---:B------:R-:W-:Y:S02]  /*10d5c0*/  IMAD.WIDE R22, R20.reuse, 0x4, R6 ;  /* 0x0000000414167825 */ /* 0x040fe400078e0206 */
[----:B------:R1:W-:Y:S04]  /*10d5d0*/  @P3 STG.E [R16.64], R196 ;  /* 0x000000c410003986 */ /* 0x0003e8000c101904 */
        /* <DEDUP_REMOVED lines=20> */
[----:B------:R-:W-:Y:S01]  /*10d720*/  ISETP.LT.AND P0, PT, R59, c[0x0][0x178], !P6 ;  /* 0x00005e003b007a0c */ /* 0x000fe20007701270 */
        /* <DEDUP_REMOVED lines=9> */
[----:B-1----:R-:W4:Y:S01]  /*10d7c0*/  LDL.LU R82, [R1+0xf28] ;  /* 0x000f280001527983 */ /* 0x002f220000300800 */
[----:B------:R-:W-:-:S03]  /*10d7d0*/  IMAD.WIDE R22, R20, 0x4, R210 ;  /* 0x0000000414167825 */ /* 0x000fc600078e02d2 */
[----:B------:R1:W-:Y:S04]  /*10d7e0*/  @P2 STG.E [R16.64], R197 ;  /* 0x000000c510002986 */ /* 0x0003e8000c101904 */
[----:B------:R-:W4:Y:S04]  /*10d7f0*/  LDL.LU R234, [R1+0xf18] ;  /* 0x000f180001ea7983 */ /* 0x000f280000300800 */
[----:B------:R1:W-:Y:S04]  /*10d800*/  @P1 STG.E [R18.64], R196 ;  /* 0x000000c412001986 */ /* 0x0003e8000c101904 */
[----:B-1----:R-:W4:Y:S01]  /*10d810*/  LDL.LU R197, [R1+0xb78] ;  /* 0x000b780001c57983 */ /* 0x002f220000300800 */
[----:B------:R-:W-:-:S03]  /*10d820*/  IMAD.WIDE R16, R20, 0x4, R212 ;  /* 0x0000000414107825 */ /* 0x000fc600078e02d4 */
[----:B------:R-:W4:Y:S01]  /*10d830*/  LDL.LU R196, [R1+0x185c] ;  /* 0x00185c0001c47983 */ /* 0x000f220000300800 */
        /* <DEDUP_REMOVED lines=22> */
[----:B------:R-:W-:Y:S01]  /*10d9a0*/  IMAD.WIDE R22, R80, 0x4, R2 ;  /* 0x0000000450167825 */ /* 0x000fe200078e0202 */
[----:B------:R-:W-:Y:S01]  /*10d9b0*/  ISETP.LT.AND P1, PT, R11, c[0x0][0x178], !P0 ;  /* 0x00005e000b007a0c */ /* 0x000fe20004721270 */
[----:B-1----:R-:W4:Y:S02]  /*10d9c0*/  LDL.LU R233, [R1+0x16fc] ;  /* 0x0016fc0001e97983 */ /* 0x002f240000300800 */
[----:B------:R-:W-:Y:S02]  /*10d9d0*/  IMAD.WIDE R18, R20, 0x4, R224 ;  /* 0x0000000414127825 */ /* 0x000fe400078e02e0 */
[----:B------:R1:W-:Y:S01]  /*10d9e0*/  @P2 STG.E [R16.64], R82 ;  /* 0x0000005210002986 */ /* 0x0003e2000c101904 */
[----:B------:R-:W-:-:S03]  /*10d9f0*/  ISETP.LT.AND P2, PT, R15, c[0x0][0x178], !P0 ;  /* 0x00005e000f007a0c */ /* 0x000fc60004741270 */
[----:B-1----:R-:W4:Y:S01]  /*10da00*/  LDL.LU R82, [R1+0x16cc] ;  /* 0x0016cc0001527983 */ /* 0x002f220000300800 */
[----:B------:R-:W-:-:S04]  /*10da10*/  IMAD.WIDE R16, R20, 0x4, R222 ;  /* 0x0000000414107825 */ /* 0x000fc800078e02de */
[C---:B------:R-:W-:Y:S01]  /*10da20*/  IMAD.WIDE R20, R80.reuse, 0x4, R4 ;  /* 0x0000000450147825 */ /* 0x040fe200078e0204 */
[----:B------:R1:W-:Y:S04]  /*10da30*/  @P6 STG.E [R16.64], R234 ;  /* 0x000000ea10006986 */ /* 0x0003e8000c101904 */
[----:B------:R1:W-:Y:S04]  /*10da40*/  @P3 STG.E [R18.64], R197 ;  /* 0x000000c512003986 */ /* 0x0003e8000c101904 */
[----:B------:R1:W-:Y:S02]  /*10da50*/  @P5 STG.E [R20.64], R196 ;  /* 0x000000c414005986 */ /* 0x0003e4000c101904 */
[----:B-1----:R-:W-:-:S04]  /*10da60*/  IMAD.WIDE R16, R80, 0x4, R6 ;  /* 0x0000000450107825 */ /* 0x002fc800078e0206 */
[----:B------:R-:W-:Y:S01]  /*10da70*/  IMAD.WIDE R18, R80, 0x4, R200 ;  /* 0x0000000450127825 */ /* 0x000fe200078e02c8 */
[----:B------:R-:W4:Y:S04]  /*10da80*/  LDL.LU R196, [R1+0x16ac] ;  /* 0x0016ac0001c47983 */ /* 0x000f280000300800 */
[----:B------:R1:W-:Y:S04]  /*10da90*/  @P4 STG.E [R22.64], R228 ;  /* 0x000000e416004986 */ /* 0x0003e8000c101904 */
[----:B------:R-:W4:Y:S04]  /*10daa0*/  LDL.LU R81, [R1+0x5e68] ;  /* 0x005e680001517983 */ /* 0x000f280000300800 */
        /* <DEDUP_REMOVED lines=19> */
[----:B----4-:R4:W-:Y:S01]  /*10dbe0*/  @P4 STG.E [R20.64], R233 ;  /* 0x000000e914004986 */ /* 0x0109e2000c101904 */
[----:B------:R-:W-:Y:S01]  /*10dbf0*/  ISETP.LT.AND P6, PT, R115, c[0x0][0x178], !P0 ;  /* 0x00005e0073007a0c */ /* 0x000fe200047c1270 */
[C---:B-1----:R-:W-:Y:S01]  /*10dc00*/  IMAD.WIDE R16, R80.reuse, 0x4, R210 ;  /* 0x0000000450107825 */ /* 0x042fe200078e02d2 */
[----:B------:R-:W-:Y:S01]  /*10dc10*/  ISETP.LT.AND P5, PT, R239, c[0x0][0x178], !P0 ;  /* 0x00005e00ef007a0c */ /* 0x000fe200047a1270 */
[----:B----4-:R-:W4:Y:S02]  /*10dc20*/  LDL.LU R233, [R1+0xf1c] ;  /* 0x000f1c0001e97983 */ /* 0x010f240000300800 */
[----:B------:R-:W-:Y:S01]  /*10dc30*/  IMAD.WIDE R18, R80, 0x4, R212 ;  /* 0x0000000450127825 */ /* 0x000fe200078e02d4 */
[----:B------:R-:W-:Y:S01]  /*10dc40*/  ISETP.LT.AND P4, PT, R238, c[0x0][0x178], !P0 ;  /* 0x00005e00ee007a0c */ /* 0x000fe20004781270 */
[----:B------:R1:W-:Y:S01]  /*10dc50*/  @P3 STG.E [R22.64], R82 ;  /* 0x0000005216003986 */ /* 0x0003e2000c101904 */
[----:B------:R-:W-:-:S03]  /*10dc60*/  ISETP.LT.AND P3, PT, R99, c[0x0][0x178], !P0 ;  /* 0x00005e0063007a0c */ /* 0x000fc60004761270 */
[----:B-1----:R-:W4:Y:S04]  /*10dc70*/  LDL.LU R82, [R1+0xb7c] ;  /* 0x000b7c0001527983 */ /* 0x002f280000300800 */
[----:B------:R-:W4:Y:S04]  /*10dc80*/  LDL.LU R230, [R1+0x18a8] ;  /* 0x0018a80001e67983 */ /* 0x000f280000300800 */
[----:B------:R-:W4:Y:S01]  /*10dc90*/  LDL.LU R229, [R1+0x1898] ;  /* 0x0018980001e57983 */ /* 0x000f220000300800 */
[----:B------:R-:W-:-:S03]  /*10dca0*/  IMAD.WIDE R20, R80, 0x4, R218 ;  /* 0x0000000450147825 */ /* 0x000fc600078e02da */
[----:B------:R1:W-:Y:S01]  /*10dcb0*/  @P2 STG.E [R16.64], R196 ;  /* 0x000000c410002986 */ /* 0x0003e2000c101904 */
        /* <DEDUP_REMOVED lines=13> */
[----:B------:R-:W-:Y:S02]  /*10dd90*/  ISETP.LT.AND P0, PT, R236, c[0x0][0x178], !P0 ;  /* 0x00005e00ec007a0c */ /* 0x000fe40004701270 */
[----:B------:R-:W-:Y:S01]  /*10dda0*/  ISETP.GE.AND P2, PT, R81, c[0x0][0x17c], PT ;  /* 0x00005f0051007a0c */ /* 0x000fe20003f46270 */
[----:B------:R-:W-:Y:S01]  /*10ddb0*/  IMAD.WIDE R16, R80, 0x4, R222 ;  /* 0x0000000450107825 */ /* 0x000fe200078e02de */
[----:B------:R-:W2:Y:S02]  /*10ddc0*/  LDL.LU R234, [R1+0x1838] ;  /* 0x0018380001ea7983 */ /* 0x000ea40000300800 */
[----:B------:R-:W-:Y:S01]  /*10ddd0*/  ISETP.LT.AND P3, PT, R14, c[0x0][0x178], !P2 ;  /* 0x00005e000e007a0c */ /* 0x000fe20005761270 */
[----:B------:R-:W-:Y:S01]  /*10dde0*/  IMAD.WIDE R18, R80, 0x4, R224 ;  /* 0x0000000450127825 */ /* 0x000fe200078e02e0 */
[----:B------:R-:W-:Y:S01]  /*10ddf0*/  ISETP.LT.AND P6, PT, R195, c[0x0][0x178], !P2 ;  /* 0x00005e00c3007a0c */ /* 0x000fe200057c1270 */
[----:B------:R-:W2:Y:S01]  /*10de00*/  LDL.LU R197, [R1+0x17f8] ;  /* 0x0017f80001c57983 */ /* 0x000ea20000300800 */
[----:B------:R-:W-:-:S02]  /*10de10*/  ISETP.LT.AND P5, PT, R15, c[0x0][0x178], !P2 ;  /* 0x00005e000f007a0c */ /* 0x000fc400057a1270 */
[----:B------:R-:W-:Y:S02]  /*10de20*/  IADD3 R80, R80, c[0x0][0x198], RZ ;  /* 0x0000660050507a10 */ /* 0x000fe40007ffe0ff */
[----:B------:R-:W-:Y:S01]  /*10de30*/  ISETP.LT.AND P4, PT, R11, c[0x0][0x178], !P2 ;  /* 0x00005e000b007a0c */ /* 0x000fe20005781270 */
[----:B----4-:R1:W-:Y:S02]  /*10de40*/  @P1 STG.E [R16.64], R233 ;  /* 0x000000e910001986 */ /* 0x0103e4000c101904 */
[C---:B------:R-:W-:Y:S01]  /*10de50*/  IMAD.WIDE R20, R80.reuse, 0x4, R6 ;  /* 0x0000000450147825 */ /* 0x040fe200078e0206 */
[----:B------:R-:W-:Y:S01]  /*10de60*/  ISETP.LT.AND P1, PT, R147, c[0x0][0x178], !P2 ;  /* 0x00005e0093007a0c */ /* 0x000fe20005721270 */
[----:B-1----:R-:W4:Y:S02]  /*10de70*/  LDL.LU R233, [R1+0x17c8] ;  /* 0x0017c80001e97983 */ /* 0x002f240000300800 */
[----:B------:R-:W-:-:S04]  /*10de80*/  IMAD.WIDE R16, R80, 0x4, R4 ;  /* 0x0000000450107825 */ /* 0x000fc800078e0204 */
[----:B------:R-:W-:Y:S01]  /*10de90*/  IMAD.WIDE R22, R80, 0x4, R200 ;  /* 0x0000000450167825 */ /* 0x000fe200078e02c8 */
[----:B------:R1:W-:Y:S01]  /*10dea0*/  @P0 STG.E [R18.64], R82 ;  /* 0x0000005212000986 */ /* 0x0003e2000c101904 */
[----:B------:R-:W-:-:S03]  /*10deb0*/  ISETP.LT.AND P0, PT, R131, c[0x0][0x178], !P2 ;  /* 0x00005e0083007a0c */ /* 0x000fc60005701270 */
[----:B------:R1:W-:Y:S04]  /*10dec0*/  @P3 STG.E [R16.64], R230 ;  /* 0x000000e610003986 */ /* 0x0003e8000c101904 */
[----:B-1----:R-:W4:Y:S01]  /*10ded0*/  LDL.LU R82, [R1+0x1768] ;  /* 0x0017680001527983 */ /* 0x002f220000300800 */
[----:B------:R-:W-:-:S03]  /*10dee0*/  IMAD.WIDE R18, R80, 0x4, R2 ;  /* 0x0000000450127825 */ /* 0x000fc600078e0202 */
[----:B------:R-:W4:Y:S04]  /*10def0*/  LDL.LU R81, [R1+0x5e6c] ;  /* 0x005e6c0001517983 */ /* 0x000f280000300800 */
[----:B------:R1:W-:Y:S01]  /*10df00*/  @P6 STG.E [R18.64], R229 ;  /* 0x000000e512006986 */ /* 0x0003e2000c101904 */
[----:B------:R-:W-:-:S03]  /*10df10*/  IMAD.WIDE R16, R80, 0x4, R202 ;  /* 0x0000000450107825 */ /* 0x000fc600078e02ca */
[----:B------:R1:W-:Y:S02]  /*10df20*/  @P5 STG.E [R20.64], R196 ;  /* 0x000000c414005986 */ /* 0x0003e4000c101904 */
[----:B-1----:R-:W-:Y:S02]  /*10df30*/  IMAD.WIDE R18, R80, 0x4, R204 ;  /* 0x0000000450127825 */ /* 0x002fe400078e02cc */
[----:B------:R-:W4:Y:S04]  /*10df40*/  LDL.LU R196, [R1+0x1718] ;  /* 0x0017180001c47983 */ /* 0x000f280000300800 */
        /* <DEDUP_REMOVED lines=25> */
[----:B------:R-:W-:Y:S02]  /*10e0e0*/  IMAD.WIDE R18, R80, 0x4, R216 ;  /* 0x0000000450127825 */ /* 0x000fe400078e02d8 */
[----:B------:R1:W-:Y:S01]  /*10e0f0*/  @P5 STG.E [R22.64], R82 ;  /* 0x0000005216005986 */ /* 0x0003e2000c101904 */
[----:B------:R-:W-:Y:S02]  /*10e100*/  ISETP.LT.AND P5, PT, R239, c[0x0][0x178], !P2 ;  /* 0x00005e00ef007a0c */ /* 0x000fe400057a1270 */
[----:B------:R-:W-:Y:S01]  /*10e110*/  ISETP.LT.AND P2, PT, R236, c[0x0][0x178], !P2 ;  /* 0x00005e00ec007a0c */ /* 0x000fe20005741270 */
        /* <DEDUP_REMOVED lines=29> */
[C---:B------:R-:W-:Y:S01]  /*10e2f0*/  IMAD.WIDE R20, R80.reuse, 0x4, R202 ;  /* 0x0000000450147825 */ /* 0x040fe200078e02ca */
[----:B----4-:R1:W-:Y:S01]  /*10e300*/  @P1 STG.E [R16.64], R233 ;  /* 0x000000e910001986 */ /* 0x0103e2000c101904 */
[----:B------:R-:W-:Y:S02]  /*10e310*/  ISETP.LT.AND P1, PT, R43, c[0x0][0x178], !P4 ;  /* 0x00005e002b007a0c */ /* 0x000fe40006721270 */
[C---:B------:R-:W-:Y:S01]  /*10e320*/  IMAD.WIDE R22, R80.reuse, 0x4, R204 ;  /* 0x0000000450167825 */ /* 0x040fe200078e02cc */
[----:B-1----:R-:W4:Y:S03]  /*10e330*/  LDL.LU R233, [R1+0x176c] ;  /* 0x00176c0001e97983 */ /* 0x002f260000300800 */
[----:B------:R-:W-:Y:S01]  /*10e340*/  IMAD.WIDE R16, R80, 0x4, R6 ;  /* 0x0000000450107825 */ /* 0x000fe200078e0206 */
[----:B------:R1:W-:Y:S01]  /*10e350*/  @P0 STG.E [R18.64], R82 ;  /* 0x0000005212000986 */ /* 0x0003e2000c101904 */
[----:B------:R-:W-:-:S03]  /*10e360*/  ISETP.LT.AND P0, PT, R27, c[0x0][0x178], !P4 ;  /* 0x00005e001b007a0c */ /* 0x000fc60006701270 */
[----:B------:R1:W-:Y:S01]  /*10e370*/  @P6 STG.E [R16.64], R234 ;  /* 0x000000ea10006986 */ /* 0x0003e2000c101904 */
[----:B------:R-:W-:-:S03]  /*10e380*/  ISETP.LT.AND P6, PT, R59, c[0x0][0x178], !P4 ;  /* 0x00005e003b007a0c */ /* 0x000fc600067c1270 */
[----:B-1----:R-:W4:Y:S01]  /*10e390*/  LDL.LU R82, [R1+0x171c] ;  /* 0x00171c0001527983 */ /* 0x002f220000300800 */
[----:B------:R-:W-:-:S03]  /*10e3a0*/  IMAD.WIDE R18, R80, 0x4, R200 ;  /* 0x0000000450127825 */ /* 0x000fc600078e02c8 */
[----:B------:R-:W4:Y:S04]  /*10e3b0*/  LDL.LU R234, [R1+0x166c] ;  /* 0x00166c0001ea7983 */ /* 0x000f280000300800 */
[----:B------:R1:W-:Y:S01]  /*10e3c0*/  @P2 STG.E [R18.64], R197 ;  /* 0x000000c512002986 */ /* 0x0003e2000c101904 */
[----:B------:R-:W-:-:S03]  /*10e3d0*/  IMAD.WIDE R16, R80, 0x4, R206 ;  /* 0x0000000450107825 */ /* 0x000fc600078e02ce */
[----:B------:R1:W-:Y:S04]  /*10e3e0*/  @P5 STG.E [R20.64], R196 ;  /* 0x000000c414005986 */ /* 0x0003e8000c101904 */
[----:B-1----:R-:W4:Y:S01]  /*10e3f0*/  LDL.LU R197, [R1+0x14dc] ;  /* 0x0014dc0001c57983 */ /* 0x002f220000300800 */
[----:B------:R-:W-:-:S03]  /*10e400*/  IMAD.WIDE R18, R80, 0x4, R208 ;  /* 0x0000000450127825 */ /* 0x000fc600078e02d0 */
[----:B------:R-:W4:Y:S01]  /*10e410*/  LDL.LU R196, [R1+0x14ac] ;  /* 0x0014ac0001c47983 */ /* 0x000f220000300800 */
[----:B------:R-:W-:-:S03]  /*10e420*/  IMAD.WIDE R20, R80, 0x4, R210 ;  /* 0x0000000450147825 */ /* 0x000fc600078e02d2 */
        /* <DEDUP_REMOVED lines=16> */
[----:B------:R-:W-:Y:S01]  /*10e530*/  ISETP.GE.AND P2, PT, R81, c[0x0][0x17c], PT ;  /* 0x00005f0051007a0c */ /* 0x000fe20003f46270 */
[----:B------:R-:W-:Y:S01]  /*10e540*/  IMAD.WIDE R20, R80, 0x4, R220 ;  /* 0x0000000450147825 */ /* 0x000fe200078e02dc */
[----:B----4-:R1:W-:Y:S01]  /*10e550*/  @P5 STG.E [R16.64], R233 ;  /* 0x000000e910005986 */ /* 0x0103e2000c101904 */
[----:B------:R-:W-:-:S02]  /*10e560*/  ISETP.LT.AND P5, PT, R237, c[0x0][0x178], !P4 ;  /* 0x00005e00ed007a0c */ /* 0x000fc400067a1270 */
[----:B------:R-:W-:Y:S01]  /*10e570*/  IMAD.WIDE R22, R80, 0x4, R222 ;  /* 0x0000000450167825 */ /* 0x000fe200078e02de */
[----:B------:R-:W-:Y:S01]  /*10e580*/  ISETP.LT.AND P4, PT, R236, c[0x0][0x178], !P4 ;  /* 0x00005e00ec007a0c */ /* 0x000fe20006781270 */
[----:B-1----:R-:W4:Y:S02]  /*10e590*/  LDL.LU R233, [R1+0x1800] ;  /* 0x0018000001e97983 */ /* 0x002f240000300800 */
[C---:B------:R-:W-:Y:S01]  /*10e5a0*/  IMAD.WIDE R16, R80.reuse, 0x4, R216 ;  /* 0x0000000450107825 */ /* 0x040fe200078e02d8 */
[----:B------:R-:W-:Y:S01]  /*10e5b0*/  IADD3 R81, R80, c[0x0][0x198], RZ ;  /* 0x0000660050517a10 */ /* 0x000fe20007ffe0ff */
[----:B------:R1:W-:Y:S01]  /*10e5c0*/  @P3 STG.E [R18.64], R82 ;  /* 0x0000005212003986 */ /* 0x0003e2000c101904 */
[----:B------:R-:W-:-:S03]  /*10e5d0*/  ISETP.LT.AND P3, PT, R14, c[0x0][0x178], !P2 ;  /* 0x00005e000e007a0c */ /* 0x000fc60005761270 */
[----:B------:R1:W-:Y:S04]  /*10e5e0*/  @P0 STG.E [R16.64], R234 ;  /* 0x000000ea10000986 */ /* 0x0003e8000c101904 */
[----:B-1----:R-:W4:Y:S01]  /*10e5f0*/  LDL.LU R82, [R1+0x17d0] ;  /* 0x0017d00001527983 */ /* 0x002f220000300800 */
[----:B------:R-:W-:-:S05]  /*10e600*/  IMAD.WIDE R18, R80, 0x4, R218 ;  /* 0x0000000450127825 */ /* 0x000fca00078e02da */
        /* <DEDUP_REMOVED lines=23> */
[----:B------:R-:W-:Y:S01]  /*10e780*/  ISETP.LT.AND P4, PT, R131, c[0x0][0x178], !P2 ;  /* 0x00005e0083007a0c */ /* 0x000fe20005781270 */
[----:B------:R1:W-:Y:S01]  /*10e790*/  @P6 STG.E [R18.64], R229 ;  /* 0x000000e512006986 */ /* 0x0003e2000c101904 */
[----:B------:R-:W-:-:S03]  /*10e7a0*/  ISETP.LT.AND P3, PT, R27, c[0x0][0x178], !P2 ;  /* 0x00005e001b007a0c */ /* 0x000fc60005761270 */
[----:B----4-:R-:W-:Y:S01]  /*10e7b0*/  @P5 STG.E [R20.64], R233 ;  /* 0x000000e914005986 */ /* 0x010fe2000c101904 */
[----:B------:R-:W-:-:S03]  /*10e7c0*/  ISETP.LT.AND P0, PT, R59, c[0x0][0x178], !P2 ;  /* 0x00005e003b007a0c */ /* 0x000fc60005701270 */
[----:B-1----:R-:W4:Y:S01]  /*10e7d0*/  LDL.LU R229, [R1+0x440] ;  /* 0x0004400001e57983 */ /* 0x002f220000300800 */
[----:B------:R-:W-:Y:S01]  /*10e7e0*/  IMAD.WIDE R16, R81, 0x4, R204 ;  /* 0x0000000451107825 */ /* 0x000fe200078e02cc */
[----:B------:R-:W-:Y:S02]  /*10e7f0*/  ISETP.LT.AND P6, PT, R75, c[0x0][0x178], !P2 ;  /* 0x00005e004b007a0c */ /* 0x000fe400057c1270 */
[----:B------:R-:W-:Y:S01]  /*10e800*/  ISETP.LT.AND P5, PT, R99, c[0x0][0x178], !P2 ;  /* 0x00005e0063007a0c */ /* 0x000fe200057a1270 */
[----:B------:R-:W-:Y:S01]  /*10e810*/  IMAD.WIDE R18, R81, 0x4, R206 ;  /* 0x0000000451127825 */ /* 0x000fe200078e02ce */
[----:B------:R1:W-:Y:S01]  /*10e820*/  @P1 STG.E [R22.64], R82 ;  /* 0x0000005216001986 */ /* 0x0003e2000c101904 */
[----:B------:R-:W-:-:S03]  /*10e830*/  ISETP.LT.AND P1, PT, R43, c[0x0][0x178], !P2 ;  /* 0x00005e002b007a0c */ /* 0x000fc60005721270 */
[----:B-1----:R-:W4:Y:S04]  /*10e840*/  LDL.LU R82, [R1+0x230] ;  /* 0x0002300001527983 */ /* 0x002f280000300800 */
[----:B------:R-:W4:Y:S01]  /*10e850*/  LDL.LU R233, [R1+0x180] ;  /* 0x0001800001e97983 */ /* 0x000f220000300800 */
[----:B------:R-:W-:-:S04]  /*10e860*/  IMAD.WIDE R20, R81, 0x4, R212 ;  /* 0x0000000451147825 */ /* 0x000fc800078e02d4 */
[C---:B------:R-:W-:Y:S01]  /*10e870*/  IMAD.WIDE R22, R81.reuse, 0x4, R214 ;  /* 0x0000000451167825 */ /* 0x040fe200078e02d6 */
[----:B------:R1:W-:Y:S04]  /*10e880*/  @P4 STG.E [R16.64], R196 ;  /* 0x000000c410004986 */ /* 0x0003e8000c101904 */
[----:B-1----:R-:W4:Y:S01]  /*10e890*/  LDL.LU R196, [R1] ;  /* 0x0000000001c47983 */ /* 0x002f220000300800 */
        /* <DEDUP_REMOVED lines=19> */
[----:B------:R-:W-:Y:S02]  /*10e9d0*/  ISETP.LT.AND P6, PT, R14, c[0x0][0x178], !P1 ;  /* 0x00005e000e007a0c */ /* 0x000fe40004fc1270 */
[----:B------:R-:W-:Y:S01]  /*10e9e0*/  IADD3 R80, R81, c[0x0][0x198], RZ ;  /* 0x0000660051507a10 */ /* 0x000fe20007ffe0ff */
[----:B----4-:R1:W-:Y:S01]  /*10e9f0*/  @P4 STG.E [R16.64], R229 ;  /* 0x000000e510004986 */ /* 0x0103e2000c101904 */
[----:B------:R-:W-:Y:S01]  /*10ea00*/  ISETP.LT.AND P4, PT, R195, c[0x0][0x178], !P1 ;  /* 0x00005e00c3007a0c */ /* 0x000fe20004f81270 */
[----:B------:R-:W-:-:S04]  /*10ea10*/  IMAD.WIDE R20, R81, 0x4, R224 ;  /* 0x0000000451147825 */ /* 0x000fc800078e02e0 */
[----:B------:R-:W-:-:S04]  /*10ea20*/  IMAD.WIDE R22, R80, 0x4, R4 ;  /* 0x0000000450167825 */ /* 0x000fc800078e0204 */
[----:B-1----:R-:W-:Y:S01]  /*10ea30*/  IMAD.WIDE R16, R81, 0x4, R222 ;  /* 0x0000000451107825 */ /* 0x002fe200078e02de */
[----:B------:R1:W-:Y:S01]  /*10ea40*/  @P3 STG.E [R18.64], R82 ;  /* 0x0000005212003986 */ /* 0x0003e2000c101904 */
[----:B------:R-:W-:-:S03]  /*10ea50*/  ISETP.LT.AND P3, PT, R15, c[0x0][0x178], !P1 ;  /* 0x00005e000f007a0c */ /* 0x000fc60004f61270 */
[----:B-1----:R-:W4:Y:S01]  /*10ea60*/  LDL.LU R82, [R1+0x17d4] ;  /* 0x0017d40001527983 */ /* 0x002f220000300800 */
[----:B------:R-:W-:-:S03]  /*10ea70*/  IMAD.WIDE R18, R81, 0x4, R220 ;  /* 0x0000000451127825 */ /* 0x000fc600078e02dc */
[----:B------:R-:W4:Y:S04]  /*10ea80*/  LDL.LU R234, [R1+0x1774] ;  /* 0x0017740001ea7983 */ /* 0x000f280000300800 */
[----:B------:R-:W4:Y:S04]  /*10ea90*/  LDL.LU R229, [R1+0xfb4] ;  /* 0x000fb40001e57983 */ /* 0x000f280000300800 */
[----:B------:R1:W-:Y:S04]  /*10eaa0*/  @P0 STG.E [R18.64], R233 ;  /* 0x000000e912000986 */ /* 0x0003e8000c101904 */
[----:B------:R1:W-:Y:S04]  /*10eab0*/  @P5 STG.E [R16.64], R196 ;  /* 0x000000c410005986 */ /* 0x0003e8000c101904 */
[----:B------:R-:W-:Y:S04]  /*10eac0*/  @P2 STG.E [R20.64], R248 ;  /* 0x000000f814002986 */ /* 0x000fe8000c101904 */
[----:B-1----:R-:W4:Y:S01]  /*10ead0*/  LDL.LU R233, [R1+0xc64] ;  /* 0x000c640001e97983 */ /* 0x002f220000300800 */
[----:B------:R-:W-:-:S03]  /*10eae0*/  IMAD.WIDE R18, R80, 0x4, R6 ;  /* 0x0000000450127825 */ /* 0x000fc600078e0206 */
[----:B------:R1:W-:Y:S01]  /*10eaf0*/  @P6 STG.E [R22.64], R228 ;  /* 0x000000e416006986 */ /* 0x0003e2000c101904 */
[----:B------:R-:W-:-:S03]  /*10eb00*/  IMAD.WIDE R16, R80, 0x4, R2 ;  /* 0x0000000450107825 */ /* 0x000fc600078e0202 */
[----:B-1----:R-:W4:Y:S04]  /*10eb10*/  LDL.LU R228, [R1+0x664] ;  /* 0x0006640001e47983 */ /* 0x002f280000300800 */
[----:B------:R-:W4:Y:S04]  /*10eb20*/  LDL.LU R81, [R1+0x5e78] ;  /* 0x005e780001517983 */ /* 0x000f280000300800 */
[----:B------:R-:W4:Y:S04]  /*10eb30*/  LDL.LU R197, [R1+0x574] ;  /* 0x0005740001c57983 */ /* 0x000f280000300800 */
[----:B------:R-:W4:Y:S04]  /*10eb40*/  LDL.LU R196, [R1+0x454] ;  /* 0x0004540001c47983 */ /* 0x000f280000300800 */
[----:B---3--:R1:W-:Y:S04]  /*10eb50*/  @P4 STG.E [R16.64], R232 ;  /* 0x000000e810004986 */ /* 0x0083e8000c101904 */
[----:B-1----:R-:W3:Y:S04]  /*10eb60*/  LDL.LU R232, [R1+0x444] ;  /* 0x0004440001e87983 */ /* 0x002ee80000300800 */
[----:B--2---:R1:W-:Y:S04]  /*10eb70*/  @P3 STG.E [R18.64], R83 ;  /* 0x0000005312003986 */ /* 0x0043e8000c101904 */
[----:B-1----:R-:W2:Y:S01]  /*10eb80*/  LDL.LU R83, [R1+0x234] ;  /* 0x0002340001537983 */ /* 0x002ea20000300800 */
[----:B------:R-:W-:-:S02]  /*10eb90*/  ISETP.LT.AND P6, PT, R11, c[0x0][0x178], !P1 ;  /* 0x00005e000b007a0c */ /* 0x000fc40004fc1270 */
[----:B------:R-:W-:Y:S01]  /*10eba0*/  ISETP.LT.AND P5, PT, R147, c[0x0][0x178], !P1 ;  /* 0x00005e0093007a0c */ /* 0x000fe20004fa1270 */
[C---:B------:R-:W-:Y:S01]  /*10ebb0*/  IMAD.WIDE R16, R80.reuse, 0x4, R200 ;  /* 0x0000000450107825 */ /* 0x040fe200078e02c8 */
[----:B------:R-:W-:Y:S02]  /*10ebc0*/  ISETP.LT.AND P2, PT, R131, c[0x0][0x178], !P1 ;  /* 0x00005e0083007a0c */ /* 0x000fe40004f41270 */
[----:B------:R-:W-:Y:S01]  /*10ebd0*/  ISETP.LT.AND P0, PT, R27, c[0x0][0x178], !P1 ;  /* 0x00005e001b007a0c */ /* 0x000fe20004f01270 */
[C---:B------:R-:W-:Y:S01]  /*10ebe0*/  IMAD.WIDE R18, R80.reuse, 0x4, R202 ;  /* 0x0000000450127825 */ /* 0x040fe200078e02ca */
[----:B------:R-:W-:Y:S02]  /*10ebf0*/  ISETP.LT.AND P4, PT, R43, c[0x0][0x178], !P1 ;  /* 0x00005e002b007a0c */ /* 0x000fe40004f81270 */
[----:B------:R-:W-:Y:S01]  /*10ec00*/  ISETP.LT.AND P3, PT, R59, c[0x0][0x178], !P1 ;  /* 0x00005e003b007a0c */ /* 0x000fe20004f61270 */
[C---:B------:R-:W-:Y:S02]  /*10ec10*/  IMAD.WIDE R20, R80.reuse, 0x4, R204 ;  /* 0x0000000450147825 */ /* 0x040fe400078e02cc */
[----:B------:R1:W-:Y:S02]  /*10ec20*/  @P6 STG.E [R16.64], R230 ;  /* 0x000000e610006986 */ /* 0x0003e4000c101904 */
[----:B------:R-:W-:Y:S01]  /*10ec30*/  IMAD.WIDE R22, R80, 0x4, R206 ;  /* 0x0000000450167825 */ /* 0x000fe200078e02ce */
[----:B------:R-:W-:-:S03]  /*10ec40*/  ISETP.LT.AND P6, PT, R75, c[0x0][0x178], !P1 ;  /* 0x00005e004b007a0c */ /* 0x000fc60004fc1270 */
[----:B-1----:R-:W-:Y:S01]  /*10ec50*/  IMAD.WIDE R16, R80, 0x4, R208 ;  /* 0x0000000450107825 */ /* 0x002fe200078e02d0 */
[----:B----4-:R1:W-:Y:S01]  /*10ec60*/  @P5 STG.E [R18.64], R82 ;  /* 0x0000005212005986 */ /* 0x0103e2000c101904 */
[----:B------:R-:W-:-:S03]  /*10ec70*/  ISETP.LT.AND P5, PT, R99, c[0x0][0x178], !P1 ;  /* 0x00005e0063007a0c */ /* 0x000fc60004fa1270 */
[----:B------:R4:W-:Y:S01]  /*10ec80*/  @P2 STG.E [R20.64], R234 ;  /* 0x000000ea14002986 */ /* 0x0009e2000c101904 */
[----:B------:R-:W-:-:S03]  /*10ec90*/  ISETP.LT.AND P2, PT, R115, c[0x0][0x178], !P1 ;  /* 0x00005e0073007a0c */ /* 0x000fc60004f41270 */
[----:B-1----:R-:W2:Y:S01]  /*10eca0*/  LDL.LU R82, [R1+0x184] ;  /* 0x0001840001527983 */ /* 0x002ea20000300800 */
[----:B------:R-:W-:-:S03]  /*10ecb0*/  IMAD.WIDE R18, R80, 0x4, R210 ;  /* 0x0000000450127825 */ /* 0x000fc600078e02d2 */
[----:B------:R1:W-:Y:S01]  /*10ecc0*/  @P0 STG.E [R22.64], R229 ;  /* 0x000000e516000986 */ /* 0x0003e2000c101904 */
[----:B------:R-:W-:Y:S01]  /*10ecd0*/  ISETP.LT.AND P0, PT, R239, c[0x0][0x178], !P1 ;  /* 0x00005e00ef007a0c */ /* 0x000fe20004f01270 */
[C---:B----4-:R-:W-:Y:S02]  /*10ece0*/  IMAD.WIDE R20, R80.reuse, 0x4, R216 ;  /* 0x0000000450147825 */ /* 0x050fe400078e02d8 */
[----:B------:R4:W-:Y:S04]  /*10ecf0*/  @P4 STG.E [R16.64], R233 ;  /* 0x000000e910004986 */ /* 0x0009e8000c101904 */
[----:B-1----:R-:W2:Y:S01]  /*10ed00*/  LDL.LU R229, [R1+0x4] ;  /* 0x0000040001e57983 */ /* 0x002ea20000300800 */
[----:B------:R-:W-:-:S03]  /*10ed10*/  IMAD.WIDE R22, R80, 0x4, R218 ;  /* 0x0000000450167825 */ /* 0x000fc600078e02da */
[----:B----4-:R-:W4:Y:S01]  /*10ed20*/  LDL.LU R233, [R1+0x1a10] ;  /* 0x001a100001e97983 */ /* 0x010f220000300800 */
        /* <DEDUP_REMOVED lines=9> */
[----:B-1----:R-:W2:Y:S04]  /*10edc0*/  LDL.LU R83, [R1+0x19a0] ;  /* 0x0019a00001537983 */ /* 0x002ea80000300800 */
[----:B------:R-:W2:Y:S04]  /*10edd0*/  LDL.LU R230, [R1+0x1920] ;  /* 0x0019200001e67983 */ /* 0x000ea80000300800 */
[----:B------:R-:W2:Y:S04]  /*10ede0*/  LDL.LU R234, [R1+0x18f0] ;  /* 0x0018f00001ea7983 */ /* 0x000ea80000300800 */
[----:B------:R-:W2:Y:S01]  /*10edf0*/  LDL.LU R232, [R1+0x18d0] ;  /* 0x0018d00001e87983 */ /* 0x000ea20000300800 */
[----:B------:R-:W-:Y:S01]  /*10ee00*/  ISETP.LT.AND P4, PT, R238, c[0x0][0x178], !P1 ;  /* 0x00005e00ee007a0c */ /* 0x000fe20004f81270 */
[----:B------:R-:W-:Y:S01]  /*10ee10*/  IMAD.WIDE R16, R80, 0x4, R220 ;  /* 0x0000000450107825 */ /* 0x000fe200078e02dc */
        /* <DEDUP_REMOVED lines=25> */
[----:B------:R-:W3:Y:S04]  /*10efb0*/  LDL.LU R229, [R1+0xc70] ;  /* 0x000c700001e57983 */ /* 0x000ee80000300800 */
[----:B-1----:R-:W3:Y:S01]  /*10efc0*/  LDL.LU R196, [R1+0xac0] ;  /* 0x000ac00001c47983 */ /* 0x002ee20000300800 */
[----:B------:R-:W-:-:S02]  /*10efd0*/  ISETP.LT.AND P0, PT, R147, c[0x0][0x178], !P3 ;  /* 0x00005e0093007a0c */ /* 0x000fc40005f01270 */
[----:B------:R-:W-:Y:S02]  /*10efe0*/  ISETP.LT.AND P5, PT, R131, c[0x0][0x178], !P3 ;  /* 0x00005e0083007a0c */ /* 0x000fe40005fa1270 */
[----:B------:R-:W-:Y:S01]  /*10eff0*/  ISETP.LT.AND P2, PT, R27, c[0x0][0x178], !P3 ;  /* 0x00005e001b007a0c */ /* 0x000fe20005f41270 */
[----:B------:R-:W-:-:S04]  /*10f000*/  IMAD.WIDE R16, R81, 0x4, R202 ;  /* 0x0000000451107825 */ /* 0x000fc800078e02ca */
[C---:B------:R-:W-:Y:S01]  /*10f010*/  IMAD.WIDE R20, R81.reuse, 0x4, R206 ;  /* 0x0000000451147825 */ /* 0x040fe200078e02ce */
[----:B--2---:R1:W-:Y:S04]  /*10f020*/  @P4 STG.E [R18.64], R83 ;  /* 0x0000005312004986 */ /* 0x0043e8000c101904 */
[----:B-1----:R-:W2:Y:S01]  /*10f030*/  LDL.LU R83, [R1+0x650] ;  /* 0x0006500001537983 */ /* 0x002ea20000300800 */
[----:B------:R-:W-:-:S03]  /*10f040*/  IMAD.WIDE R18, R81, 0x4, R204 ;  /* 0x0000000451127825 */ /* 0x000fc600078e02cc */
[----:B------:R-:W-:Y:S04]  /*10f050*/  @P0 STG.E [R16.64], R230 ;  /* 0x000000e610000986 */ /* 0x000fe8000c101904 */
[----:B------:R-:W-:Y:S04]  /*10f060*/  @P5 STG.E [R18.64], R234 ;  /* 0x000000ea12005986 */ /* 0x000fe8000c101904 */
[----:B------:R1:W-:Y:S04]  /*10f070*/  @P2 STG.E [R20.64], R232 ;  /* 0x000000e814002986 */ /* 0x0003e8000c101904 */
[----:B-1----:R-:W2:Y:S01]  /*10f080*/  LDL.LU R232, [R1+0x580] ;  /* 0x0005800001e87983 */ /* 0x002ea20000300800 */
[----:B------:R-:W-:Y:S01]  /*10f090*/  ISETP.LT.AND P1, PT, R43, c[0x0][0x178], !P3 ;  /* 0x00005e002b007a0c */ /* 0x000fe20005f21270 */
[----:B------:R-:W-:Y:S01]  /*10f0a0*/  IMAD.WIDE R22, R81, 0x4, R208 ;  /* 0x0000000451167825 */ /* 0x000fe200078e02d0 */
[----:B------:R-:W-:-:S02]  /*10f0b0*/  ISETP.LT.AND P6, PT, R59, c[0x0][0x178], !P3 ;  /* 0x00005e003b007a0c */ /* 0x000fc40005fc1270 */
[----:B------:R-:W-:Y:S02]  /*10f0c0*/  ISETP.LT.AND P4, PT, R75, c[0x0][0x178], !P3 ;  /* 0x00005e004b007a0c */ /* 0x000fe40005f81270 */
[----:B------:R-:W-:Y:S01]  /*10f0d0*/  ISETP.LT.AND P0, PT, R99, c[0x0][0x178], !P3 ;  /* 0x00005e0063007a0c */ /* 0x000fe20005f01270 */
[----:B------:R-:W-:Y:S01]  /*10f0e0*/  IMAD.WIDE R16, R81, 0x4, R210 ;  /* 0x0000000451107825 */ /* 0x000fe200078e02d2 */
[----:B------:R-:W-:Y:S02]  /*10f0f0*/  ISETP.LT.AND P5, PT, R115, c[0x0][0x178], !P3 ;  /* 0x00005e0073007a0c */ /* 0x000fe40005fa1270 */
[----:B------:R-:W-:Y:S01]  /*10f100*/  ISETP.LT.AND P2, PT, R239, c[0x0][0x178], !P3 ;  /* 0x00005e00ef007a0c */ /* 0x000fe20005f41270 */
[----:B------:R-:W-:Y:S02]  /*10f110*/  IMAD.WIDE R18, R81, 0x4, R212 ;  /* 0x0000000451127825 */ /* 0x000fe400078e02d4 */
[----:B------:R1:W-:Y:S01]  /*10f120*/  @P1 STG.E [R22.64], R82 ;  /* 0x0000005216001986 */ /* 0x0003e2000c101904 */
[----:B------:R-:W-:-:S03]  /*10f130*/  ISETP.LT.AND P1, PT, R238, c[0x0][0x178], !P3 ;  /* 0x00005e00ee007a0c */ /* 0x000fc60005f21270 */
[----:B-1----:R-:W2:Y:S01]  /*10f140*/  LDL.LU R82, [R1+0x240] ;  /* 0x0002400001527983 */ /* 0x002ea20000300800 */
[----:B------:R-:W-:-:S03]  /*10f150*/  IMAD.WIDE R20, R81, 0x4, R218 ;  /* 0x0000000451147825 */ /* 0x000fc600078e02da */
[----:B------:R-:W2:Y:S01]  /*10f160*/  LDL.LU R234, [R1+0x1a14] ;  /* 0x001a140001ea7983 */ /* 0x000ea20000300800 */
[----:B------:R-:W-:-:S03]  /*10f170*/  IMAD.WIDE R22, R81, 0x4, R220 ;  /* 0x0000000451167825 */ /* 0x000fc600078e02dc */
[----:B----4-:R1:W-:Y:S04]  /*10f180*/  @P6 STG.E [R16.64], R233 ;  /* 0x000000e910006986 */ /* 0x0103e8000c101904 */
[----:B-1----:R-:W4:Y:S01]  /*10f190*/  LDL.LU R233, [R1+0x19e4] ;  /* 0x0019e40001e97983 */ /* 0x002f220000300800 */
[----:B------:R-:W-:-:S03]  /*10f1a0*/  IMAD.WIDE R16, R81, 0x4, R214 ;  /* 0x0000000451107825 */ /* 0x000fc600078e02d6 */
[----:B------:R1:W-:Y:S04]  /*10f1b0*/  @P4 STG.E [R18.64], R228 ;  /* 0x000000e412004986 */ /* 0x0003e8000c101904 */
[----:B------:R3:W-:Y:S04]  /*10f1c0*/  @P0 STG.E [R16.64], R197 ;  /* 0x000000c510000986 */ /* 0x0007e8000c101904 */
[----:B-1----:R-:W4:Y:S01]  /*10f1d0*/  LDL.LU R228, [R1+0x19d4] ;  /* 0x0019d40001e47983 */ /* 0x002f220000300800 */
[----:B------:R-:W-:-:S05]  /*10f1e0*/  IMAD.WIDE R18, R81, 0x4, R216 ;  /* 0x0000000451127825 */ /* 0x000fca00078e02d8 */
[----:B---3--:R-:W-:Y:S04]  /*10f1f0*/  @P5 STG.E [R18.64], R229 ;  /* 0x000000e512005986 */ /* 0x008fe8000c101904 */
[----:B------:R-:W3:Y:S04]  /*10f200*/  LDL.LU R197, [R1+0x19a4] ;  /* 0x0019a40001c57983 */ /* 0x000ee80000300800 */
[----:B------:R1:W-:Y:S04]  /*10f210*/  @P2 STG.E [R20.64], R196 ;  /* 0x000000c414002986 */ /* 0x0003e8000c101904 */
[----:B-1----:R-:W3:Y:S01]  /*10f220*/  LDL.LU R196, [R1+0x1924] ;  /* 0x0019240001c47983 */ /* 0x002ee20000300800 */
[----:B------:R-:W-:-:S02]  /*10f230*/  ISETP.LT.AND P4, PT, R236, c[0x0][0x178], !P3 ;  /* 0x00005e00ec007a0c */ /* 0x000fc40005f81270 */
[----:B------:R-:W-:Y:S01]  /*10f240*/  ISETP.LT.AND P3, PT, R237, c[0x0][0x178], !P3 ;  /* 0x00005e00ed007a0c */ /* 0x000fe20005f61270 */
[C---:B------:R-:W-:Y:S01]  /*10f250*/  IMAD.WIDE R16, R81.reuse, 0x4, R222 ;  /* 0x0000000451107825 */ /* 0x040fe200078e02de */
[----:B--2---:R1:W-:Y:S04]  /*10f260*/  @P1 STG.E [R22.64], R83 ;  /* 0x0000005316001986 */ /* 0x0043e8000c101904 */
[----:B-1----:R-:W2:Y:S04]  /*10f270*/  LDL.LU R83, [R1+0x18f4] ;  /* 0x0018f40001537983 */ /* 0x002ea80000300800 */
[----:B------:R-:W2:Y:S04]  /*10f280*/  LDL.LU R229, [R1+0x18d4] ;  /* 0x0018d40001e57983 */ /* 0x000ea80000300800 */
[----:B------:R1:W-:Y:S04]  /*10f290*/  @P3 STG.E [R16.64], R232 ;  /* 0x000000e810003986 */ /* 0x0003e8000c101904 */
[----:B-1----:R-:W2:Y:S01]  /*10f2a0*/  LDL.LU R232, [R1+0x18b4] ;  /* 0x0018b40001e87983 */ /* 0x002ea20000300800 */
[----:B------:R-:W-:Y:S01]  /*10f2b0*/  ISETP.GE.AND P6, PT, R80, c[0x0][0x17c], PT ;  /* 0x00005f0050007a0c */ /* 0x000fe20003fc6270 */
[----:B------:R-:W-:-:S03]  /*10f2c0*/  IMAD.WIDE R20, R81, 0x4, R224 ;  /* 0x0000000451147825 */ /* 0x000fc600078e02e0 */
[----:B------:R-:W-:Y:S02]  /*10f2d0*/  ISETP.LT.AND P1, PT, R14, c[0x0][0x178], !P6 ;  /* 0x00005e000e007a0c */ /* 0x000fe40007721270 */
[----:B------:R-:W-:Y:S02]  /*10f2e0*/  ISETP.LT.AND P0, PT, R195, c[0x0][0x178], !P6 ;  /* 0x00005e00c3007a0c */ /* 0x000fe40007701270 */
[----:B------:R-:W-:Y:S02]  /*10f2f0*/  ISETP.LT.AND P2, PT, R15, c[0x0][0x178], !P6 ;  /* 0x00005e000f007a0c */ /* 0x000fe40007741270 */
[----:B------:R-:W-:Y:S02]  /*10f300*/  IADD3 R18, R81, c[0x0][0x198], RZ ;  /* 0x0000660051127a10 */ /* 0x000fe40007ffe0ff */
[----:B------:R-:W-:-:S03]  /*10f310*/  ISETP.LT.AND P5, PT, R11, c[0x0][0x178], !P6 ;  /* 0x00005e000b007a0c */ /* 0x000fc600077a1270 */
[C---:B------:R-:W-:Y:S01]  /*10f320*/  IMAD.WIDE R16, R18.reuse, 0x4, R4 ;  /* 0x0000000412107825 */ /* 0x040fe200078e0204 */
[----:B------:R-:W-:Y:S01]  /*10f330*/  ISETP.LT.AND P3, PT, R131, c[0x0][0x178], !P6 ;  /* 0x00005e0083007a0c */ /* 0x000fe20007761270 */
[----:B------:R1:W-:Y:S01]  /*10f340*/  @P4 STG.E [R20.64], R82 ;  /* 0x0000005214004986 */ /* 0x0003e2000c101904 */
[----:B------:R-:W-:Y:S01]  /*10f350*/  ISETP.LT.AND P4, PT, R147, c[0x0][0x178], !P6 ;  /* 0x00005e0093007a0c */ /* 0x000fe20007781270 */
[C---:B------:R-:W-:Y:S02]  /*10f360*/  IMAD.WIDE R22, R18.reuse, 0x4, R6 ;  /* 0x0000000412167825 */ /* 0x040fe400078e0206 */
[----:B-1----:R-:W2:Y:S02]  /*10f370*/  LDL.LU R82, [R1+0x11d4] ;  /* 0x0011d40001527983 */ /* 0x002ea40000300800 */
[C---:B------:R-:W-:Y:S02]  /*10f380*/  IMAD.WIDE R20, R18.reuse, 0x4, R2 ;  /* 0x0000000412147825 */ /* 0x040fe400078e0202 */
[----:B------:R1:W-:Y:S04]  /*10f390*/  @P1 STG.E [R16.64], R234 ;  /* 0x000000ea10001986 */ /* 0x0003e8000c101904 */
[----:B------:R-:W2:Y:S04]  /*10f3a0*/  LDL.LU R19, [R1+0x5e80] ;  /* 0x005e800001137983 */ /* 0x000ea80000300800 */
[----:B----4-:R4:W-:Y:S01]  /*10f3b0*/  @P0 STG.E [R20.64], R233 ;  /* 0x000000e914000986 */ /* 0x0109e2000c101904 */
[----:B-1----:R-:W-:-:S03]  /*10f3c0*/  IMAD.WIDE R16, R18, 0x4, R200 ;  /* 0x0000000412107825 */ /* 0x002fc600078e02c8 */
[----:B------:R-:W2:Y:S04]  /*10f3d0*/  LDL.LU R234, [R1+0x11b4] ;  /* 0x0011b40001ea7983 */ /* 0x000ea80000300800 */
[----:B----4-:R-:W4:Y:S01]  /*10f3e0*/  LDL.LU R233, [R1+0xfc4] ;  /* 0x000fc40001e97983 */ /* 0x010f220000300800 */
[----:B------:R-:W-:-:S03]  /*10f3f0*/  IMAD.WIDE R20, R18, 0x4, R202 ;  /* 0x0000000412147825 */ /* 0x000fc600078e02ca */
[----:B------:R1:W-:Y:S04]  /*10f400*/  @P2 STG.E [R22.64], R228 ;  /* 0x000000e416002986 */ /* 0x0003e8000c101904 */
[----:B-1----:R-:W4:Y:S01]  /*10f410*/  LDL.LU R228, [R1+0xc74] ;  /* 0x000c740001e47983 */ /* 0x002f220000300800 */
[----:B------:R-:W-:-:S03]  /*10f420*/  IMAD.WIDE R22, R18, 0x4, R204 ;  /* 0x0000000412167825 */ /* 0x000fc600078e02cc */
[----:B---3--:R-:W-:Y:S04]  /*10f430*/  @P5 STG.E [R16.64], R197 ;  /* 0x000000c510005986 */ /* 0x008fe8000c101904 */
[----:B------:R1:W-:Y:S04]  /*10f440*/  @P4 STG.E [R20.64], R196 ;  /* 0x000000c414004986 */ /* 0x0003e8000c101904 */
[----:B-1----:R-:W3:Y:S01]  /*10f450*/  LDL.LU R196, [R1+0xac4] ;  /* 0x000ac40001c47983 */ /* 0x002ee20000300800 */
[----:B------:R-:W-:Y:S02]  /*10f460*/  ISETP.LT.AND P2, PT, R27, c[0x0][0x178], !P6 ;  /* 0x00005e001b007a0c */ /* 0x000fe40007741270 */
[----:B------:R-:W-:Y:S01]  /*10f470*/  ISETP.LT.AND P1, PT, R43, c[0x0][0x178], !P6 ;  /* 0x00005e002b007a0c */ /* 0x000fe20007721270 */
[----:B------:R-:W-:-:S04]  /*10f480*/  IMAD.WIDE R16, R18, 0x4, R206 ;  /* 0x0000000412107825 */ /* 0x000fc800078e02ce */
[C---:B------:R-:W-:Y:S01]  /*10f490*/  IMAD.WIDE R20, R18.reuse, 0x4, R208 ;  /* 0x0000000412147825 */ /* 0x040fe200078e02d0 */
[----:B--2---:R1:W-:Y:S04]  /*10f4a0*/  @P3 STG.E [R22.64], R83 ;  /* 0x0000005316003986 */ /* 0x0043e8000c101904 */
[----:B-1----:R-:W2:Y:S04]  /*10f4b0*/  LDL.LU R83, [R1+0x654] ;  /* 0x0006540001537983 */ /* 0x002ea80000300800 */
[----:B------:R1:W-:Y:S04]  /*10f4c0*/  @P2 STG.E [R16.64], R229 ;  /* 0x000000e510002986 */ /* 0x0003e8000c101904 */
[----:B------:R-:W2:Y:S04]  /*10f4d0*/  LDL.LU R197, [R1+0x584] ;  /* 0x0005840001c57983 */ /* 0x000ea80000300800 */
[----:B------:R1:W-:Y:S04]  /*10f4e0*/  @P1 STG.E [R20.64], R232 ;  /* 0x000000e814001986 */ /* 0x0003e8000c101904 */
[----:B-1----:R-:W2:Y:S04]  /*10f4f0*/  LDL.LU R229, [R1+0x244] ;  /* 0x0002440001e57983 */ /* 0x002ea80000300800 */
[----:B------:R-:W2:Y:S01]  /*10f500*/  LDL.LU R232, [R1+0x1a90] ;  /* 0x001a900001e87983 */ /* 0x000ea20000300800 */
        /* <DEDUP_REMOVED lines=8> */
[C---:B------:R-:W-:Y:S02]  /*10f590*/  IMAD.WIDE R20, R18.reuse, 0x4, R214 ;  /* 0x0000000412147825 */ /* 0x040fe400078e02d6 */
[----:B------:R1:W-:Y:S04]  /*10f5a0*/  @P0 STG.E [R22.64], R82 ;  /* 0x0000005216000986 */ /* 0x0003e8000c101904 */
        /* <DEDUP_REMOVED lines=12> */
[----:B-1----:R-:W3:Y:S01]  /*10f670*/  LDL.LU R196, [R1+0x19f0] ;  /* 0x0019f00001c47983 */ /* 0x002ee20000300800 */
[----:B------:R-:W-:-:S02]  /*10f680*/  ISETP.GE.AND P0, PT, R19, c[0x0][0x17c], PT ;  /* 0x00005f0013007a0c */ /* 0x000fc40003f06270 */
[----:B------:R-:W-:Y:S02]  /*10f690*/  ISETP.LT.AND P3, PT, R236, c[0x0][0x178], !P6 ;  /* 0x00005e00ec007a0c */ /* 0x000fe40007761270 */
[----:B------:R-:W-:Y:S02]  /*10f6a0*/  ISETP.LT.AND P6, PT, R237, c[0x0][0x178], !P6 ;  /* 0x00005e00ed007a0c */ /* 0x000fe400077c1270 */
[----:B------:R-:W-:Y:S02]  /*10f6b0*/  ISETP.LT.AND P5, PT, R14, c[0x0][0x178], !P0 ;  /* 0x00005e000e007a0c */ /* 0x000fe400047a1270 */
[----:B------:R-:W-:-:S05]  /*10f6c0*/  IADD3 R80, R18, c[0x0][0x198], RZ ;  /* 0x0000660012507a10 */ /* 0x000fca0007ffe0ff */
[----:B------:R-:W-:Y:S01]  /*10f6d0*/  IMAD.WIDE R20, R80, 0x4, R4 ;  /* 0x0000000450147825 */ /* 0x000fe200078e0204 */
[----:B--2---:R1:W-:Y:S04]  /*10f6e0*/  @P2 STG.E [R16.64], R83 ;  /* 0x0000005310002986 */ /* 0x0043e8000c101904 */
[----:B-1----:R-:W2:Y:S01]  /*10f6f0*/  LDL.LU R83, [R1+0x19c0] ;  /* 0x0019c00001537983 */ /* 0x002ea20000300800 */
[----:B------:R-:W-:-:S04]  /*10f700*/  IMAD.WIDE R16, R18, 0x4, R222 ;  /* 0x0000000412107825 */ /* 0x000fc800078e02de */
[----:B------:R-:W-:Y:S01]  /*10f710*/  IMAD.WIDE R18, R18, 0x4, R224 ;  /* 0x0000000412127825 */ /* 0x000fe200078e02e0 */
[----:B------:R-:W-:Y:S04]  /*10f720*/  @P6 STG.E [R16.64], R197 ;  /* 0x000000c510006986 */ /* 0x000fe8000c101904 */
[----:B------:R-:W-:Y:S04]  /*10f730*/  @P3 STG.E [R18.64], R229 ;  /* 0x000000e512003986 */ /* 0x000fe8000c101904 */
[----:B------:R1:W-:Y:S04]  /*10f740*/  @P5 STG.E [R20.64], R232 ;  /* 0x000000e814005986 */ /* 0x0003e8000c101904 */
[----:B-1----:R-:W2:Y:S01]  /*10f750*/  LDL.LU R232, [R1+0x1950] ;  /* 0x0019500001e87983 */ /* 0x002ea20000300800 */
[----:B------:R-:W-:Y:S01]  /*10f760*/  ISETP.LT.AND P4, PT, R195, c[0x0][0x178], !P0 ;  /* 0x00005e00c3007a0c */ /* 0x000fe20004781270 */
[----:B------:R-:W-:Y:S01]  /*10f770*/  IMAD.WIDE R22, R80, 0x4, R2 ;  /* 0x0000000450167825 */ /* 0x000fe200078e0202 */
[----:B------:R-:W-:Y:S01]  /*10f780*/  ISETP.LT.AND P2, PT, R15, c[0x0][0x178], !P0 ;  /* 0x00005e000f007a0c */ /* 0x000fe20004741270 */
[----:B------:R-:W2:Y:S01]  /*10f790*/  LDL.LU R81, [R1+0x5e84] ;  /* 0x005e840001517983 */ /* 0x000ea20000300800 */
[----:B------:R-:W-:-:S02]  /*10f7a0*/  ISETP.LT.AND P1, PT, R11, c[0x0][0x178], !P0 ;  /* 0x00005e000b007a0c */ /* 0x000fc40004721270 */
[----:B------:R-:W-:Y:S01]  /*10f7b0*/  ISETP.LT.AND P6, PT, R147, c[0x0][0x178], !P0 ;  /* 0x00005e0093007a0c */ /* 0x000fe200047c1270 */
[C---:B------:R-:W-:Y:S01]  /*10f7c0*/  IMAD.WIDE R16, R80.reuse, 0x4, R6 ;  /* 0x0000000450107825 */ /* 0x040fe200078e0206 */
[----:B------:R-:W-:Y:S02]  /*10f7d0*/  ISETP.LT.AND P5, PT, R131, c[0x0][0x178], !P0 ;  /* 0x00005e0083007a0c */ /* 0x000fe400047a1270 */
[----:B------:R-:W-:Y:S01]  /*10f7e0*/  ISETP.LT.AND P3, PT, R43, c[0x0][0x178], !P0 ;  /* 0x00005e002b007a0c */ /* 0x000fe20004761270 */
[----:B------:R-:W-:Y:S02]  /*10f7f0*/  IMAD.WIDE R18, R80, 0x4, R200 ;  /* 0x0000000450127825 */ /* 0x000fe400078e02c8 */
[----:B------:R1:W-:Y:S01]  /*10f800*/  @P4 STG.E [R22.64], R82 ;  /* 0x0000005216004986 */ /* 0x0003e2000c101904 */
[----:B------:R-:W-:-:S03]  /*10f810*/  ISETP.LT.AND P4, PT, R27, c[0x0][0x178], !P0 ;  /* 0x00005e001b007a0c */ /* 0x000fc60004781270 */
[----:B-1----:R-:W2:Y:S04]  /*10f820*/  LDL.LU R82, [R1+0x14b0] ;  /* 0x0014b00001527983 */ /* 0x002ea80000300800 */
[----:B------:R-:W2:Y:S01]  /*10f830*/  LDL.LU R197, [R1+0x1440] ;  /* 0x0014400001c57983 */ /* 0x000ea20000300800 */
[----:B------:R-:W-:-:S03]  /*10f840*/  IMAD.WIDE R20, R80, 0x4, R206 ;  /* 0x0000000450147825 */ /* 0x000fc600078e02ce */
[----:B------:R-:W2:Y:S01]  /*10f850*/  LDL.LU R229, [R1+0x1080] ;  /* 0x0010800001e57983 */ /* 0x000ea20000300800 */
[----:B------:R-:W-:-:S03]  /*10f860*/  IMAD.WIDE R22, R80, 0x4, R208 ;  /* 0x0000000450167825 */ /* 0x000fc600078e02d0 */
[----:B----4-:R1:W-:Y:S04]  /*10f870*/  @P2 STG.E [R16.64], R233 ;  /* 0x000000e910002986 */ /* 0x0103e8000c101904 */
        /* <DEDUP_REMOVED lines=8> */
[----:B-1----:R-:W3:Y:S01]  /*10f900*/  LDL.LU R196, [R1+0xee0] ;  /* 0x000ee00001c47983 */ /* 0x002ee20000300800 */
[----:B------:R-:W-:Y:S01]  /*10f910*/  ISETP.LT.AND P2, PT, R59, c[0x0][0x178], !P0 ;  /* 0x00005e003b007a0c */ /* 0x000fe20004741270 */
[----:B------:R-:W-:-:S02]  /*10f920*/  IMAD.WIDE R16, R80, 0x4, R210 ;  /* 0x0000000450107825 */ /* 0x000fc400078e02d2 */
[----:B--2---:R1:W-:Y:S04]  /*10f930*/  @P3 STG.E [R22.64], R83 ;  /* 0x0000005316003986 */ /* 0x0043e8000c101904 */
[----:B-1----:R-:W2:Y:S04]  /*10f940*/  LDL.LU R83, [R1+0xc30] ;  /* 0x000c300001537983 */ /* 0x002ea80000300800 */
[----:B------:R-:W2:Y:S04]  /*10f950*/  LDL.LU R230, [R1+0x1a94] ;  /* 0x001a940001e67983 */ /* 0x000ea80000300800 */
[----:B------:R-:W2:Y:S04]  /*10f960*/  LDL.LU R234, [R1+0x1a74] ;  /* 0x001a740001ea7983 */ /* 0x000ea80000300800 */
[----:B------:R1:W-:Y:S04]  /*10f970*/  @P2 STG.E [R16.64], R232 ;  /* 0x000000e810002986 */ /* 0x0003e8000c101904 */
[----:B-1----:R-:W2:Y:S01]  /*10f980*/  LDL.LU R232, [R1+0x1a54] ;  /* 0x001a540001e87983 */ /* 0x002ea20000300800 */
[----:B------:R-:W-:Y:S01]  /*10f990*/  ISETP.LT.AND P1, PT, R75, c[0x0][0x178], !P0 ;  /* 0x00005e004b007a0c */ /* 0x000fe20004721270 */
[----:B------:R-:W-:Y:S01]  /*10f9a0*/  IMAD.WIDE R18, R80, 0x4, R212 ;  /* 0x0000000450127825 */ /* 0x000fe200078e02d4 */
[----:B------:R-:W-:-:S02]  /*10f9b0*/  ISETP.LT.AND P3, PT, R99, c[0x0][0x178], !P0 ;  /* 0x00005e0063007a0c */ /* 0x000fc40004761270 */
[----:B------:R-:W-:Y:S02]  /*10f9c0*/  ISETP.LT.AND P6, PT, R115, c[0x0][0x178], !P0 ;  /* 0x00005e0073007a0c */ /* 0x000fe400047c1270 */
[----:B------:R-:W-:Y:S02]  /*10f9d0*/  ISETP.LT.AND P5, PT, R239, c[0x0][0x178], !P0 ;  /* 0x00005e00ef007a0c */ /* 0x000fe400047a1270 */
[----:B------:R-:W-:Y:S01]  /*10f9e0*/  ISETP.LT.AND P4, PT, R238, c[0x0][0x178], !P0 ;  /* 0x00005e00ee007a0c */ /* 0x000fe20004781270 */
[----:B------:R-:W-:-:S04]  /*10f9f0*/  IMAD.WIDE R16, R80, 0x4, R214 ;  /* 0x0000000450107825 */ /* 0x000fc800078e02d6 */
[C---:B------:R-:W-:Y:S01]  /*10fa00*/  IMAD.WIDE R20, R80.reuse, 0x4, R218 ;  /* 0x0000000450147825 */ /* 0x040fe200078e02da */
[----:B------:R1:W-:Y:S01]  /*10fa10*/  @P1 STG.E [R18.64], R82 ;  /* 0x0000005212001986 */ /* 0x0003e2000c101904 */
[----:B------:R-:W-:Y:S02]  /*10fa20*/  ISETP.LT.AND P1, PT, R237, c[0x0][0x178], !P0 ;  /* 0x00005e00ed007a0c */ /* 0x000fe40004721270 */
[----:B------:R-:W-:Y:S01]  /*10fa30*/  IMAD.WIDE R22, R80, 0x4, R220 ;  /* 0x0000000450167825 */ /* 0x000fe200078e02dc */
[----:B------:R-:W-:Y:S01]  /*10fa40*/  ISETP.LT.AND P0, PT, R236, c[0x0][0x178], !P0 ;  /* 0x00005e00ec007a0c */ /* 0x000fe20004701270 */
[----:B-1----:R-:W2:Y:S02]  /*10fa50*/  LDL.LU R82, [R1+0x1a34] ;  /* 0x001a340001527983 */ /* 0x002ea40000300800 */
[C---:B------:R-:W-:Y:S02]  /*10fa60*/  IMAD.WIDE R18, R80.reuse, 0x4, R216 ;  /* 0x0000000450127825 */ /* 0x040fe400078e02d8 */
[----:B------:R1:W-:Y:S04]  /*10fa70*/  @P3 STG.E [R16.64], R197 ;  /* 0x000000c510003986 */ /* 0x0003e8000c101904 */
[----:B------:R4:W-:Y:S04]  /*10fa80*/  @P6 STG.E [R18.64], R229 ;  /* 0x000000e512006986 */ /* 0x0009e8000c101904 */
[----:B----4-:R-:W-:Y:S01]  /*10fa90*/  @P5 STG.E [R20.64], R233 ;  /* 0x000000e914005986 */ /* 0x010fe2000c101904 */
[----:B-1----:R-:W-:-:S03]  /*10faa0*/  IMAD.WIDE R16, R80, 0x4, R222 ;  /* 0x0000000450107825 */ /* 0x002fc600078e02de */
[----:B------:R-:W4:Y:S01]  /*10fab0*/  LDL.LU R229, [R1+0x1a24] ;  /* 0x001a240001e57983 */ /* 0x000f220000300800 */
[----:B------:R-:W-:Y:S01]  /*10fac0*/  IMAD.WIDE R18, R80, 0x4, R224 ;  /* 0x0000000450127825 */ /* 0x000fe200078e02e0 */
[----:B------:R-:W-:Y:S02]  /*10fad0*/  ISETP.GE.AND P2, PT, R81, c[0x0][0x17c], PT ;  /* 0x00005f0051007a0c */ /* 0x000fe40003f46270 */
[----:B------:R1:W-:Y:S04]  /*10fae0*/  @P4 STG.E [R22.64], R228 ;  /* 0x000000e416004986 */ /* 0x0003e8000c101904 */
[----:B-1----:R-:W4:Y:S04]  /*10faf0*/  LDL.LU R228, [R1+0x1a04] ;  /* 0x001a040001e47983 */ /* 0x002f280000300800 */
[----:B------:R-:W4:Y:S04]  /*10fb00*/  LDL.LU R197, [R1+0x19f4] ;  /* 0x0019f40001c57983 */ /* 0x000f280000300800 */
[----:B------:R-:W4:Y:S04]  /*10fb10*/  LDL.LU R81, [R1+0x5e88] ;  /* 0x005e880001517983 */ /* 0x000f280000300800 */
[----:B------:R-:W4:Y:S04]  /*10fb20*/  LDL.LU R233, [R1+0x19c4] ;  /* 0x0019c40001e97983 */ /* 0x000f280000300800 */
[----:B---3--:R1:W-:Y:S04]  /*10fb30*/  @P1 STG.E [R16.64], R196 ;  /* 0x000000c410001986 */ /* 0x0083e8000c101904 */
[----:B-1----:R-:W3:Y:S01]  /*10fb40*/  LDL.LU R196, [R1+0x1954] ;  /* 0x0019540001c47983 */ /* 0x002ee20000300800 */
[----:B------:R-:W-:-:S02]  /*10fb50*/  ISETP.LT.AND P3, PT, R14, c[0x0][0x178], !P2 ;  /* 0x00005e000e007a0c */ /* 0x000fc40005761270 */
[----:B------:R-:W-:Y:S02]  /*10fb60*/  ISETP.LT.AND P6, PT, R195, c[0x0][0x178], !P2 ;  /* 0x00005e00c3007a0c */ /* 0x000fe400057c1270 */
[----:B------:R-:W-:Y:S02]  /*10fb70*/  ISETP.LT.AND P5, PT, R15, c[0x0][0x178], !P2 ;  /* 0x00005e000f007a0c */ /* 0x000fe400057a1270 */
[----:B------:R-:W-:-:S05]  /*10fb80*/  IADD3 R80, R80, c[0x0][0x198], RZ ;  /* 0x0000660050507a10 */ /* 0x000fca0007ffe0ff */
        /* <DEDUP_REMOVED lines=12> */
[----:B------:R-:W-:Y:S01]  /*10fc50*/  ISETP.LT.AND P0, PT, R131, c[0x0][0x178], !P2 ;  /* 0x00005e0083007a0c */ /* 0x000fe20005701270 */
[C---:B------:R-:W-:Y:S01]  /*10fc60*/  IMAD.WIDE R16, R80.reuse, 0x4, R202 ;  /* 0x0000000450107825 */ /* 0x040fe200078e02ca */
[----:B------:R-:W-:Y:S02]  /*10fc70*/  ISETP.LT.AND P3, PT, R43, c[0x0][0x178], !P2 ;  /* 0x00005e002b007a0c */ /* 0x000fe40005761270 */
[----:B------:R-:W-:Y:S01]  /*10fc80*/  ISETP.LT.AND P6, PT, R59, c[0x0][0x178], !P2 ;  /* 0x00005e003b007a0c */ /* 0x000fe200057c1270 */
[----:B------:R-:W-:Y:S01]  /*10fc90*/  IMAD.WIDE R18, R80, 0x4, R204 ;  /* 0x0000000450127825 */ /* 0x000fe200078e02cc */
[----:B------:R-:W-:-:S03]  /*10fca0*/  ISETP.LT.AND P5, PT, R75, c[0x0][0x178], !P2 ;  /* 0x00005e004b007a0c */ /* 0x000fc600057a1270 */
[----:B------:R1:W-:Y:S01]  /*10fcb0*/  @P4 STG.E [R22.64], R82 ;  /* 0x0000005216004986 */ /* 0x0003e2000c101904 */
[----:B------:R-:W-:-:S03]  /*10fcc0*/  ISETP.LT.AND P4, PT, R27, c[0x0][0x178], !P2 ;  /* 0x00005e001b007a0c */ /* 0x000fc60005781270 */
[----:B-1----:R-:W2:Y:S04]  /*10fcd0*/  LDL.LU R82, [R1+0x1084] ;  /* 0x0010840001527983 */ /* 0x002ea80000300800 */
[----:B------:R-:W2:Y:S01]  /*10fce0*/  LDL.LU R230, [R1+0x1074] ;  /* 0x0010740001e67983 */ /* 0x000ea20000300800 */
[----:B------:R-:W-:-:S03]  /*10fcf0*/  IMAD.WIDE R20, R80, 0x4, R210 ;  /* 0x0000000450147825 */ /* 0x000fc600078e02d2 */
[----:B----4-:R1:W-:Y:S04]  /*10fd00*/  @P1 STG.E [R16.64], R229 ;  /* 0x000000e510001986 */ /* 0x0103e8000c101904 */
[----:B------:R-:W4:Y:S01]  /*10fd10*/  LDL.LU R234, [R1+0xf04] ;  /* 0x000f040001ea7983 */ /* 0x000f220000300800 */
        /* <DEDUP_REMOVED lines=28> */
[----:B------:R1:W-:Y:S01]  /*10fee0*/  @P0 STG.E [R18.64], R82 ;  /* 0x0000005212000986 */ /* 0x0003e2000c101904 */
[----:B------:R-:W-:Y:S02]  /*10fef0*/  ISETP.LT.AND P0, PT, R195, c[0x0][0x178], !P4 ;  /* 0x00005e00c3007a0c */ /* 0x000fe40006701270 */
[C---:B------:R-:W-:Y:S01]  /*10ff00*/  IMAD.WIDE R22, R80.reuse, 0x4, R224 ;  /* 0x0000000450167825 */ /* 0x040fe200078e02e0 */
[----:B-1----:R-:W2:Y:S03]  /*10ff10*/  LDL.LU R82, [R1+0x1a80] ;  /* 0x001a800001527983 */ /* 0x002ea60000300800 */
[C---:B------:R-:W-:Y:S01]  /*10ff20*/  IMAD.WIDE R18, R80.reuse, 0x4, R220 ;  /* 0x0000000450127825 */ /* 0x040fe200078e02dc */
[----:B------:R-:W-:Y:S01]  /*10ff30*/  IADD3 R80, R80, c[0x0][0x198], RZ ;  /* 0x0000660050507a10 */ /* 0x000fe20007ffe0ff */
[----:B------:R1:W-:Y:S04]  /*10ff40*/  @P3 STG.E [R16.64], R230 ;  /* 0x000000e610003986 */ /* 0x0003e8000c101904 */
[----:B----4-:R4:W-:Y:S04]  /*10ff50*/  @P5 STG.E [R18.64], R234 ;  /* 0x000000ea12005986 */ /* 0x0109e8000c101904 */
[----:B------:R-:W2:Y:S04]  /*10ff60*/  LDL.LU R81, [R1+0x5e8c] ;  /* 0x005e8c0001517983 */ /* 0x000ea80000300800 */
[----:B------:R4:W-:Y:S01]  /*10ff70*/  @P6 STG.E [R20.64], R229 ;  /* 0x000000e514006986 */ /* 0x0009e2000c101904 */
[----:B-1----:R-:W-:-:S03]  /*10ff80*/  IMAD.WIDE R16, R80, 0x4, R4 ;  /* 0x0000000450107825 */ /* 0x002fc600078e0204 */
[----:B----4-:R-:W4:Y:S01]  /*10ff90*/  LDL.LU R234, [R1+0x1a60] ;  /* 0x001a600001ea7983 */ /* 0x010f220000300800 */
[----:B------:R-:W-:-:S03]  /*10ffa0*/  IMAD.WIDE R18, R80, 0x4, R2 ;  /* 0x0000000450127825 */ /* 0x000fc600078e0202 */
[----:B------:R-:W4:Y:S04]  /*10ffb0*/  LDL.LU R229, [R1+0x1a40] ;  /* 0x001a400001e57983 */ /* 0x000f280000300800 */
[----:B------:R1:W-:Y:S04]  /*10ffc0*/  @P2 STG.E [R22.64], R228 ;  /* 0x000000e416002986 */ /* 0x0003e8000c101904 */
[----:B-1----:R-:W4:Y:S04]  /*10ffd0*/  LDL.LU R228, [R1+0x1970] ;  /* 0x0019700001e47983 */ /* 0x002f280000300800 */
[----:B---3--:R1:W-:Y:S04]  /*10ffe0*/  @P1 STG.E [R16.64], R233 ;  /* 0x000000e910001986 */ /* 0x0083e8000c101904 */
        /* <DEDUP_REMOVED lines=9> */
[----:B------:R1:W-:Y:S04]  /*110080*/  @P6 STG.E [R16.64], R197 ;  /* 0x000000c510006986 */ /* 0x0003e8000c101904 */
[----:B------:R1:W-:Y:S04]  /*110090*/  @P2 STG.E [R18.64], R196 ;  /* 0x000000c412002986 */ /* 0x0003e8000c101904 */
[----:B------:R1:W-:Y:S04]  /*1100a0*/  @P5 STG.E [R20.64], R232 ;  /* 0x000000e814005986 */ /* 0x0003e8000c101904 */
[----:B-1----:R-:W2:Y:S04]  /*1100b0*/  LDL.LU R197, [R1+0x1630] ;  /* 0x0016300001c57983 */ /* 0x002ea80000300800 */
[----:B------:R-:W2:Y:S04]  /*1100c0*/  LDL.LU R196, [R1+0x1610] ;  /* 0x0016100001c47983 */ /* 0x000ea80000300800 */
[----:B------:R-:W2:Y:S01]  /*1100d0*/  LDL.LU R232, [R1+0x14c0] ;  /* 0x0014c00001e87983 */ /* 0x000ea20000300800 */
[----:B------:R-:W-:Y:S01]  /*1100e0*/  ISETP.LT.AND P3, PT, R131, c[0x0][0x178], !P4 ;  /* 0x00005e0083007a0c */ /* 0x000fe20006761270 */
[----:B------:R-:W-:Y:S01]  /*1100f0*/  IMAD.WIDE R22, R80, 0x4, R204 ;  /* 0x0000000450167825 */ /* 0x000fe200078e02cc */
[----:B------:R-:W-:-:S02]  /*110100*/  ISETP.LT.AND P0, PT, R27, c[0x0][0x178], !P4 ;  /* 0x00005e001b007a0c */ /* 0x000fc40006701270 */
[----:B------:R-:W-:Y:S02]  /*110110*/  ISETP.LT.AND P1, PT, R43, c[0x0][0x178], !P4 ;  /* 0x00005e002b007a0c */ /* 0x000fe40006721270 */
[----:B------:R-:W-:Y:S01]  /*110120*/  ISETP.LT.AND P6, PT, R59, c[0x0][0x178], !P4 ;  /* 0x00005e003b007a0c */ /* 0x000fe200067c1270 */
[----:B------:R-:W-:Y:S01]  /*110130*/  IMAD.WIDE R16, R80, 0x4, R206 ;  /* 0x0000000450107825 */ /* 0x000fe200078e02ce */
[----:B------:R-:W-:-:S03]  /*110140*/  ISETP.LT.AND P5, PT, R75, c[0x0][0x178], !P4 ;  /* 0x00005e004b007a0c */ /* 0x000fc600067a1270 */
[----:B------:R-:W-:-:S04]  /*110150*/  IMAD.WIDE R18, R80, 0x4, R208 ;  /* 0x0000000450127825 */ /* 0x000fc800078e02d0 */
[----:B------:R-:W-:Y:S01]  /*110160*/  IMAD.WIDE R20, R80, 0x4, R210 ;  /* 0x0000000450147825 */ /* 0x000fe200078e02d2 */
[----:B------:R1:W-:Y:S01]  /*110170*/  @P3 STG.E [R22.64], R82 ;  /* 0x0000005216003986 */ /* 0x0003e2000c101904 */
[----:B------:R-:W-:-:S03]  /*110180*/  ISETP.LT.AND P3, PT, R99, c[0x0][0x178], !P4 ;  /* 0x00005e0063007a0c */ /* 0x000fc60006761270 */
[----:B-1----:R-:W2:Y:S04]  /*110190*/  LDL.LU R82, [R1+0x1470] ;  /* 0x0014700001527983 */ /* 0x002ea80000300800 */
[----:B----4-:R1:W-:Y:S04]  /*1101a0*/  @P0 STG.E [R16.64], R234 ;  /* 0x000000ea10000986 */ /* 0x0103e8000c101904 */
[----:B------:R4:W-:Y:S01]  /*1101b0*/  @P1 STG.E [R18.64], R229 ;  /* 0x000000e512001986 */ /* 0x0009e2000c101904 */
[----:B-1----:R-:W-:-:S04]  /*1101c0*/  IMAD.WIDE R16, R80, 0x4, R212 ;  /* 0x0000000450107825 */ /* 0x002fc800078e02d4 */
[----:B----4-:R-:W-:Y:S01]  /*1101d0*/  IMAD.WIDE R18, R80, 0x4, R214 ;  /* 0x0000000450127825 */ /* 0x010fe200078e02d6 */
[----:B------:R1:W-:Y:S04]  /*1101e0*/  @P6 STG.E [R20.64], R228 ;  /* 0x000000e414006986 */ /* 0x0003e8000c101904 */
[----:B-1----:R-:W4:Y:S04]  /*1101f0*/  LDL.LU R228, [R1+0x1af4] ;  /* 0x001af40001e47983 */ /* 0x002f280000300800 */
        /* <DEDUP_REMOVED lines=8> */
[----:B------:R-:W-:-:S04]  /*110280*/  IMAD.WIDE R22, R80, 0x4, R218 ;  /* 0x0000000450167825 */ /* 0x000fc800078e02da */
[C---:B------:R-:W-:Y:S01]  /*110290*/  IMAD.WIDE R16, R80.reuse, 0x4, R220 ;  /* 0x0000000450107825 */ /* 0x040fe200078e02dc */
[----:B--2---:R1:W-:Y:S04]  /*1102a0*/  @P3 STG.E [R18.64], R83 ;  /* 0x0000005312003986 */ /* 0x0043e8000c101904 */
[----:B-1----:R-:W2:Y:S04]  /*1102b0*/  LDL.LU R83, [R1+0x1aa4] ;  /* 0x001aa40001537983 */ /* 0x002ea80000300800 */
[----:B------:R-:W-:Y:S04]  /*1102c0*/  @P0 STG.E [R20.64], R197 ;  /* 0x000000c514000986 */ /* 0x000fe8000c101904 */
[----:B------:R-:W-:Y:S04]  /*1102d0*/  @P1 STG.E [R22.64], R196 ;  /* 0x000000c416001986 */ /* 0x000fe8000c101904 */
[----:B------:R1:W-:Y:S04]  /*1102e0*/  @P6 STG.E [R16.64], R232 ;  /* 0x000000e810006986 */ /* 0x0003e8000c101904 */
[----:B-1----:R-:W2:Y:S01]  /*1102f0*/  LDL.LU R232, [R1+0x1a84] ;  /* 0x001a840001e87983 */ /* 0x002ea20000300800 */
[----:B------:R-:W-:Y:S01]  /*110300*/  ISETP.LT.AND P5, PT, R237, c[0x0][0x178], !P4 ;  /* 0x00005e00ed007a0c */ /* 0x000fe200067a1270 */
[----:B------:R-:W-:Y:S01]  /*110310*/  IMAD.WIDE R18, R80, 0x4, R222 ;  /* 0x0000000450127825 */ /* 0x000fe200078e02de */
[----:B------:R-:W-:-:S02]  /*110320*/  ISETP.LT.AND P4, PT, R236, c[0x0][0x178], !P4 ;  /* 0x00005e00ec007a0c */ /* 0x000fc40006781270 */
[----:B------:R-:W-:Y:S01]  /*110330*/  ISETP.GE.AND P2, PT, R81, c[0x0][0x17c], PT ;  /* 0x00005f0051007a0c */ /* 0x000fe20003f46270 */
[----:B------:R-:W-:-:S03]  /*110340*/  IMAD.WIDE R16, R80, 0x4, R224 ;  /* 0x0000000450107825 */ /* 0x000fc600078e02e0 */
[----:B------:R-:W-:Y:S02]  /*110350*/  ISETP.LT.AND P3, PT, R14, c[0x0][0x178], !P2 ;  /* 0x00005e000e007a0c */ /* 0x000fe40005761270 */
[----:B------:R-:W-:Y:S02]  /*110360*/  IADD3 R81, R80, c[0x0][0x198], RZ ;  /* 0x0000660050517a10 */ /* 0x000fe40007ffe0ff */
[----:B------:R-:W-:Y:S02]  /*110370*/  ISETP.LT.AND P0, PT, R195, c[0x0][0x178], !P2 ;  /* 0x00005e00c3007a0c */ /* 0x000fe40005701270 */
[----:B------:R-:W-:Y:S02]  /*110380*/  ISETP.LT.AND P6, PT, R15, c[0x0][0x178], !P2 ;  /* 0x00005e000f007a0c */ /* 0x000fe400057c1270 */
[----:B------:R-:W-:Y:S01]  /*110390*/  ISETP.LT.AND P1, PT, R147, c[0x0][0x178], !P2 ;  /* 0x00005e0093007a0c */ /* 0x000fe20005721270 */
[----:B------:R1:W-:Y:S01]  /*1103a0*/  @P5 STG.E [R18.64], R82 ;  /* 0x0000005212005986 */ /* 0x0003e2000c101904 */
[----:B------:R-:W-:-:S03]  /*1103b0*/  ISETP.LT.AND P5, PT, R11, c[0x0][0x178], !P2 ;  /* 0x00005e000b007a0c */ /* 0x000fc600057a1270 */
[----:B------:R1:W-:Y:S04]  /*1103c0*/  @P4 STG.E [R16.64], R250 ;  /* 0x000000fa10004986 */ /* 0x0003e8000c101904 */
[----:B-1----:R-:W2:Y:S01]  /*1103d0*/  LDL.LU R82, [R1+0x1a64] ;  /* 0x001a640001527983 */ /* 0x002ea20000300800 */
[----:B------:R-:W-:-:S03]  /*1103e0*/  IMAD.WIDE R18, R81, 0x4, R4 ;  /* 0x0000000451127825 */ /* 0x000fc600078e0204 */
[----:B------:R-:W2:Y:S04]  /*1103f0*/  LDL.LU R250, [R1+0x5f78] ;  /* 0x005f780001fa7983 */ /* 0x000ea80000300800 */
[----:B------:R-:W2:Y:S01]  /*110400*/  LDL.LU R234, [R1+0x1a44] ;  /* 0x001a440001ea7983 */ /* 0x000ea20000300800 */
[----:B------:R-:W-:-:S03]  /*110410*/  IMAD.WIDE R16, R81, 0x4, R2 ;  /* 0x0000000451107825 */ /* 0x000fc600078e0202 */
[----:B------:R-:W2:Y:S04]  /*110420*/  LDL.LU R80, [R1+0x5e90] ;  /* 0x005e900001507983 */ /* 0x000ea80000300800 */
[----:B------:R-:W2:Y:S01]  /*110430*/  LDL.LU R197, [R1+0x1974] ;  /* 0x0019740001c57983 */ /* 0x000ea20000300800 */
[----:B------:R-:W-:-:S03]  /*110440*/  IMAD.WIDE R20, R81, 0x4, R200 ;  /* 0x0000000451147825 */ /* 0x000fc600078e02c8 */
[----:B------:R-:W2:Y:S01]  /*110450*/  LDL.LU R196, [R1+0x1784] ;  /* 0x0017840001c47983 */ /* 0x000ea20000300800 */
[----:B------:R-:W-:-:S03]  /*110460*/  IMAD.WIDE R22, R81, 0x4, R202 ;  /* 0x0000000451167825 */ /* 0x000fc600078e02ca */
[----:B----4-:R1:W-:Y:S04]  /*110470*/  @P3 STG.E [R18.64], R228 ;  /* 0x000000e412003986 */ /* 0x0103e8000c101904 */
[----:B------:R-:W-:Y:S04]  /*110480*/  @P0 STG.E [R16.64], R230 ;  /* 0x000000e610000986 */ /* 0x000fe8000c101904 */
[----:B-1----:R-:W4:Y:S01]  /*110490*/  LDL.LU R228, [R1+0x1754] ;  /* 0x0017540001e47983 */ /* 0x002f220000300800 */
[----:B------:R-:W-:-:S05]  /*1104a0*/  IMAD.WIDE R18, R81, 0x4, R6 ;  /* 0x0000000451127825 */ /* 0x000fca00078e0206 */
[----:B---3--:R-:W-:Y:S04]  /*1104b0*/  @P6 STG.E [R18.64], R229 ;  /* 0x000000e512006986 */ /* 0x008fe8000c101904 */
[----:B------:R1:W-:Y:S04]  /*1104c0*/  @P5 STG.E [R20.64], R233 ;  /* 0x000000e914005986 */ /* 0x0003e8000c101904 */
[----:B-1----:R-:W3:Y:S01]  /*1104d0*/  LDL.LU R233, [R1+0x1634] ;  /* 0x0016340001e97983 */ /* 0x002ee20000300800 */
[----:B------:R-:W-:Y:S01]  /*1104e0*/  ISETP.LT.AND P4, PT, R131, c[0x0][0x178], !P2 ;  /* 0x00005e0083007a0c */ /* 0x000fe20005781270 */
[----:B------:R-:W-:-:S02]  /*1104f0*/  IMAD.WIDE R16, R81, 0x4, R204 ;  /* 0x0000000451107825 */ /* 0x000fc400078e02cc */
[----:B--2---:R1:W-:Y:S04]  /*110500*/  @P1 STG.E [R22.64], R83 ;  /* 0x0000005316001986 */ /* 0x0043e8000c101904 */
[----:B-1----:R-:W2:Y:S04]  /*110510*/  LDL.LU R83, [R1+0x1614] ;  /* 0x0016140001537983 */ /* 0x002ea80000300800 */
        /* <DEDUP_REMOVED lines=9> */
[----:B------:R-:W-:Y:S01]  /*1105b0*/  IMAD.WIDE R16, R81, 0x4, R208 ;  /* 0x0000000451107825 */ /* 0x000fe200078e02d0 */
[----:B------:R-:W-:-:S03]  /*1105c0*/  ISETP.LT.AND P4, PT, R115, c[0x0][0x178], !P2 ;  /* 0x00005e0073007a0c */ /* 0x000fc60005781270 */
[----:B------:R-:W-:Y:S01]  /*1105d0*/  IMAD.WIDE R20, R81, 0x4, R212 ;  /* 0x0000000451147825 */ /* 0x000fe200078e02d4 */
[----:B------:R1:W-:Y:S01]  /*1105e0*/  @P3 STG.E [R18.64], R82 ;  /* 0x0000005212003986 */ /* 0x0003e2000c101904 */
[----:B------:R-:W-:Y:S02]  /*1105f0*/  ISETP.LT.AND P3, PT, R239, c[0x0][0x178], !P2 ;  /* 0x00005e00ef007a0c */ /* 0x000fe40005761270 */
[C---:B------:R-:W-:Y:S01]  /*110600*/  IMAD.WIDE R22, R81.reuse, 0x4, R214 ;  /* 0x0000000451167825 */ /* 0x040fe200078e02d6 */
[----:B-1----:R-:W2:Y:S03]  /*110610*/  LDL.LU R82, [R1+0x1908] ;  /* 0x0019080001527983 */ /* 0x002ea60000300800 */
[C---:B------:R-:W-:Y:S01]  /*110620*/  IMAD.WIDE R18, R81.reuse, 0x4, R210 ;  /* 0x0000000451127825 */ /* 0x040fe200078e02d2 */
[----:B------:R1:W-:Y:S04]  /*110630*/  @P1 STG.E [R16.64], R234 ;  /* 0x000000ea10001986 */ /* 0x0003e8000c101904 */
[----:B------:R1:W-:Y:S04]  /*110640*/  @P0 STG.E [R18.64], R197 ;  /* 0x000000c512000986 */ /* 0x0003e8000c101904 */
[----:B------:R1:W-:Y:S02]  /*110650*/  @P6 STG.E [R20.64], R196 ;  /* 0x000000c414006986 */ /* 0x0003e4000c101904 */
[----:B-1----:R-:W-:-:S04]  /*110660*/  IMAD.WIDE R16, R81, 0x4, R216 ;  /* 0x0000000451107825 */ /* 0x002fc800078e02d8 */
[----:B------:R-:W-:Y:S01]  /*110670*/  IMAD.WIDE R18, R81, 0x4, R218 ;  /* 0x0000000451127825 */ /* 0x000fe200078e02da */
[----:B------:R-:W2:Y:S04]  /*110680*/  LDL.LU R196, [R1+0x18e8] ;  /* 0x0018e80001c47983 */ /* 0x000ea80000300800 */
[----:B----4-:R1:W-:Y:S04]  /*110690*/  @P5 STG.E [R22.64], R228 ;  /* 0x000000e416005986 */ /* 0x0103e8000c101904 */
[----:B-1----:R-:W4:Y:S04]  /*1106a0*/  LDL.LU R228, [R1+0x18c8] ;  /* 0x0018c80001e47983 */ /* 0x002f280000300800 */
[----:B------:R-:W4:Y:S04]  /*1106b0*/  LDL.LU R230, [R1+0x1808] ;  /* 0x0018080001e67983 */ /* 0x000f280000300800 */
[----:B---3--:R1:W-:Y:S01]  /*1106c0*/  @P4 STG.E [R16.64], R233 ;  /* 0x000000e910004986 */ /* 0x0083e2000c101904 */
[----:B------:R-:W-:-:S02]  /*1106d0*/  ISETP.LT.AND P0, PT, R238, c[0x0][0x178], !P2 ;  /* 0x00005e00ee007a0c */ /* 0x000fc40005701270 */
[----:B------:R-:W-:Y:S02]  /*1106e0*/  ISETP.LT.AND P5, PT, R237, c[0x0][0x178], !P2 ;  /* 0x00005e00ed007a0c */ /* 0x000fe400057a1270 */
[----:B------:R-:W-:Y:S01]  /*1106f0*/  ISETP.LT.AND P2, PT, R236, c[0x0][0x178], !P2 ;  /* 0x00005e00ec007a0c */ /* 0x000fe20005741270 */
[----:B------:R-:W-:-:S04]  /*110700*/  IMAD.WIDE R20, R81, 0x4, R224 ;  /* 0x0000000451147825 */ /* 0x000fc800078e02e0 */
[C---:B-1----:R-:W-:Y:S01]  /*110710*/  IMAD.WIDE R16, R81.reuse, 0x4, R220 ;  /* 0x0000000451107825 */ /* 0x042fe200078e02dc */
[----:B--2---:R1:W-:Y:S04]  /*110720*/  @P3 STG.E [R18.64], R83 ;  /* 0x0000005312003986 */ /* 0x0043e8000c101904 */
[----:B-1----:R-:W2:Y:S01]  /*110730*/  LDL.LU R83, [R1+0x17d8] ;  /* 0x0017d80001537983 */ /* 0x002ea20000300800 */
[----:B------:R-:W-:-:S03]  /*110740*/  IMAD.WIDE R18, R81, 0x4, R222 ;  /* 0x0000000451127825 */ /* 0x000fc600078e02de */
[----:B------:R-:W-:Y:S04]  /*110750*/  @P0 STG.E [R16.64], R229 ;  /* 0x000000e510000986 */ /* 0x000fe8000c101904 */
[----:B------:R-:W3:Y:S04]  /*110760*/  LDL.LU R234, [R1+0x1778] ;  /* 0x0017780001ea7983 */ /* 0x000ee80000300800 */
[----:B------:R-:W3:Y:S04]  /*110770*/  LDL.LU R233, [R1+0xfb8] ;  /* 0x000fb80001e97983 */ /* 0x000ee80000300800 */
[----:B------:R-:W-:Y:S04]  /*110780*/  @P5 STG.E [R18.64], R232 ;  /* 0x000000e812005986 */ /* 0x000fe8000c101904 */
[----:B------:R1:W-:Y:S04]  /*110790*/  @P2 STG.E [R20.64], R251 ;  /* 0x000000fb14002986 */ /* 0x0003e8000c101904 */
[----:B-1----:R-:W3:Y:S04]  /*1107a0*/  LDL.LU R251, [R1+0x5f74] ;  /* 0x005f740001fb7983 */ /* 0x002ee80000300800 */
[----:B------:R-:W3:Y:S01]  /*1107b0*/  LDL.LU R232, [R1+0xc68] ;  /* 0x000c680001e87983 */ /* 0x000ee20000300800 */
[----:B------:R-:W-:-:S04]  /*1107c0*/  ISETP.GE.AND P1, PT, R80, c[0x0][0x17c], PT ;  /* 0x00005f0050007a0c */ /* 0x000fc80003f26270 */
[----:B------:R-:W-:Y:S02]  /*1107d0*/  ISETP.LT.AND P6, PT, R14, c[0x0][0x178], !P1 ;  /* 0x00005e000e007a0c */ /* 0x000fe40004fc1270 */
[----:B------:R-:W-:Y:S02]  /*1107e0*/  IADD3 R80, R81, c[0x0][0x198], RZ ;  /* 0x0000660051507a10 */ /* 0x000fe40007ffe0ff */
[----:B------:R-:W-:-:S03]  /*1107f0*/  ISETP.LT.AND P4, PT, R195, c[0x0][0x178], !P1 ;  /* 0x00005e00c3007a0c */ /* 0x000fc60004f81270 */
[----:B------:R-:W-:Y:S01]  /*110800*/  IMAD.WIDE R22, R80, 0x4, R4 ;  /* 0x0000000450167825 */ /* 0x000fe200078e0204 */
[----:B------:R-:W-:-:S05]  /*110810*/  ISETP.LT.AND P3, PT, R15, c[0x0][0x178], !P1 ;  /* 0x00005e000f007a0c */ /* 0x000fca0004f61270 */
[----:B------:R1:W-:Y:S01]  /*110820*/  @P6 STG.E [R22.64], R82 ;  /* 0x0000005216006986 */ /* 0x0003e2000c101904 */
[C---:B------:R-:W-:Y:S01]  /*110830*/  IMAD.WIDE R16, R80.reuse, 0x4, R2 ;  /* 0x0000000450107825 */ /* 0x040fe200078e0202 */
[----:B------:R-:W-:Y:S02]  /*110840*/  ISETP.LT.AND P6, PT, R11, c[0x0][0x178], !P1 ;  /* 0x00005e000b007a0c */ /* 0x000fe40004fc1270 */
[----:B------:R-:W-:Y:S01]  /*110850*/  ISETP.LT.AND P5, PT, R147, c[0x0][0x178], !P1 ;  /* 0x00005e0093007a0c */ /* 0x000fe20004fa1270 */
[C---:B------:R-:W-:Y:S01]  /*110860*/  IMAD.WIDE R18, R80.reuse, 0x4, R6 ;  /* 0x0000000450127825 */ /* 0x040fe200078e0206 */
[----:B-1----:R-:W3:Y:S04]  /*110870*/  LDL.LU R82, [R1+0x668] ;  /* 0x0006680001527983 */ /* 0x002ee80000300800 */
[----:B------:R-:W3:Y:S04]  /*110880*/  LDL.LU R81, [R1+0x5e94] ;  /* 0x005e940001517983 */ /* 0x000ee80000300800 */
[----:B------:R-:W3:Y:S04]  /*110890*/  LDL.LU R197, [R1+0x578] ;  /* 0x0005780001c57983 */ /* 0x000ee80000300800 */
[----:B------:R1:W-:Y:S04]  /*1108a0*/  @P4 STG.E [R16.64], R196 ;  /* 0x000000c410004986 */ /* 0x0003e8000c101904 */
[----:B------:R-:W3:Y:S04]  /*1108b0*/  LDL.LU R229, [R1+0x458] ;  /* 0x0004580001e57983 */ /* 0x000ee80000300800 */
[----:B-1----:R-:W3:Y:S01]  /*1108c0*/  LDL.LU R196, [R1+0x448] ;  /* 0x0004480001c47983 */ /* 0x002ee20000300800 */
[----:B------:R-:W-:-:S03]  /*1108d0*/  IMAD.WIDE R16, R80, 0x4, R200 ;  /* 0x0000000450107825 */ /* 0x000fc600078e02c8 */
[----:B----4-:R1:W-:Y:S04]  /*1108e0*/  @P3 STG.E [R18.64], R228 ;  /* 0x000000e412003986 */ /* 0x0103e8000c101904 */
[----:B------:R4:W-:Y:S04]  /*1108f0*/  @P6 STG.E [R16.64], R230 ;  /* 0x000000e610006986 */ /* 0x0009e8000c101904 */
[----:B-1----:R-:W3:Y:S01]  /*110900*/  LDL.LU R228, [R1+0x238] ;  /* 0x0002380001e47983 */ /* 0x002ee20000300800 */
[----:B------:R-:W-:Y:S01]  /*110910*/  IMAD.WIDE R18, R80, 0x4, R202 ;  /* 0x0000000450127825 */ /* 0x000fe200078e02ca */
[----:B------:R-:W-:-:S02]  /*110920*/  ISETP.LT.AND P2, PT, R131, c[0x0][0x178], !P1 ;  /* 0x00005e0083007a0c */ /* 0x000fc40004f41270 */
[----:B------:R-:W-:Y:S02]  /*110930*/  ISETP.LT.AND P0, PT, R27, c[0x0][0x178], !P1 ;  /* 0x00005e001b007a0c */ /* 0x000fe40004f01270 */
[----:B------:R-:W-:Y:S01]  /*110940*/  ISETP.LT.AND P4, PT, R43, c[0x0][0x178], !P1 ;  /* 0x00005e002b007a0c */ /* 0x000fe20004f81270 */
[----:B------:R-:W-:-:S04]  /*110950*/  IMAD.WIDE R20, R80, 0x4, R204 ;  /* 0x0000000450147825 */ /* 0x000fc800078e02cc */
[----:B------:R-:W-:-:S04]  /*110960*/  IMAD.WIDE R22, R80, 0x4, R206 ;  /* 0x0000000450167825 */ /* 0x000fc800078e02ce */
[C---:B----4-:R-:W-:Y:S01]  /*110970*/  IMAD.WIDE R16, R80.reuse, 0x4, R208 ;  /* 0x0000000450107825 */ /* 0x050fe200078e02d0 */
[----:B--2---:R1:W-:Y:S04]  /*110980*/  @P5 STG.E [R18.64], R83 ;  /* 0x0000005312005986 */ /* 0x0043e8000c101904 */
[----:B-1----:R-:W2:Y:S04]  /*110990*/  LDL.LU R83, [R1+0x188] ;  /* 0x0001880001537983 */ /* 0x002ea80000300800 */
[----:B---3--:R-:W-:Y:S04]  /*1109a0*/  @P2 STG.E [R20.64], R234 ;  /* 0x000000ea14002986 */ /* 0x008fe8000c101904 */
[----:B------:R1:W-:Y:S04]  /*1109b0*/  @P0 STG.E [R22.64], R233 ;  /* 0x000000e916000986 */ /* 0x0003e8000c101904 */
[----:B-1----:R-:W3:Y:S04]  /*1109c0*/  LDL.LU R233, [R1+0x8] ;  /* 0x0000080001e97983 */ /* 0x002ee80000300800 */
[----:B------:R1:W-:Y:S04]  /*1109d0*/  @P4 STG.E [R16.64], R232 ;  /* 0x000000e810004986 */ /* 0x0003e8000c101904 */
[----:B-1----:R-:W4:Y:S01]  /*1109e0*/  LDL.LU R232, [R1+0x190c] ;  /* 0x00190c0001e87983 */ /* 0x002f220000300800 */
[----:B------:R-:W-:Y:S01]  /*1109f0*/  ISETP.LT.AND P3, PT, R59, c[0x0][0x178], !P1 ;  /* 0x00005e003b007a0c */ /* 0x000fe20004f61270 */
[----:B------:R-:W-:Y:S01]  /*110a00*/  IMAD.WIDE R18, R80, 0x4, R210 ;  /* 0x0000000450127825 */ /* 0x000fe200078e02d2 */
[----:B------:R-:W-:-:S02]  /*110a10*/  ISETP.LT.AND P6, PT, R75, c[0x0][0x178], !P1 ;  /* 0x00005e004b007a0c */ /* 0x000fc40004fc1270 */
[----:B------:R-:W-:Y:S02]  /*110a20*/  ISETP.LT.AND P5, PT, R99, c[0x0][0x178], !P1 ;  /* 0x00005e0063007a0c */ /* 0x000fe40004fa1270 */
[----:B------:R-:W-:Y:S02]  /*110a30*/  ISETP.LT.AND P2, PT, R115, c[0x0][0x178], !P1 ;  /* 0x00005e0073007a0c */ /* 0x000fe40004f41270 */
[----:B------:R-:W-:Y:S01]  /*110a40*/  ISETP.LT.AND P0, PT, R239, c[0x0][0x178], !P1 ;  /* 0x00005e00ef007a0c */ /* 0x000fe20004f01270 */
[----:B------:R-:W-:-:S04]  /*110a50*/  IMAD.WIDE R16, R80, 0x4, R212 ;  /* 0x0000000450107825 */ /* 0x000fc800078e02d4 */
[----:B------:R1:W-:Y:S01]  /*110a60*/  @P3 STG.E [R18.64], R82 ;  /* 0x0000005212003986 */ /* 0x0003e2000c101904 */
[----:B------:R-:W-:Y:S01]  /*110a70*/  IMAD.WIDE R20, R80, 0x4, R216 ;  /* 0x0000000450147825 */ /* 0x000fe200078e02d8 */
[----:B------:R-:W-:-:S03]  /*110a80*/  ISETP.LT.AND P4, PT, R238, c[0x0][0x178], !P1 ;  /* 0x00005e00ee007a0c */ /* 0x000fc60004f81270 */
[C---:B------:R-:W-:Y:S01]  /*110a90*/  IMAD.WIDE R22, R80.reuse, 0x4, R218 ;  /* 0x0000000450167825 */ /* 0x040fe200078e02da */
[----:B-1----:R-:W4:Y:S03]  /*110aa0*/  LDL.LU R82, [R1+0x18ec] ;  /* 0x0018ec0001527983 */ /* 0x002f260000300800 */
[C---:B------:R-:W-:Y:S01]  /*110ab0*/  IMAD.WIDE R18, R80.reuse, 0x4, R214 ;  /* 0x0000000450127825 */ /* 0x040fe200078e02d6 */
[----:B------:R1:W-:Y:S04]  /*110ac0*/  @P6 STG.E [R16.64], R197 ;  /* 0x000000c510006986 */ /* 0x0003e8000c101904 */
[----:B------:R-:W-:Y:S04]  /*110ad0*/  @P5 STG.E [R18.64], R229 ;  /* 0x000000e512005986 */ /* 0x000fe8000c101904 */
[----:B------:R1:W-:Y:S02]  /*110ae0*/  @P2 STG.E [R20.64], R196 ;  /* 0x000000c414002986 */ /* 0x0003e4000c101904 */
[----:B-1----:R-:W-:-:S02]  /*110af0*/  IMAD.WIDE R16, R80, 0x4, R220 ;  /* 0x0000000450107825 */ /* 0x002fc400078e02dc */
[----:B------:R-:W4:Y:S04]  /*110b00*/  LDL.LU R196, [R1+0x18cc] ;  /* 0x0018cc0001c47983 */ /* 0x000f280000300800 */
[----:B------:R1:W-:Y:S04]  /*110b10*/  @P0 STG.E [R22.64], R228 ;  /* 0x000000e416000986 */ /* 0x0003e8000c101904 */
[----:B-1----:R-:W4:Y:S04]  /*110b20*/  LDL.LU R228, [R1+0x180c] ;  /* 0x00180c0001e47983 */ /* 0x002f280000300800 */
[----:B------:R-:W4:Y:S04]  /*110b30*/  LDL.LU R230, [R1+0x17dc] ;  /* 0x0017dc0001e67983 */ /* 0x000f280000300800 */
[----:B------:R-:W4:Y:S04]  /*110b40*/  LDL.LU R234, [R1+0x177c] ;  /* 0x00177c0001ea7983 */ /* 0x000f280000300800 */
[----:B------:R-:W4:Y:S01]  /*110b50*/  LDL.LU R197, [R1+0xfbc] ;  /* 0x000fbc0001c57983 */ /* 0x000f220000300800 */
[----:B------:R-:W-:-:S02]  /*110b60*/  ISETP.GE.AND P3, PT, R81, c[0x0][0x17c], PT ;  /* 0x00005f0051007a0c */ /* 0x000fc40003f66270 */
[----:B------:R-:W-:Y:S02]  /*110b70*/  ISETP.LT.AND P0, PT, R237, c[0x0][0x178], !P1 ;  /* 0x00005e00ed007a0c */ /* 0x000fe40004f01270 */
[----:B------:R-:W-:Y:S02]  /*110b80*/  ISETP.LT.AND P1, PT, R236, c[0x0][0x178], !P1 ;  /* 0x00005e00ec007a0c */ /* 0x000fe40004f21270 */
[----:B------:R-:W-:Y:S02]  /*110b90*/  ISETP.LT.AND P5, PT, R14, c[0x0][0x178], !P3 ;  /* 0x00005e000e007a0c */ /* 0x000fe40005fa1270 */
[C---:B------:R-:W-:Y:S01]  /*110ba0*/  IADD3 R81, R80.reuse, c[0x0][0x198], RZ ;  /* 0x0000660050517a10 */ /* 0x040fe20007ffe0ff */
[----:B------:R-:W-:-:S04]  /*110bb0*/  IMAD.WIDE R18, R80, 0x4, R224 ;  /* 0x0000000450127825 */ /* 0x000fc800078e02e0 */
[----:B------:R-:W-:Y:S01]  /*110bc0*/  IMAD.WIDE R20, R81, 0x4, R4 ;  /* 0x0000000451147825 */ /* 0x000fe200078e0204 */
[----:B--2---:R1:W-:Y:S04]  /*110bd0*/  @P4 STG.E [R16.64], R83 ;  /* 0x0000005310004986 */ /* 0x0043e8000c101904 */
[----:B-1----:R-:W2:Y:S01]  /*110be0*/  LDL.LU R83, [R1+0xc6c] ;  /* 0x000c6c0001537983 */ /* 0x002ea20000300800 */
[----:B------:R-:W-:-:S05]  /*110bf0*/  IMAD.WIDE R16, R80, 0x4, R222 ;  /* 0x0000000450107825 */ /* 0x000fca00078e02de */
[----:B---3--:R-:W-:Y:S04]  /*110c00*/  @P0 STG.E [R16.64], R233 ;  /* 0x000000e910000986 */ /* 0x008fe8000c101904 */
[----:B------:R-:W-:Y:S04]  /*110c10*/  @P1 STG.E [R18.64], R250 ;  /* 0x000000fa12001986 */ /* 0x000fe8000c101904 */
[----:B----4-:R1:W-:Y:S04]  /*110c20*/  @P5 STG.E [R20.64], R232 ;  /* 0x000000e814005986 */ /* 0x0103e8000c101904 */
[----:B-1----:R-:W3:Y:S01]  /*110c30*/  LDL.LU R232, [R1+0x66c] ;  /* 0x00066c0001e87983 */ /* 0x002ee20000300800 */
[----:B------:R-:W-:Y:S01]  /*110c40*/  ISETP.LT.AND P2, PT, R195, c[0x0][0x178], !P3 ;  /* 0x00005e00c3007a0c */ /* 0x000fe20005f41270 */
[----:B------:R-:W-:Y:S01]  /*110c50*/  IMAD.WIDE R22, R81, 0x4, R2 ;  /* 0x0000000451167825 */ /* 0x000fe200078e0202 */
[----:B------:R-:W-:-:S02]  /*110c60*/  ISETP.LT.AND P6, PT, R15, c[0x0][0x178], !P3 ;  /* 0x00005e000f007a0c */ /* 0x000fc40005fc1270 */
[----:B------:R-:W-:Y:S01]  /*110c70*/  ISETP.LT.AND P4, PT, R11, c[0x0][0x178], !P3 ;  /* 0x00005e000b007a0c */ /* 0x000fe20005f81270 */
[----:B------:R-:W-:Y:S01]  /*110c80*/  IMAD.WIDE R16, R81, 0x4, R6 ;  /* 0x0000000451107825 */ /* 0x000fe200078e0206 */
[----:B------:R-:W-:Y:S02]  /*110c90*/  ISETP.LT.AND P0, PT, R147, c[0x0][0x178], !P3 ;  /* 0x00005e0093007a0c */ /* 0x000fe40005f01270 */
[----:B------:R-:W-:Y:S01]  /*110ca0*/  ISETP.LT.AND P5, PT, R131, c[0x0][0x178], !P3 ;  /* 0x00005e0083007a0c */ /* 0x000fe20005fa1270 */
[----:B------:R-:W-:-:S04]  /*110cb0*/  IMAD.WIDE R18, R81, 0x4, R200 ;  /* 0x0000000451127825 */ /* 0x000fc800078e02c8 */
[----:B------:R1:W-:Y:S01]  /*110cc0*/  @P2 STG.E [R22.64], R82 ;  /* 0x0000005216002986 */ /* 0x0003e2000c101904 */
[----:B------:R-:W-:Y:S02]  /*110cd0*/  ISETP.LT.AND P2, PT, R27, c[0x0][0x178], !P3 ;  /* 0x00005e001b007a0c */ /* 0x000fe40005f41270 */
[----:B------:R-:W-:Y:S01]  /*110ce0*/  ISETP.LT.AND P1, PT, R43, c[0x0][0x178], !P3 ;  /* 0x00005e002b007a0c */ /* 0x000fe20005f21270 */
[----:B-1----:R-:W4:Y:S04]  /*110cf0*/  LDL.LU R82, [R1+0x57c] ;  /* 0x00057c0001527983 */ /* 0x002f280000300800 */
[----:B------:R-:W4:Y:S04]  /*110d00*/  LDL.LU R80, [R1+0x5e98] ;  /* 0x005e980001507983 */ /* 0x000f280000300800 */
[----:B------:R-:W4:Y:S04]  /*110d10*/  LDL.LU R229, [R1+0x45c] ;  /* 0x00045c0001e57983 */ /* 0x000f280000300800 */
[----:B------:R-:W4:Y:S04]  /*110d20*/  LDL.LU R233, [R1+0x44c] ;  /* 0x00044c0001e97983 */ /* 0x000f280000300800 */
[----:B------:R1:W-:Y:S01]  /*110d30*/  @P6 STG.E [R16.64], R196 ;  /* 0x000000c410006986 */ /* 0x0003e2000c101904 */
[----:B------:R-:W-:-:S04]  /*110d40*/  IMAD.WIDE R20, R81, 0x4, R206 ;  /* 0x0000000451147825 */ /* 0x000fc800078e02ce */
[C---:B------:R-:W-:Y:S01]  /*110d50*/  IMAD.WIDE R22, R81.reuse, 0x4, R208 ;  /* 0x0000000451167825 */ /* 0x040fe200078e02d0 */
[----:B-1----:R-:W4:Y:S03]  /*110d60*/  LDL.LU R196, [R1+0x23c] ;  /* 0x00023c0001c47983 */ /* 0x002f260000300800 */
[C---:B------:R-:W-:Y:S01]  /*110d70*/  IMAD.WIDE R16, R81.reuse, 0x4, R202 ;  /* 0x0000000451107825 */ /* 0x040fe200078e02ca */
[----:B------:R1:W-:Y:S04]  /*110d80*/  @P4 STG.E [R18.64], R228 ;  /* 0x000000e412004986 */ /* 0x0003e8000c101904 */
[----:B------:R1:W-:Y:S02]  /*110d90*/  @P0 STG.E [R16.64], R230 ;  /* 0x000000e610000986 */ /* 0x0003e4000c101904 */
[----:B-1----:R-:W-:-:S02]  /*110da0*/  IMAD.WIDE R18, R81, 0x4, R204 ;  /* 0x0000000451127825 */ /* 0x002fc400078e02cc */
[----:B------:R-:W4:Y:S04]  /*110db0*/  LDL.LU R228, [R1+0x18c] ;  /* 0x00018c0001e47983 */ /* 0x000f280000300800 */
[----:B------:R-:W-:Y:S04]  /*110dc0*/  @P5 STG.E [R18.64], R234 ;  /* 0x000000ea12005986 */ /* 0x000fe8000c101904 */
[----:B------:R-:W-:Y:S01]  /*110dd0*/  @P2 STG.E [R20.64], R197 ;  /* 0x000000c514002986 */ /* 0x000fe2000c101904 */
[----:B------:R-:W-:Y:S01]  /*110de0*/  ISETP.LT.AND P6, PT, R59, c[0x0][0x178], !P3 ;  /* 0x00005e003b007a0c */ /* 0x000fe20005fc1270 */
[----:B------:R-:W-:-:S02]  /*110df0*/  IMAD.WIDE R16, R81, 0x4, R210 ;  /* 0x0000000451107825 */ /* 0x000fc400078e02d2 */
[----:B--2---:R1:W-:Y:S04]  /*110e00*/  @P1 STG.E [R22.64], R83 ;  /* 0x0000005316001986 */ /* 0x0043e8000c101904 */
[----:B-1----:R-:W2:Y:S04]  /*110e10*/  LDL.LU R83, [R1+0xc] ;  /* 0x00000c0001537983 */ /* 0x002ea80000300800 */
[----:B------:R-:W2:Y:S04]  /*110e20*/  LDL.LU R197, [R1+0x1a18] ;  /* 0x001a180001c57983 */ /* 0x000ea80000300800 */
[----:B---3--:R1:W-:Y:S04]  /*110e30*/  @P6 STG.E [R16.64], R232 ;  /* 0x000000e810006986 */ /* 0x0083e8000c101904 */
[----:B-1----:R-:W3:Y:S01]  /*110e40*/  LDL.LU R232, [R1+0x19e8] ;  /* 0x0019e80001e87983 */ /* 0x002ee20000300800 */
[----:B------:R-:W-:-:S02]  /*110e50*/  ISETP.LT.AND P4, PT, R75, c[0x0][0x178], !P3 ;  /* 0x00005e004b007a0c */ /* 0x000fc40005f81270 */
[----:B------:R-:W-:Y:S01]  /*110e60*/  ISETP.LT.AND P5, PT, R99, c[0x0][0x178], !P3 ;  /* 0x00005e0063007a0c */ /* 0x000fe20005fa1270 */
[----:B------:R-:W-:Y:S01]  /*110e70*/  IMAD.WIDE R18, R81, 0x4, R212 ;  /* 0x0000000451127825 */ /* 0x000fe200078e02d4 */
[----:B------:R-:W-:Y:S02]  /*110e80*/  ISETP.LT.AND P2, PT, R115, c[0x0][0x178], !P3 ;  /* 0x00005e0073007a0c */ /* 0x000fe40005f41270 */
[----:B------:R-:W-:Y:S01]  /*110e90*/  ISETP.LT.AND P1, PT, R239, c[0x0][0x178], !P3 ;  /* 0x00005e00ef007a0c */ /* 0x000fe20005f21270 */
[----:B------:R-:W-:Y:S01]  /*110ea0*/  IMAD.WIDE R16, R81, 0x4, R214 ;  /* 0x0000000451107825 */ /* 0x000fe200078e02d6 */
[----:B------:R-:W-:-:S03]  /*110eb0*/  ISETP.LT.AND P0, PT, R238, c[0x0][0x178], !P3 ;  /* 0x00005e00ee007a0c */ /* 0x000fc60005f01270 */
[----:B------:R-:W-:Y:S02]  /*110ec0*/  IMAD.WIDE R20, R81, 0x4, R218 ;  /* 0x0000000451147825 */ /* 0x000fe400078e02da */
[----:B----4-:R1:W-:Y:S01]  /*110ed0*/  @P4 STG.E [R18.64], R82 ;  /* 0x0000005212004986 */ /* 0x0103e2000c101904 */
[----:B------:R-:W-:-:S03]  /*110ee0*/  ISETP.LT.AND P6, PT, R237, c[0x0][0x178], !P3 ;  /* 0x00005e00ed007a0c */ /* 0x000fc60005fc1270 */
[----:B-1----:R-:W4:Y:S01]  /*110ef0*/  LDL.LU R82, [R1+0x19d8] ;  /* 0x0019d80001527983 */ /* 0x002f220000300800 */
[----:B------:R-:W-:-:S03]  /*110f00*/  IMAD.WIDE R18, R81, 0x4, R216 ;  /* 0x0000000451127825 */ /* 0x000fc600078e02d8 */
[----:B------:R-:W-:Y:S04]  /*110f10*/  @P5 STG.E [R16.64], R229 ;  /* 0x000000e510005986 */ /* 0x000fe8000c101904 */
[----:B------:R1:W-:Y:S04]  /*110f20*/  @P2 STG.E [R18.64], R233 ;  /* 0x000000e912002986 */ /* 0x0003e8000c101904 */
[----:B------:R-:W4:Y:S01]  /*110f30*/  LDL.LU R234, [R1+0x19a8] ;  /* 0x0019a80001ea7983 */ /* 0x000f220000300800 */
[----:B------:R-:W-:-:S03]  /*110f40*/  IMAD.WIDE R22, R81, 0x4, R220 ;  /* 0x0000000451167825 */ /* 0x000fc600078e02dc */
[----:B------:R1:W-:Y:S04]  /*110f50*/  @P1 STG.E [R20.64], R196 ;  /* 0x000000c414001986 */ /* 0x0003e8000c101904 */
[----:B-1----:R-:W4:Y:S01]  /*110f60*/  LDL.LU R233, [R1+0x1928] ;  /* 0x0019280001e97983 */ /* 0x002f220000300800 */
[----:B------:R-:W-:-:S03]  /*110f70*/  IMAD.WIDE R16, R81, 0x4, R222 ;  /* 0x0000000451107825 */ /* 0x000fc600078e02de */
[----:B------:R-:W4:Y:S04]  /*110f80*/  LDL.LU R196, [R1+0x18f8] ;  /* 0x0018f80001c47983 */ /* 0x000f280000300800 */
[----:B------:R-:W4:Y:S04]  /*110f90*/  LDL.LU R229, [R1+0x18d8] ;  /* 0x0018d80001e57983 */ /* 0x000f280000300800 */
[----:B------:R1:W-:Y:S04]  /*110fa0*/  @P0 STG.E [R22.64], R228 ;  /* 0x000000e416000986 */ /* 0x0003e8000c101904 */
[----:B-1----:R-:W4:Y:S01]  /*110fb0*/  LDL.LU R228, [R1+0x18b8] ;  /* 0x0018b80001e47983 */ /* 0x002f220000300800 */
[----:B------:R-:W-:-:S02]  /*110fc0*/  ISETP.LT.AND P4, PT, R236, c[0x0][0x178], !P3 ;  /* 0x00005e00ec007a0c */ /* 0x000fc40005f81270 */
[----:B------:R-:W-:Y:S01]  /*110fd0*/  ISETP.GE.AND P3, PT, R80, c[0x0][0x17c], PT ;  /* 0x00005f0050007a0c */ /* 0x000fe20003f66270 */
[----:B------:R-:W-:-:S03]  /*110fe0*/  IMAD.WIDE R18, R81, 0x4, R224 ;  /* 0x0000000451127825 */ /* 0x000fc600078e02e0 */
[----:B------:R-:W-:Y:S02]  /*110ff0*/  ISETP.LT.AND P1, PT, R14, c[0x0][0x178], !P3 ;  /* 0x00005e000e007a0c */ /* 0x000fe40005f21270 */
[----:B------:R-:W-:Y:S02]  /*111000*/  ISETP.LT.AND P0, PT, R195, c[0x0][0x178], !P3 ;  /* 0x00005e00c3007a0c */ /* 0x000fe40005f01270 */
[----:B------:R-:W-:Y:S01]  /*111010*/  IADD3 R20, R81, c[0x0][0x198], RZ ;  /* 0x0000660051147a10 */ /* 0x000fe20007ffe0ff */
[----:B--2---:R1:W-:Y:S04]  /*111020*/  @P6 STG.E [R16.64], R83 ;  /* 0x0000005310006986 */ /* 0x0043e8000c101904 */
[----:B-1----:R-:W2:Y:S01]  /*111030*/  LDL.LU R83, [R1+0x11d8] ;  /* 0x0011d80001537983 */ /* 0x002ea20000300800 */
[----:B------:R-:W-:-:S03]  /*111040*/  IMAD.WIDE R16, R20, 0x4, R4 ;  /* 0x0000000414107825 */ /* 0x000fc600078e0204 */
[----:B------:R1:W-:Y:S04]  /*111050*/  @P4 STG.E [R18.64], R251 ;  /* 0x000000fb12004986 */ /* 0x0003e8000c101904 */
[----:B------:R1:W-:Y:S04]  /*111060*/  @P1 STG.E [R16.64], R197 ;  /* 0x000000c510001986 */ /* 0x0003e8000c101904 */
[----:B------:R-:W2:Y:S01]  /*111070*/  LDL.LU R21, [R1+0x5e9c] ;  /* 0x005e9c0001157983 */ /* 0x000ea20000300800 */
[----:B-1----:R-:W-:-:S03]  /*111080*/  IMAD.WIDE R18, R20, 0x4, R2 ;  /* 0x0000000414127825 */ /* 0x002fc600078e0202 */
[----:B------:R-:W2:Y:S04]  /*111090*/  LDL.LU R197, [R1+0x11b8] ;  /* 0x0011b80001c57983 */ /* 0x000ea80000300800 */
[----:B---3--:R1:W-:Y:S04]  /*1110a0*/  @P0 STG.E [R18.64], R232 ;  /* 0x000000e812000986 */ /* 0x0083e8000c101904 */
[----:B-1----:R-:W3:Y:S01]  /*1110b0*/  LDL.LU R232, [R1+0xfc8] ;  /* 0x000fc80001e87983 */ /* 0x002ee20000300800 */
[----:B------:R-:W-:Y:S02]  /*1110c0*/  ISETP.LT.AND P2, PT, R15, c[0x0][0x178], !P3 ;  /* 0x00005e000f007a0c */ /* 0x000fe40005f41270 */
[----:B------:R-:W-:Y:S01]  /*1110d0*/  ISETP.LT.AND P6, PT, R11, c[0x0][0x178], !P3 ;  /* 0x00005e000b007a0c */ /* 0x000fe20005fc1270 */
[----:B------:R-:W-:Y:S01]  /*1110e0*/  IMAD.WIDE R22, R20, 0x4, R6 ;  /* 0x0000000414167825 */ /* 0x000fe200078e0206 */
[----:B------:R-:W-:-:S02]  /*1110f0*/  ISETP.LT.AND P5, PT, R147, c[0x0][0x178], !P3 ;  /* 0x00005e0093007a0c */ /* 0x000fc40005fa1270 */
[----:B------:R-:W-:Y:S01]  /*111100*/  ISETP.LT.AND P4, PT, R131, c[0x0][0x178], !P3 ;  /* 0x00005e0083007a0c */ /* 0x000fe20005f81270 */
[----:B------:R-:W-:-:S04]  /*111110*/  IMAD.WIDE R16, R20, 0x4, R200 ;  /* 0x0000000414107825 */ /* 0x000fc800078e02c8 */
[C---:B------:R-:W-:Y:S02]  /*111120*/  IMAD.WIDE R18, R20.reuse, 0x4, R202 ;  /* 0x0000000414127825 */ /* 0x040fe400078e02ca */
[----:B----4-:R1:W-:Y:S01]  /*111130*/  @P2 STG.E [R22.64], R82 ;  /* 0x0000005216002986 */ /* 0x0103e2000c101904 */
[----:B------:R-:W-:Y:S02]  /*111140*/  ISETP.LT.AND P2, PT, R27, c[0x0][0x178], !P3 ;  /* 0x00005e001b007a0c */ /* 0x000fe40005f41270 */
[----:B------:R-:W-:Y:S02]  /*111150*/  ISETP.LT.AND P1, PT, R43, c[0x0][0x178], !P3 ;  /* 0x00005e002b007a0c */ /* 0x000fe40005f21270 */
[----:B------:R-:W-:Y:S01]  /*111160*/  ISETP.LT.AND P0, PT, R59, c[0x0][0x178], !P3 ;  /* 0x00005e003b007a0c */ /* 0x000fe20005f01270 */
[----:B-1----:R-:W4:Y:S01]  /*111170*/  LDL.LU R82, [R1+0xc78] ;  /* 0x000c780001527983 */ /* 0x002f220000300800 */
[----:B------:R-:W-:-:S03]  /*111180*/  IMAD.WIDE R22, R20, 0x4, R204 ;  /* 0x0000000414167825 */ /* 0x000fc600078e02cc */
[----:B------:R-:W-:Y:S04]  /*111190*/  @P6 STG.E [R16.64], R234 ;  /* 0x000000ea10006986 */ /* 0x000fe8000c101904 */
[----:B------:R1:W-:Y:S04]  /*1111a0*/  @P5 STG.E [R18.64], R233 ;  /* 0x000000e912005986 */ /* 0x0003e8000c101904 */
[----:B------:R1:W-:Y:S04]  /*1111b0*/  @P4 STG.E [R22.64], R196 ;  /* 0x000000c416004986 */ /* 0x0003e8000c101904 */
[----:B-1----:R-:W4:Y:S01]  /*1111c0*/  LDL.LU R233, [R1+0xac8] ;  /* 0x000ac80001e97983 */ /* 0x002f220000300800 */
[----:B------:R-:W-:-:S04]  /*1111d0*/  IMAD.WIDE R16, R20, 0x4, R206 ;  /* 0x0000000414107825 */ /* 0x000fc800078e02ce */
[C---:B------:R-:W-:Y:S01]  /*1111e0*/  IMAD.WIDE R18, R20.reuse, 0x4, R208 ;  /* 0x0000000414127825 */ /* 0x040fe200078e02d0 */
[----:B------:R-:W4:Y:S03]  /*1111f0*/  LDL.LU R196, [R1+0x658] ;  /* 0x0006580001c47983 */ /* 0x000f260000300800 */
[----:B------:R-:W-:Y:S01]  /*111200*/  IMAD.WIDE R22, R20, 0x4, R210 ;  /* 0x0000000414167825 */ /* 0x000fe200078e02d2 */
[----:B------:R1:W-:Y:S04]  /*111210*/  @P2 STG.E [R16.64], R229 ;  /* 0x000000e510002986 */ /* 0x0003e8000c101904 */
[----:B------:R-:W4:Y:S04]  /*111220*/  LDL.LU R234, [R1+0x588] ;  /* 0x0005880001ea7983 */ /* 0x000f280000300800 */
[----:B------:R1:W-:Y:S04]  /*111230*/  @P1 STG.E [R18.64], R228 ;  /* 0x000000e412001986 */ /* 0x0003e8000c101904 */
[----:B-1----:R-:W4:Y:S04]  /*111240*/  LDL.LU R229, [R1+0x248] ;  /* 0x0002480001e57983 */ /* 0x002f280000300800 */
[----:B------:R-:W4:Y:S01]  /*111250*/  LDL.LU R228, [R1+0x1a1c] ;  /* 0x001a1c0001e47983 */ /* 0x000f220000300800 */
[----:B------:R-:W-:-:S02]  /*111260*/  ISETP.LT.AND P6, PT, R75, c[0x0][0x178], !P3 ;  /* 0x00005e004b007a0c */ /* 0x000fc40005fc1270 */
[----:B------:R-:W-:Y:S01]  /*111270*/  ISETP.LT.AND P5, PT, R99, c[0x0][0x178], !P3 ;  /* 0x00005e0063007a0c */ /* 0x000fe20005fa1270 */
[----:B------:R-:W-:-:S04]  /*111280*/  IMAD.WIDE R16, R20, 0x4, R212 ;  /* 0x0000000414107825 */ /* 0x000fc800078e02d4 */
[C---:B------:R-:W-:Y:S01]  /*111290*/  IMAD.WIDE R18, R20.reuse, 0x4, R214 ;  /* 0x0000000414127825 */ /* 0x040fe200078e02d6 */
[----:B--2---:R1:W-:Y:S04]  /*1112a0*/  @P0 STG.E [R22.64], R83 ;  /* 0x0000005316000986 */ /* 0x0043e8000c101904 */
[----:B-1----:R-:W2:Y:S04]  /*1112b0*/  LDL.LU R83, [R1+0x19ec] ;  /* 0x0019ec0001537983 */ /* 0x002ea80000300800 */
[----:B------:R-:W-:Y:S04]  /*1112c0*/  @P6 STG.E [R16.64], R197 ;  /* 0x000000c510006986 */ /* 0x000fe8000c101904 */
[----:B---3--:R1:W-:Y:S04]  /*1112d0*/  @P5 STG.E [R18.64], R232 ;  /* 0x000000e812005986 */ /* 0x0083e8000c101904 */
[----:B-1----:R-:W3:Y:S01]  /*1112e0*/  LDL.LU R232, [R1+0x19dc] ;  /* 0x0019dc0001e87983 */ /* 0x002ee20000300800 */
[----:B------:R-:W-:Y:S01]  /*1112f0*/  ISETP.LT.AND P4, PT, R115, c[0x0][0x178], !P3 ;  /* 0x00005e0073007a0c */ /* 0x000fe20005f81270 */
[----:B------:R-:W-:Y:S01]  /*111300*/  IMAD.WIDE R22, R20, 0x4, R216 ;  /* 0x0000000414167825 */ /* 0x000fe200078e02d8 */
[----:B------:R-:W-:-:S02]  /*111310*/  ISETP.LT.AND P1, PT, R239, c[0x0][0x178], !P3 ;  /* 0x00005e00ef007a0c */ /* 0x000fc40005f21270 */
[----:B------:R-:W-:Y:S01]  /*111320*/  ISETP.LT.AND P2, PT, R238, c[0x0][0x178], !P3 ;  /* 0x00005e00ee007a0c */ /* 0x000fe20005f41270 */
[----:B------:R-:W-:Y:S01]  /*111330*/  IMAD.WIDE R18, R20, 0x4, R218 ;  /* 0x0000000414127825 */ /* 0x000fe200078e02da */
[----:B------:R-:W-:-:S03]  /*111340*/  ISETP.GE.AND P0, PT, R21, c[0x0][0x17c], PT ;  /* 0x00005f0015007a0c */ /* 0x000fc60003f06270 */
[----:B------:R-:W-:Y:S01]  /*111350*/  IMAD.WIDE R16, R20, 0x4, R220 ;  /* 0x0000000414107825 */ /* 0x000fe200078e02dc */
[----:B------:R-:W-:-:S03]  /*111360*/  ISETP.LT.AND P6, PT, R14, c[0x0][0x178], !P0 ;  /* 0x00005e000e007a0c */ /* 0x000fc600047c1270 */
[----:B----4-:R1:W-:Y:S01]  /*111370*/  @P4 STG.E [R22.64], R82 ;  /* 0x0000005216004986 */ /* 0x0103e2000c101904 */
[----:B------:R-:W-:Y:S02]  /*111380*/  ISETP.LT.AND P4, PT, R236, c[0x0][0x178], !P3 ;  /* 0x00005e00ec007a0c */ /* 0x000fe40005f81270 */
[----:B------:R-:W-:Y:S02]  /*111390*/  ISETP.LT.AND P3, PT, R237, c[0x0][0x178], !P3 ;  /* 0x00005e00ed007a0c */ /* 0x000fe40005f61270 */
[----:B------:R-:W-:Y:S01]  /*1113a0*/  ISETP.LT.AND P5, PT, R195, c[0x0][0x178], !P0 ;  /* 0x00005e00c3007a0c */ /* 0x000fe200047a1270 */
[----:B-1----:R-:W4:Y:S01]  /*1113b0*/  LDL.LU R82, [R1+0x19ac] ;  /* 0x0019ac0001527983 */ /* 0x002f220000300800 */
[----:B------:R-:W-:-:S03]  /*1113c0*/  IADD3 R80, R20, c[0x0][0x198], RZ ;  /* 0x0000660014507a10 */ /* 0x000fc60007ffe0ff */
[----:B------:R-:W4:Y:S04]  /*1113d0*/  LDL.LU R230, [R1+0x192c] ;  /* 0x00192c0001e67983 */ /* 0x000f280000300800 */
[----:B------:R1:W-:Y:S04]  /*1113e0*/  @P1 STG.E [R18.64], R233 ;  /* 0x000000e912001986 */ /* 0x0003e8000c101904 */
[----:B------:R-:W4:Y:S04]  /*1113f0*/  LDL.LU R197, [R1+0x18fc] ;  /* 0x0018fc0001c57983 */ /* 0x000f280000300800 */
[----:B------:R1:W-:Y:S04]  /*111400*/  @P2 STG.E [R16.64], R196 ;  /* 0x000000c410002986 */ /* 0x0003e8000c101904 */
[----:B-1----:R-:W4:Y:S01]  /*111410*/  LDL.LU R233, [R1+0x18dc] ;  /* 0x0018dc0001e97983 */ /* 0x002f220000300800 */
[----:B------:R-:W-:-:S04]  /*111420*/  IMAD.WIDE R18, R20, 0x4, R224 ;  /* 0x0000000414127825 */ /* 0x000fc800078e02e0 */
[----:B------:R-:W-:Y:S01]  /*111430*/  IMAD.WIDE R16, R20, 0x4, R222 ;  /* 0x0000000414107825 */ /* 0x000fe200078e02de */
[----:B------:R-:W4:Y:S03]  /*111440*/  LDL.LU R196, [R1+0x18bc] ;  /* 0x0018bc0001c47983 */ /* 0x000f260000300800 */
[C---:B------:R-:W-:Y:S01]  /*111450*/  IMAD.WIDE R20, R80.reuse, 0x4, R4 ;  /* 0x0000000450147825 */ /* 0x040fe200078e0204 */
[----:B------:R-:W-:Y:S03]  /*111460*/  @P3 STG.E [R16.64], R234 ;  /* 0x000000ea10003986 */ /* 0x000fe6000c101904 */
[C---:B------:R-:W-:Y:S01]  /*111470*/  IMAD.WIDE R22, R80.reuse, 0x4, R2 ;  /* 0x0000000450167825 */ /* 0x040fe200078e0202 */
[----:B------:R-:W-:Y:S04]  /*111480*/  @P4 STG.E [R18.64], R229 ;  /* 0x000000e512004986 */ /* 0x000fe8000c101904 */
[----:B------:R1:W-:Y:S04]  /*111490*/  @P6 STG.E [R20.64], R228 ;  /* 0x000000e414006986 */ /* 0x0003e8000c101904 */
[----:B-1----:R-:W4:Y:S04]  /*1114a0*/  LDL.LU R228, [R1+0x11dc] ;  /* 0x0011dc0001e47983 */ /* 0x002f280000300800 */
[----:B------:R-:W4:Y:S01]  /*1114b0*/  LDL.LU R81, [R1+0x5ea0] ;  /* 0x005ea00001517983 */ /* 0x000f220000300800 */
[----:B------:R-:W-:Y:S01]  /*1114c0*/  ISETP.LT.AND P2, PT, R15, c[0x0][0x178], !P0 ;  /* 0x00005e000f007a0c */ /* 0x000fe20004741270 */
[----:B------:R-:W-:-:S02]  /*1114d0*/  IMAD.WIDE R16, R80, 0x4, R6 ;  /* 0x0000000450107825 */ /* 0x000fc400078e0206 */
[----:B--2---:R1:W-:Y:S04]  /*1114e0*/  @P5 STG.E [R22.64], R83 ;  /* 0x0000005316005986 */ /* 0x0043e8000c101904 */
[----:B-1----:R-:W2:Y:S04]  /*1114f0*/  LDL.LU R83, [R1+0x11bc] ;  /* 0x0011bc0001537983 */ /* 0x002ea80000300800 */
[----:B------:R-:W2:Y:S04]  /*111500*/  LDL.LU R234, [R1+0xfcc] ;  /* 0x000fcc0001ea7983 */ /* 0x000ea80000300800 */
[----:B------:R-:W2:Y:S04]  /*111510*/  LDL.LU R229, [R1+0xc7c] ;  /* 0x000c7c0001e57983 */ /* 0x000ea80000300800 */
[----:B---3--:R1:W-:Y:S04]  /*111520*/  @P2 STG.E [R16.64], R232 ;  /* 0x000000e810002986 */ /* 0x0083e8000c101904 */
[----:B-1----:R-:W3:Y:S01]  /*111530*/  LDL.LU R232, [R1+0xacc] ;  /* 0x000acc0001e87983 */ /* 0x002ee20000300800 */
        /* <DEDUP_REMOVED lines=8> */
[----:B----4-:R1:W-:Y:S01]  /*1115c0*/  @P1 STG.E [R18.64], R82 ;  /* 0x0000005212001986 */ /* 0x0103e2000c101904 */
[----:B------:R-:W-:Y:S02]  /*1115d0*/  ISETP.LT.AND P2, PT, R59, c[0x0][0x178], !P0 ;  /* 0x00005e003b007a0c */ /* 0x000fe40004741270 */
[----:B------:R-:W-:Y:S01]  /*1115e0*/  IMAD.WIDE R22, R80, 0x4, R208 ;  /* 0x0000000450167825 */ /* 0x000fe200078e02d0 */
[----:B------:R4:W-:Y:S01]  /*1115f0*/  @P6 STG.E [R16.64], R230 ;  /* 0x000000e610006986 */ /* 0x0009e2000c101904 */
[----:B------:R-:W-:-:S03]  /*111600*/  ISETP.LT.AND P1, PT, R75, c[0x0][0x178], !P0 ;  /* 0x00005e004b007a0c */ /* 0x000fc60004721270 */
[----:B-1----:R-:W3:Y:S01]  /*111610*/  LDL.LU R82, [R1+0x65c] ;  /* 0x00065c0001527983 */ /* 0x002ee20000300800 */
[----:B------:R-:W-:-:S05]  /*111620*/  IMAD.WIDE R18, R80, 0x4, R204 ;  /* 0x0000000450127825 */ /* 0x000fca00078e02cc */
[----:B------:R-:W-:Y:S04]  /*111630*/  @P5 STG.E [R18.64], R197 ;  /* 0x000000c512005986 */ /* 0x000fe8000c101904 */
[----:B------:R1:W-:Y:S01]  /*111640*/  @P4 STG.E [R20.64], R233 ;  /* 0x000000e914004986 */ /* 0x0003e2000c101904 */
[----:B----4-:R-:W-:-:S03]  /*111650*/  IMAD.WIDE R16, R80, 0x4, R210 ;  /* 0x0000000450107825 */ /* 0x010fc600078e02d2 */
[----:B------:R4:W-:Y:S04]  /*111660*/  @P3 STG.E [R22.64], R196 ;  /* 0x000000c416003986 */ /* 0x0009e8000c101904 */
[----:B-1----:R-:W3:Y:S01]  /*111670*/  LDL.LU R233, [R1+0x58c] ;  /* 0x00058c0001e97983 */ /* 0x002ee20000300800 */
[----:B------:R-:W-:-:S03]  /*111680*/  IMAD.WIDE R18, R80, 0x4, R212 ;  /* 0x0000000450127825 */ /* 0x000fc600078e02d4 */
[----:B----4-:R-:W4:Y:S04]  /*111690*/  LDL.LU R196, [R1+0x24c] ;  /* 0x00024c0001c47983 */ /* 0x010f280000300800 */
[----:B------:R-:W4:Y:S04]  /*1116a0*/  LDL.LU R230, [R1+0x1a98] ;  /* 0x001a980001e67983 */ /* 0x000f280000300800 */
[----:B------:R-:W4:Y:S04]  /*1116b0*/  LDL.LU R197, [R1+0x1a78] ;  /* 0x001a780001c57983 */ /* 0x000f280000300800 */
[----:B------:R1:W-:Y:S04]  /*1116c0*/  @P2 STG.E [R16.64], R228 ;  /* 0x000000e410002986 */ /* 0x0003e8000c101904 */
[----:B-1----:R-:W4:Y:S01]  /*1116d0*/  LDL.LU R228, [R1+0x1a58] ;  /* 0x001a580001e47983 */ /* 0x002f220000300800 */
        /* <DEDUP_REMOVED lines=17> */
[----:B------:R-:W-:-:S04]  /*1117f0*/  ISETP.GE.AND P2, PT, R81, c[0x0][0x17c], PT ;  /* 0x00005f0051007a0c */ /* 0x000fc80003f46270 */
[----:B------:R-:W-:-:S03]  /*111800*/  ISETP.LT.AND P3, PT, R14, c[0x0][0x178], !P2 ;  /* 0x00005e000e007a0c */ /* 0x000fc60005761270 */
[----:B------:R1:W-:Y:S01]  /*111810*/  @P4 STG.E [R22.64], R82 ;  /* 0x0000005216004986 */ /* 0x0003e2000c101904 */
[----:B------:R-:W-:Y:S01]  /*111820*/  ISETP.LT.AND P6, PT, R195, c[0x0][0x178], !P2 ;  /* 0x00005e00c3007a0c */ /* 0x000fe200057c1270 */
[C---:B------:R-:W-:Y:S01]  /*111830*/  IMAD.WIDE R18, R80.reuse, 0x4, R224 ;  /* 0x0000000450127825 */ /* 0x040fe200078e02e0 */
[----:B------:R-:W-:Y:S02]  /*111840*/  ISETP.LT.AND P5, PT, R15, c[0x0][0x178], !P2 ;  /* 0x00005e000f007a0c */ /* 0x000fe400057a1270 */
[----:B------:R-:W-:Y:S01]  /*111850*/  ISETP.LT.AND P4, PT, R11, c[0x0][0x178], !P2 ;  /* 0x00005e000b007a0c */ /* 0x000fe20005781270 */
[----:B-1----:R-:W3:Y:S01]  /*111860*/  LDL.LU R82, [R1+0x1a08] ;  /* 0x001a080001527983 */ /* 0x002ee20000300800 */
[----:B------:R-:W-:-:S03]  /*111870*/  IADD3 R80, R80, c[0x0][0x198], RZ ;  /* 0x0000660050507a10 */ /* 0x000fc60007ffe0ff */
[----:B------:R-:W3:Y:S04]  /*111880*/  LDL.LU R234, [R1+0x19f8] ;  /* 0x0019f80001ea7983 */ /* 0x000ee80000300800 */
[----:B------:R-:W3:Y:S04]  /*111890*/  LDL.LU R81, [R1+0x5ea4] ;  /* 0x005ea40001517983 */ /* 0x000ee80000300800 */
[----:B------:R1:W-:Y:S04]  /*1118a0*/  @P1 STG.E [R16.64], R233 ;  /* 0x000000e910001986 */ /* 0x0003e8000c101904 */
[----:B------:R-:W3:Y:S01]  /*1118b0*/  LDL.LU R229, [R1+0x19c8] ;  /* 0x0019c80001e57983 */ /* 0x000ee20000300800 */
[----:B------:R-:W-:-:S03]  /*1118c0*/  IMAD.WIDE R20, R80, 0x4, R6 ;  /* 0x0000000450147825 */ /* 0x000fc600078e0206 */
[----:B----4-:R4:W-:Y:S04]  /*1118d0*/  @P0 STG.E [R18.64], R196 ;  /* 0x000000c412000986 */ /* 0x0109e8000c101904 */
[----:B-1----:R-:W3:Y:S01]  /*1118e0*/  LDL.LU R233, [R1+0x1958] ;  /* 0x0019580001e97983 */ /* 0x002ee20000300800 */
[----:B------:R-:W-:-:S04]  /*1118f0*/  IMAD.WIDE R16, R80, 0x4, R4 ;  /* 0x0000000450107825 */ /* 0x000fc800078e0204 */
[C---:B------:R-:W-:Y:S01]  /*111900*/  IMAD.WIDE R22, R80.reuse, 0x4, R200 ;  /* 0x0000000450167825 */ /* 0x040fe200078e02c8 */
[----:B----4-:R-:W4:Y:S03]  /*111910*/  LDL.LU R196, [R1+0x14b8] ;  /* 0x0014b80001c47983 */ /* 0x010f260000300800 */
[C---:B------:R-:W-:Y:S01]  /*111920*/  IMAD.WIDE R18, R80.reuse, 0x4, R2 ;  /* 0x0000000450127825 */ /* 0x040fe200078e0202 */
[----:B------:R-:W-:Y:S04]  /*111930*/  @P3 STG.E [R16.64], R230 ;  /* 0x000000e610003986 */ /* 0x000fe8000c101904 */
[----:B------:R-:W-:Y:S04]  /*111940*/  @P6 STG.E [R18.64], R197 ;  /* 0x000000c512006986 */ /* 0x000fe8000c101904 */
[----:B------:R1:W-:Y:S04]  /*111950*/  @P5 STG.E [R20.64], R228 ;  /* 0x000000e414005986 */ /* 0x0003e8000c101904 */
[----:B-1----:R-:W4:Y:S01]  /*111960*/  LDL.LU R228, [R1+0x1448] ;  /* 0x0014480001e47983 */ /* 0x002f220000300800 */
        /* <DEDUP_REMOVED lines=18> */
[C---:B------:R-:W-:Y:S01]  /*111a90*/  IMAD.WIDE R22, R80.reuse, 0x4, R212 ;  /* 0x0000000450167825 */ /* 0x040fe200078e02d4 */
[----:B------:R1:W-:Y:S01]  /*111aa0*/  @P4 STG.E [R16.64], R234 ;  /* 0x000000ea10004986 */ /* 0x0003e2000c101904 */
[----:B------:R-:W-:Y:S02]  /*111ab0*/  ISETP.LT.AND P0, PT, R115, c[0x0][0x178], !P2 ;  /* 0x00005e0073007a0c */ /* 0x000fe40005701270 */
[C---:B-1----:R-:W-:Y:S01]  /*111ac0*/  IMAD.WIDE R18, R80.reuse, 0x4, R208 ;  /* 0x0000000450127825 */ /* 0x042fe200078e02d0 */
[----:B------:R-:W3:Y:S04]  /*111ad0*/  LDL.LU R82, [R1+0xc38] ;  /* 0x000c380001527983 */ /* 0x000ee80000300800 */
[----:B------:R-:W-:Y:S04]  /*111ae0*/  @P3 STG.E [R18.64], R229 ;  /* 0x000000e512003986 */ /* 0x000fe8000c101904 */
[----:B------:R1:W-:Y:S01]  /*111af0*/  @P6 STG.E [R20.64], R233 ;  /* 0x000000e914006986 */ /* 0x0003e2000c101904 */
[----:B------:R-:W-:-:S03]  /*111b00*/  IMAD.WIDE R16, R80, 0x4, R214 ;  /* 0x0000000450107825 */ /* 0x000fc600078e02d6 */
[----:B----4-:R4:W-:Y:S04]  /*111b10*/  @P5 STG.E [R22.64], R196 ;  /* 0x000000c416005986 */ /* 0x0109e8000c101904 */
        /* <DEDUP_REMOVED lines=10> */
[----:B------:R-:W-:Y:S01]  /*111bc0*/  IMAD.WIDE R16, R80, 0x4, R218 ;  /* 0x0000000450107825 */ /* 0x000fe200078e02da */
[----:B------:R-:W-:-:S03]  /*111bd0*/  ISETP.GE.AND P4, PT, R81, c[0x0][0x17c], PT ;  /* 0x00005f0051007a0c */ /* 0x000fc60003f86270 */
[C---:B------:R-:W-:Y:S01]  /*111be0*/  IMAD.WIDE R20, R80.reuse, 0x4, R222 ;  /* 0x0000000450147825 */ /* 0x040fe200078e02de */
[----:B--2---:R1:W-:Y:S04]  /*111bf0*/  @P0 STG.E [R18.64], R83 ;  /* 0x0000005312000986 */ /* 0x0043e8000c101904 */
[----:B-1----:R-:W2:Y:S01]  /*111c00*/  LDL.LU R83, [R1+0x1a0c] ;  /* 0x001a0c0001537983 */ /* 0x002ea20000300800 */
[----:B------:R-:W-:-:S03]  /*111c10*/  IMAD.WIDE R18, R80, 0x4, R220 ;  /* 0x0000000450127825 */ /* 0x000fc600078e02dc */
[----:B------:R-:W-:Y:S04]  /*111c20*/  @P5 STG.E [R16.64], R230 ;  /* 0x000000e610005986 */ /* 0x000fe8000c101904 */
[----:B------:R1:W-:Y:S04]  /*111c30*/  @P3 STG.E [R18.64], R197 ;  /* 0x000000c512003986 */ /* 0x0003e8000c101904 */
[----:B------:R-:W2:Y:S04]  /*111c40*/  LDL.LU R81, [R1+0x5ea8] ;  /* 0x005ea80001517983 */ /* 0x000ea80000300800 */
[----:B-1----:R-:W2:Y:S04]  /*111c50*/  LDL.LU R197, [R1+0x19fc] ;  /* 0x0019fc0001c57983 */ /* 0x002ea80000300800 */
[----:B---3--:R1:W-:Y:S04]  /*111c60*/  @P6 STG.E [R20.64], R232 ;  /* 0x000000e814006986 */ /* 0x0083e8000c101904 */
[----:B-1----:R-:W3:Y:S01]  /*111c70*/  LDL.LU R232, [R1+0x19cc] ;  /* 0x0019cc0001e87983 */ /* 0x002ee20000300800 */
[----:B------:R-:W-:-:S02]  /*111c80*/  ISETP.LT.AND P2, PT, R236, c[0x0][0x178], !P2 ;  /* 0x00005e00ec007a0c */ /* 0x000fc40005741270 */
[----:B------:R-:W-:Y:S01]  /*111c90*/  ISETP.LT.AND P1, PT, R14, c[0x0][0x178], !P4 ;  /* 0x00005e000e007a0c */ /* 0x000fe20006721270 */
[C---:B------:R-:W-:Y:S01]  /*111ca0*/  IMAD.WIDE R22, R80.reuse, 0x4, R224 ;  /* 0x0000000450167825 */ /* 0x040fe200078e02e0 */
[----:B------:R-:W-:Y:S02]  /*111cb0*/  IADD3 R80, R80, c[0x0][0x198], RZ ;  /* 0x0000660050507a10 */ /* 0x000fe40007ffe0ff */
[----:B------:R-:W-:-:S03]  /*111cc0*/  ISETP.LT.AND P0, PT, R195, c[0x0][0x178], !P4 ;  /* 0x00005e00c3007a0c */ /* 0x000fc60006701270 */
[C---:B------:R-:W-:Y:S01]  /*111cd0*/  IMAD.WIDE R16, R80.reuse, 0x4, R4 ;  /* 0x0000000450107825 */ /* 0x040fe200078e0204 */
[----:B------:R-:W-:Y:S02]  /*111ce0*/  ISETP.LT.AND P6, PT, R15, c[0x0][0x178], !P4 ;  /* 0x00005e000f007a0c */ /* 0x000fe400067c1270 */
[----:B------:R-:W-:Y:S01]  /*111cf0*/  ISETP.LT.AND P5, PT, R147, c[0x0][0x178], !P4 ;  /* 0x00005e0093007a0c */ /* 0x000fe200067a1270 */
[C---:B------:R-:W-:Y:S01]  /*111d00*/  IMAD.WIDE R18, R80.reuse, 0x4, R2 ;  /* 0x0000000450127825 */ /* 0x040fe200078e0202 */
[----:B------:R-:W-:Y:S01]  /*111d10*/  ISETP.LT.AND P3, PT, R131, c[0x0][0x178], !P4 ;  /* 0x00005e0083007a0c */ /* 0x000fe20006761270 */
[----:B------:R1:W-:Y:S01]  /*111d20*/  @P2 STG.E [R22.64], R82 ;  /* 0x0000005216002986 */ /* 0x0003e2000c101904 */
[----:B------:R-:W-:Y:S01]  /*111d30*/  ISETP.LT.AND P2, PT, R11, c[0x0][0x178], !P4 ;  /* 0x00005e000b007a0c */ /* 0x000fe20006741270 */
[C---:B------:R-:W-:Y:S02]  /*111d40*/  IMAD.WIDE R20, R80.reuse, 0x4, R202 ;  /* 0x0000000450147825 */ /* 0x040fe400078e02ca */
[----:B-1----:R-:W3:Y:S02]  /*111d50*/  LDL.LU R82, [R1+0x195c] ;  /* 0x00195c0001527983 */ /* 0x002ee40000300800 */
[----:B------:R-:W-:-:S02]  /*111d60*/  IMAD.WIDE R22, R80, 0x4, R204 ;  /* 0x0000000450167825 */ /* 0x000fc400078e02cc */
[----:B------:R1:W-:Y:S04]  /*111d70*/  @P1 STG.E [R16.64], R233 ;  /* 0x000000e910001986 */ /* 0x0003e8000c101904 */
[----:B----4-:R4:W-:Y:S04]  /*111d80*/  @P0 STG.E [R18.64], R196 ;  /* 0x000000c412000986 */ /* 0x0109e8000c101904 */
[----:B-1----:R-:W3:Y:S01]  /*111d90*/  LDL.LU R233, [R1+0x14bc] ;  /* 0x0014bc0001e97983 */ /* 0x002ee20000300800 */
[----:B------:R-:W-:-:S03]  /*111da0*/  IMAD.WIDE R16, R80, 0x4, R6 ;  /* 0x0000000450107825 */ /* 0x000fc600078e0206 */
[----:B----4-:R-:W4:Y:S01]  /*111db0*/  LDL.LU R196, [R1+0x144c] ;  /* 0x00144c0001c47983 */ /* 0x010f220000300800 */
[----:B------:R-:W-:-:S03]  /*111dc0*/  IMAD.WIDE R18, R80, 0x4, R200 ;  /* 0x0000000450127825 */ /* 0x000fc600078e02c8 */
[----:B------:R-:W-:Y:S04]  /*111dd0*/  @P6 STG.E [R16.64], R234 ;  /* 0x000000ea10006986 */ /* 0x000fe8000c101904 */
        /* <DEDUP_REMOVED lines=8> */
[----:B------:R-:W-:Y:S01]  /*111e60*/  IMAD.WIDE R18, R80, 0x4, R208 ;  /* 0x0000000450127825 */ /* 0x000fe200078e02d0 */
[----:B--2---:R1:W-:Y:S04]  /*111e70*/  @P3 STG.E [R22.64], R83 ;  /* 0x0000005316003986 */ /* 0x0043e8000c101904 */
[----:B-1----:R-:W2:Y:S04]  /*111e80*/  LDL.LU R83, [R1+0xeec] ;  /* 0x000eec0001537983 */ /* 0x002ea80000300800 */
[----:B------:R-:W-:Y:S04]  /*111e90*/  @P0 STG.E [R16.64], R197 ;  /* 0x000000c510000986 */ /* 0x000fe8000c101904 */
[----:B---3--:R1:W-:Y:S04]  /*111ea0*/  @P1 STG.E [R18.64], R232 ;  /* 0x000000e812001986 */ /* 0x0083e8000c101904 */
[----:B-1----:R-:W3:Y:S01]  /*111eb0*/  LDL.LU R232, [R1+0xc3c] ;  /* 0x000c3c0001e87983 */ /* 0x002ee20000300800 */
[----:B------:R-:W-:-:S02]  /*111ec0*/  ISETP.LT.AND P6, PT, R59, c[0x0][0x178], !P4 ;  /* 0x00005e003b007a0c */ /* 0x000fc400067c1270 */
[----:B------:R-:W-:Y:S01]  /*111ed0*/  ISETP.LT.AND P5, PT, R75, c[0x0][0x178], !P4 ;  /* 0x00005e004b007a0c */ /* 0x000fe200067a1270 */
[----:B------:R-:W-:Y:S01]  /*111ee0*/  IMAD.WIDE R20, R80, 0x4, R210 ;  /* 0x0000000450147825 */ /* 0x000fe200078e02d2 */
[----:B------:R-:W-:-:S03]  /*111ef0*/  ISETP.LT.AND P3, PT, R99, c[0x0][0x178], !P4 ;  /* 0x00005e0063007a0c */ /* 0x000fc60006761270 */
[C---:B------:R-:W-:Y:S01]  /*111f00*/  IMAD.WIDE R16, R80.reuse, 0x4, R212 ;  /* 0x0000000450107825 */ /* 0x040fe200078e02d4 */
[----:B------:R-:W-:Y:S02]  /*111f10*/  ISETP.LT.AND P0, PT, R115, c[0x0][0x178], !P4 ;  /* 0x00005e0073007a0c */ /* 0x000fe40006701270 */
[----:B------:R-:W-:Y:S01]  /*111f20*/  ISETP.LT.AND P1, PT, R239, c[0x0][0x178], !P4 ;  /* 0x00005e00ef007a0c */ /* 0x000fe20006721270 */
[----:B------:R-:W-:Y:S02]  /*111f30*/  IMAD.WIDE R18, R80, 0x4, R214 ;  /* 0x0000000450127825 */ /* 0x000fe400078e02d6 */
[----:B------:R1:W-:Y:S01]  /*111f40*/  @P6 STG.E [R20.64], R82 ;  /* 0x0000005214006986 */ /* 0x0003e2000c101904 */
[----:B------:R-:W-:-:S03]  /*111f50*/  ISETP.LT.AND P6, PT, R238, c[0x0][0x178], !P4 ;  /* 0x00005e00ee007a0c */ /* 0x000fc600067c1270 */
[----:B-1----:R-:W3:Y:S04]  /*111f60*/  LDL.LU R82, [R1+0x1af8] ;  /* 0x001af80001527983 */ /* 0x002ee80000300800 */
[----:B------:R-:W3:Y:S04]  /*111f70*/  LDL.LU R234, [R1+0x1ad8] ;  /* 0x001ad80001ea7983 */ /* 0x000ee80000300800 */
[----:B------:R-:W3:Y:S04]  /*111f80*/  LDL.LU R197, [R1+0x1ac8] ;  /* 0x001ac80001c57983 */ /* 0x000ee80000300800 */
[----:B------:R1:W-:Y:S01]  /*111f90*/  @P5 STG.E [R16.64], R233 ;  /* 0x000000e910005986 */ /* 0x0003e2000c101904 */
[----:B------:R-:W-:Y:S01]  /*111fa0*/  ISETP.LT.AND P5, PT, R237, c[0x0][0x178], !P4 ;  /* 0x00005e00ed007a0c */ /* 0x000fe200067a1270 */
[----:B------:R-:W-:-:S02]  /*111fb0*/  IMAD.WIDE R20, R80, 0x4, R220 ;  /* 0x0000000450147825 */ /* 0x000fc400078e02dc */
[----:B----4-:R4:W-:Y:S02]  /*111fc0*/  @P3 STG.E [R18.64], R196 ;  /* 0x000000c412003986 */ /* 0x0109e4000c101904 */
[C---:B------:R-:W-:Y:S02]  /*111fd0*/  IMAD.WIDE R22, R80.reuse, 0x4, R222 ;  /* 0x0000000450167825 */ /* 0x040fe400078e02de */
[----:B-1----:R-:W3:Y:S02]  /*111fe0*/  LDL.LU R233, [R1+0x1ab8] ;  /* 0x001ab80001e97983 */ /* 0x002ee40000300800 */
[C---:B------:R-:W-:Y:S02]  /*111ff0*/  IMAD.WIDE R16, R80.reuse, 0x4, R216 ;  /* 0x0000000450107825 */ /* 0x040fe400078e02d8 */
[----:B----4-:R-:W4:Y:S02]  /*112000*/  LDL.LU R196, [R1+0x1aa8] ;  /* 0x001aa80001c47983 */ /* 0x010f240000300800 */
[----:B------:R-:W-:-:S02]  /*112010*/  IMAD.WIDE R18, R80, 0x4, R218 ;  /* 0x0000000450127825 */ /* 0x000fc400078e02da */
[----:B------:R-:W-:Y:S04]  /*112020*/  @P0 STG.E [R16.64], R230 ;  /* 0x000000e610000986 */ /* 0x000fe8000c101904 */
[----:B------:R-:W-:Y:S04]  /*112030*/  @P1 STG.E [R18.64], R229 ;  /* 0x000000e512001986 */ /* 0x000fe8000c101904 */
[----:B------:R1:W-:Y:S04]  /*112040*/  @P6 STG.E [R20.64], R228 ;  /* 0x000000e414006986 */ /* 0x0003e8000c101904 */
[----:B-1----:R-:W4:Y:S01]  /*112050*/  LDL.LU R228, [R1+0x1a88] ;  /* 0x001a880001e47983 */ /* 0x002f220000300800 */
[----:B------:R-:W-:Y:S01]  /*112060*/  ISETP.LT.AND P4, PT, R236, c[0x0][0x178], !P4 ;  /* 0x00005e00ec007a0c */ /* 0x000fe20006781270 */
[----:B------:R-:W-:Y:S01]  /*112070*/  IMAD.WIDE R16, R80, 0x4, R224 ;  /* 0x0000000450107825 */ /* 0x000fe200078e02e0 */
[----:B------:R-:W-:-:S02]  /*112080*/  ISETP.GE.AND P2, PT, R81, c[0x0][0x17c], PT ;  /* 0x00005f0051007a0c */ /* 0x000fc40003f46270 */
[----:B------:R-:W-:Y:S01]  /*112090*/  IADD3 R81, R80, c[0x0][0x198], RZ ;  /* 0x0000660050517a10 */ /* 0x000fe20007ffe0ff */
[----:B--2---:R1:W-:Y:S04]  /*1120a0*/  @P5 STG.E [R22.64], R83 ;  /* 0x0000005316005986 */ /* 0x0043e8000c101904 */
[----:B-1----:R-:W2:Y:S04]  /*1120b0*/  LDL.LU R83, [R1+0x1a68] ;  /* 0x001a680001537983 */ /* 0x002ea80000300800 */
[----:B------:R-:W2:Y:S04]  /*1120c0*/  LDL.LU R230, [R1+0x1a48] ;  /* 0x001a480001e67983 */ /* 0x000ea80000300800 */
[----:B------:R-:W2:Y:S04]  /*1120d0*/  LDL.LU R80, [R1+0x5eac] ;  /* 0x005eac0001507983 */ /* 0x000ea80000300800 */
[----:B------:R-:W2:Y:S04]  /*1120e0*/  LDL.LU R229, [R1+0x1978] ;  /* 0x0019780001e57983 */ /* 0x000ea80000300800 */
[----:B---3--:R1:W-:Y:S04]  /*1120f0*/  @P4 STG.E [R16.64], R232 ;  /* 0x000000e810004986 */ /* 0x0083e8000c101904 */
[----:B-1----:R-:W3:Y:S01]  /*112100*/  LDL.LU R232, [R1+0x1788] ;  /* 0x0017880001e87983 */ /* 0x002ee20000300800 */
[----:B------:R-:W-:-:S02]  /*112110*/  ISETP.LT.AND P3, PT, R14, c[0x0][0x178], !P2 ;  /* 0x00005e000e007a0c */ /* 0x000fc40005761270 */
[----:B------:R-:W-:Y:S02]  /*112120*/  ISETP.LT.AND P0, PT, R195, c[0x0][0x178], !P2 ;  /* 0x00005e00c3007a0c */ /* 0x000fe40005701270 */
[----:B------:R-:W-:Y:S01]  /*112130*/  ISETP.LT.AND P6, PT, R15, c[0x0][0x178], !P2 ;  /* 0x00005e000f007a0c */ /* 0x000fe200057c1270 */
[----:B------:R-:W-:Y:S01]  /*112140*/  IMAD.WIDE R18, R81, 0x4, R4 ;  /* 0x0000000451127825 */ /* 0x000fe200078e0204 */
[----:B------:R-:W-:Y:S02]  /*112150*/  ISETP.LT.AND P5, PT, R11, c[0x0][0x178], !P2 ;  /* 0x00005e000b007a0c */ /* 0x000fe400057a1270 */
[----:B------:R-:W-:Y:S01]  /*112160*/  ISETP.LT.AND P1, PT, R147, c[0x0][0x178], !P2 ;  /* 0x00005e0093007a0c */ /* 0x000fe20005721270 */
[----:B------:R-:W-:Y:S01]  /*112170*/  IMAD.WIDE R16, R81, 0x4, R2 ;  /* 0x0000000451107825 */ /* 0x000fe200078e0202 */
[----:B------:R-:W-:-:S03]  /*112180*/  ISETP.LT.AND P4, PT, R131, c[0x0][0x178], !P2 ;  /* 0x00005e0083007a0c */ /* 0x000fc60005781270 */
[C---:B------:R-:W-:Y:S01]  /*112190*/  IMAD.WIDE R20, R81.reuse, 0x4, R200 ;  /* 0x0000000451147825 */ /* 0x040fe200078e02c8 */
[----:B------:R1:W-:Y:S03]  /*1121a0*/  @P3 STG.E [R18.64], R82 ;  /* 0x0000005212003986 */ /* 0x0003e6000c101904 */
[----:B------:R-:W-:Y:S01]  /*1121b0*/  IMAD.WIDE R22, R81, 0x4, R202 ;  /* 0x0000000451167825 */ /* 0x000fe200078e02ca */
[----:B------:R-:W-:Y:S01]  /*1121c0*/  ISETP.LT.AND P3, PT, R27, c[0x0][0x178], !P2 ;  /* 0x00005e001b007a0c */ /* 0x000fe20005761270 */
[----:B------:R1:W-:Y:S04]  /*1121d0*/  @P0 STG.E [R16.64], R234 ;  /* 0x000000ea10000986 */ /* 0x0003e8000c101904 */
[----:B-1----:R-:W3:Y:S01]  /*1121e0*/  LDL.LU R82, [R1+0x1758] ;  /* 0x0017580001527983 */ /* 0x002ee20000300800 */
[----:B------:R-:W-:-:S05]  /*1121f0*/  IMAD.WIDE R18, R81, 0x4, R6 ;  /* 0x0000000451127825 */ /* 0x000fca00078e0206 */
[----:B------:R1:W-:Y:S01]  /*112200*/  @P6 STG.E [R18.64], R197 ;  /* 0x000000c512006986 */ /* 0x0003e2000c101904 */
[----:B------:R-:W-:-:S03]  /*112210*/  IMAD.WIDE R16, R81, 0x4, R204 ;  /* 0x0000000451107825 */ /* 0x000fc600078e02cc */
[----:B------:R4:W-:Y:S04]  /*112220*/  @P5 STG.E [R20.64], R233 ;  /* 0x000000e914005986 */ /* 0x0009e8000c101904 */
[----:B----4-:R4:W-:Y:S01]  /*112230*/  @P1 STG.E [R22.64], R196 ;  /* 0x000000c416001986 */ /* 0x0109e2000c101904 */
[----:B-1----:R-:W-:-:S03]  /*112240*/  IMAD.WIDE R18, R81, 0x4, R206 ;  /* 0x0000000451127825 */ /* 0x002fc600078e02ce */
[----:B------:R-:W3:Y:S04]  /*112250*/  LDL.LU R233, [R1+0x1638] ;  /* 0x0016380001e97983 */ /* 0x000ee80000300800 */
        /* <DEDUP_REMOVED lines=20> */
[----:B------:R-:W-:Y:S02]  /*1123a0*/  ISETP.LT.AND P3, PT, R239, c[0x0][0x178], !P2 ;  /* 0x00005e00ef007a0c */ /* 0x000fe40005761270 */
[----:B------:R-:W-:Y:S01]  /*1123b0*/  ISETP.GE.AND P1, PT, R80, c[0x0][0x17c], PT ;  /* 0x00005f0050007a0c */ /* 0x000fe20003f26270 */
[----:B------:R-:W-:Y:S01]  /*1123c0*/  IMAD.WIDE R16, R81, 0x4, R216 ;  /* 0x0000000451107825 */ /* 0x000fe200078e02d8 */
[----:B------:R-:W-:Y:S02]  /*1123d0*/  ISETP.LT.AND P0, PT, R237, c[0x0][0x178], !P2 ;  /* 0x00005e00ed007a0c */ /* 0x000fe40005701270 */
[----:B------:R-:W-:Y:S01]  /*1123e0*/  ISETP.LT.AND P6, PT, R14, c[0x0][0x178], !P1 ;  /* 0x00005e000e007a0c */ /* 0x000fe20004fc1270 */
[----:B------:R-:W-:Y:S02]  /*1123f0*/  IMAD.WIDE R18, R81, 0x4, R218 ;  /* 0x0000000451127825 */ /* 0x000fe400078e02da */
[----:B------:R1:W-:Y:S01]  /*112400*/  @P5 STG.E [R22.64], R82 ;  /* 0x0000005216005986 */ /* 0x0003e2000c101904 */
[----:B------:R-:W-:-:S02]  /*112410*/  ISETP.LT.AND P5, PT, R238, c[0x0][0x178], !P2 ;  /* 0x00005e00ee007a0c */ /* 0x000fc400057a1270 */
[----:B------:R-:W-:Y:S02]  /*112420*/  ISETP.LT.AND P2, PT, R236, c[0x0][0x178], !P2 ;  /* 0x00005e00ec007a0c */ /* 0x000fe40005741270 */
[C---:B------:R-:W-:Y:S01]  /*112430*/  IADD3 R80, R81.reuse, c[0x0][0x198], RZ ;  /* 0x0000660051507a10 */ /* 0x040fe20007ffe0ff */
[----:B-1----:R-:W3:Y:S01]  /*112440*/  LDL.LU R82, [R1+0x1acc] ;  /* 0x001acc0001527983 */ /* 0x002ee20000300800 */
[----:B------:R-:W-:-:S03]  /*112450*/  IMAD.WIDE R20, R81, 0x4, R224 ;  /* 0x0000000451147825 */ /* 0x000fc600078e02e0 */
[----:B------:R-:W3:Y:S01]  /*112460*/  LDL.LU R230, [R1+0x1abc] ;  /* 0x001abc0001e67983 */ /* 0x000ee20000300800 */
[----:B------:R-:W-:-:S03]  /*112470*/  IMAD.WIDE R22, R80, 0x4, R4 ;  /* 0x0000000450167825 */ /* 0x000fc600078e0204 */
[----:B------:R-:W3:Y:S04]  /*112480*/  LDL.LU R229, [R1+0x1aac] ;  /* 0x001aac0001e57983 */ /* 0x000ee80000300800 */
[----:B------:R1:W-:Y:S04]  /*112490*/  @P4 STG.E [R16.64], R233 ;  /* 0x000000e910004986 */ /* 0x0003e8000c101904 */
[----:B----4-:R4:W-:Y:S01]  /*1124a0*/  @P3 STG.E [R18.64], R196 ;  /* 0x000000c412003986 */ /* 0x0109e2000c101904 */
[----:B-1----:R-:W-:-:S03]  /*1124b0*/  IMAD.WIDE R16, R81, 0x4, R222 ;  /* 0x0000000451107825 */ /* 0x002fc600078e02de */
[----:B------:R-:W3:Y:S01]  /*1124c0*/  LDL.LU R233, [R1+0x1a8c] ;  /* 0x001a8c0001e97983 */ /* 0x000ee20000300800 */
[----:B----4-:R-:W-:-:S03]  /*1124d0*/  IMAD.WIDE R18, R81, 0x4, R220 ;  /* 0x0000000451127825 */ /* 0x010fc600078e02dc */
[----:B------:R-:W4:Y:S04]  /*1124e0*/  LDL.LU R196, [R1+0x1a6c] ;  /* 0x001a6c0001c47983 */ /* 0x000f280000300800 */
        /* <DEDUP_REMOVED lines=10> */
[----:B------:R-:W2:Y:S04]  /*112590*/  LDL.LU R197, [R1+0x175c] ;  /* 0x00175c0001c57983 */ /* 0x000ea80000300800 */
[----:B---3--:R1:W-:Y:S04]  /*1125a0*/  @P4 STG.E [R16.64], R232 ;  /* 0x000000e810004986 */ /* 0x0083e8000c101904 */
[----:B-1----:R-:W3:Y:S01]  /*1125b0*/  LDL.LU R232, [R1+0x163c] ;  /* 0x00163c0001e87983 */ /* 0x002ee20000300800 */
[----:B------:R-:W-:Y:S01]  /*1125c0*/  ISETP.LT.AND P3, PT, R15, c[0x0][0x178], !P1 ;  /* 0x00005e000f007a0c */ /* 0x000fe20004f61270 */
[----:B------:R-:W-:Y:S01]  /*1125d0*/  IMAD.WIDE R18, R80, 0x4, R6 ;  /* 0x0000000450127825 */ /* 0x000fe200078e0206 */
[----:B------:R-:W-:-:S02]  /*1125e0*/  ISETP.LT.AND P6, PT, R11, c[0x0][0x178], !P1 ;  /* 0x00005e000b007a0c */ /* 0x000fc40004fc1270 */
[----:B------:R-:W-:Y:S01]  /*1125f0*/  ISETP.LT.AND P5, PT, R147, c[0x0][0x178], !P1 ;  /* 0x00005e0093007a0c */ /* 0x000fe20004fa1270 */
[----:B------:R-:W-:Y:S01]  /*112600*/  IMAD.WIDE R16, R80, 0x4, R200 ;  /* 0x0000000450107825 */ /* 0x000fe200078e02c8 */
[----:B------:R-:W-:Y:S02]  /*112610*/  ISETP.LT.AND P2, PT, R131, c[0x0][0x178], !P1 ;  /* 0x00005e0083007a0c */ /* 0x000fe40004f41270 */
[----:B------:R-:W-:Y:S02]  /*112620*/  ISETP.LT.AND P0, PT, R27, c[0x0][0x178], !P1 ;  /* 0x00005e001b007a0c */ /* 0x000fe40004f01270 */
[----:B------:R-:W-:-:S03]  /*112630*/  ISETP.LT.AND P4, PT, R43, c[0x0][0x178], !P1 ;  /* 0x00005e002b007a0c */ /* 0x000fc60004f81270 */
[----:B------:R1:W-:Y:S01]  /*112640*/  @P3 STG.E [R18.64], R82 ;  /* 0x0000005212003986 */ /* 0x0003e2000c101904 */
[----:B------:R-:W-:Y:S01]  /*112650*/  ISETP.LT.AND P3, PT, R59, c[0x0][0x178], !P1 ;  /* 0x00005e003b007a0c */ /* 0x000fe20004f61270 */
[C---:B------:R-:W-:Y:S02]  /*112660*/  IMAD.WIDE R20, R80.reuse, 0x4, R204 ;  /* 0x0000000450147825 */ /* 0x040fe400078e02cc */
[----:B------:R1:W-:Y:S04]  /*112670*/  @P6 STG.E [R16.64], R230 ;  /* 0x000000e610006986 */ /* 0x0003e8000c101904 */
[----:B-1----:R-:W3:Y:S01]  /*112680*/  LDL.LU R82, [R1+0x161c] ;  /* 0x00161c0001527983 */ /* 0x002ee20000300800 */
[----:B------:R-:W-:-:S05]  /*112690*/  IMAD.WIDE R18, R80, 0x4, R202 ;  /* 0x0000000450127825 */ /* 0x000fca00078e02ca */
[----:B------:R1:W-:Y:S01]  /*1126a0*/  @P5 STG.E [R18.64], R229 ;  /* 0x000000e512005986 */ /* 0x0003e2000c101904 */
[----:B------:R-:W-:-:S04]  /*1126b0*/  IMAD.WIDE R22, R80, 0x4, R206 ;  /* 0x0000000450167825 */ /* 0x000fc800078e02ce */
[C---:B------:R-:W-:Y:S01]  /*1126c0*/  IMAD.WIDE R16, R80.reuse, 0x4, R208 ;  /* 0x0000000450107825 */ /* 0x040fe200078e02d0 */
[----:B------:R4:W-:Y:S04]  /*1126d0*/  @P2 STG.E [R20.64], R233 ;  /* 0x000000e914002986 */ /* 0x0009e8000c101904 */
[----:B-1----:R-:W3:Y:S01]  /*1126e0*/  LDL.LU R229, [R1+0x14cc] ;  /* 0x0014cc0001e57983 */ /* 0x002ee20000300800 */
[----:B------:R-:W-:-:S03]  /*1126f0*/  IMAD.WIDE R18, R80, 0x4, R210 ;  /* 0x0000000450127825 */ /* 0x000fc600078e02d2 */
[----:B----4-:R1:W-:Y:S04]  /*112700*/  @P0 STG.E [R22.64], R196 ;  /* 0x000000c416000986 */ /* 0x0103e8000c101904 */
[----:B------:R-:W4:Y:S04]  /*112710*/  LDL.LU R233, [R1+0x147c] ;  /* 0x00147c0001e97983 */ /* 0x000f280000300800 */
[----:B-1----:R-:W4:Y:S04]  /*112720*/  LDL.LU R196, [R1+0xc4c] ;  /* 0x000c4c0001c47983 */ /* 0x002f280000300800 */
        /* <DEDUP_REMOVED lines=17> */
[----:B------:R-:W-:Y:S01]  /*112840*/  ISETP.GE.AND P3, PT, R81, c[0x0][0x17c], PT ;  /* 0x00005f0051007a0c */ /* 0x000fe20003f66270 */
[----:B------:R-:W-:-:S03]  /*112850*/  IMAD.WIDE R16, R80, 0x4, R220 ;  /* 0x0000000450107825 */ /* 0x000fc600078e02dc */
[----:B------:R-:W-:Y:S02]  /*112860*/  ISETP.LT.AND P5, PT, R14, c[0x0][0x178], !P3 ;  /* 0x00005e000e007a0c */ /* 0x000fe40005fa1270 */
[----:B------:R-:W-:Y:S02]  /*112870*/  ISETP.LT.AND P2, PT, R195, c[0x0][0x178], !P3 ;  /* 0x00005e00c3007a0c */ /* 0x000fe40005f41270 */
[----:B------:R-:W-:Y:S01]  /*112880*/  IADD3 R81, R80, c[0x0][0x198], RZ ;  /* 0x0000660050517a10 */ /* 0x000fe20007ffe0ff */
[----:B------:R1:W-:Y:S01]  /*112890*/  @P0 STG.E [R22.64], R82 ;  /* 0x0000005216000986 */ /* 0x0003e2000c101904 */
[----:B------:R-:W-:Y:S02]  /*1128a0*/  ISETP.LT.AND P0, PT, R237, c[0x0][0x178], !P1 ;  /* 0x00005e00ed007a0c */ /* 0x000fe40004f01270 */
[----:B------:R-:W-:Y:S01]  /*1128b0*/  ISETP.LT.AND P1, PT, R236, c[0x0][0x178], !P1 ;  /* 0x00005e00ec007a0c */ /* 0x000fe20004f21270 */
[----:B------:R-:W-:Y:S01]  /*1128c0*/  IMAD.WIDE R18, R80, 0x4, R224 ;  /* 0x0000000450127825 */ /* 0x000fe200078e02e0 */
[----:B-1----:R-:W3:Y:S03]  /*1128d0*/  LDL.LU R82, [R1+0x1910] ;  /* 0x0019100001527983 */ /* 0x002ee60000300800 */
[C---:B------:R-:W-:Y:S01]  /*1128e0*/  IMAD.WIDE R20, R81.reuse, 0x4, R4 ;  /* 0x0000000451147825 */ /* 0x040fe200078e0204 */
[----:B------:R-:W3:Y:S04]  /*1128f0*/  LDL.LU R230, [R1+0x17a0] ;  /* 0x0017a00001e67983 */ /* 0x000ee80000300800 */
[----:B------:R1:W-:Y:S01]  /*112900*/  @P4 STG.E [R16.64], R229 ;  /* 0x000000e510004986 */ /* 0x0003e2000c101904 */
[----:B------:R-:W-:-:S03]  /*112910*/  IMAD.WIDE R22, R81, 0x4, R2 ;  /* 0x0000000451167825 */ /* 0x000fc600078e0202 */
[----:B------:R-:W3:Y:S04]  /*112920*/  LDL.LU R234, [R1+0x1600] ;  /* 0x0016000001ea7983 */ /* 0x000ee80000300800 */
[----:B------:R-:W3:Y:S01]  /*112930*/  LDL.LU R197, [R1+0x15e0] ;  /* 0x0015e00001c57983 */ /* 0x000ee20000300800 */
[----:B-1----:R-:W-:-:S03]  /*112940*/  IMAD.WIDE R16, R80, 0x4, R222 ;  /* 0x0000000450107825 */ /* 0x002fc600078e02de */
[----:B------:R-:W3:Y:S04]  /*112950*/  LDL.LU R229, [R1+0xfa0] ;  /* 0x000fa00001e57983 */ /* 0x000ee80000300800 */
[----:B----4-:R1:W-:Y:S04]  /*112960*/  @P0 STG.E [R16.64], R233 ;  /* 0x000000e910000986 */ /* 0x0103e8000c101904 */
[----:B------:R-:W-:Y:S04]  /*112970*/  @P1 STG.E [R18.64], R196 ;  /* 0x000000c412001986 */ /* 0x000fe8000c101904 */
[----:B-1----:R-:W4:Y:S04]  /*112980*/  LDL.LU R233, [R1+0xf90] ;  /* 0x000f900001e97983 */ /* 0x002f280000300800 */
[----:B------:R-:W-:Y:S01]  /*112990*/  @P5 STG.E [R20.64], R228 ;  /* 0x000000e414005986 */ /* 0x000fe2000c101904 */
        /* <DEDUP_REMOVED lines=12> */
[----:B------:R-:W-:Y:S02]  /*112a60*/  ISETP.LT.AND P5, PT, R131, c[0x0][0x178], !P3 ;  /* 0x00005e0083007a0c */ /* 0x000fe40005fa1270 */
[----:B------:R-:W-:Y:S02]  /*112a70*/  ISETP.LT.AND P2, PT, R27, c[0x0][0x178], !P3 ;  /* 0x00005e001b007a0c */ /* 0x000fe40005f41270 */
[----:B------:R-:W-:Y:S02]  /*112a80*/  ISETP.LT.AND P1, PT, R43, c[0x0][0x178], !P3 ;  /* 0x00005e002b007a0c */ /* 0x000fe40005f21270 */
[----:B------:R-:W-:Y:S01]  /*112a90*/  ISETP.LT.AND P6, PT, R59, c[0x0][0x178], !P3 ;  /* 0x00005e003b007a0c */ /* 0x000fe20005fc1270 */
[----:B------:R-:W-:Y:S02]  /*112aa0*/  IMAD.WIDE R16, R81, 0x4, R202 ;  /* 0x0000000451107825 */ /* 0x000fe400078e02ca */
[----:B------:R1:W-:Y:S01]  /*112ab0*/  @P4 STG.E [R18.64], R82 ;  /* 0x0000005212004986 */ /* 0x0003e2000c101904 */
[----:B------:R-:W-:Y:S01]  /*112ac0*/  ISETP.LT.AND P4, PT, R75, c[0x0][0x178], !P3 ;  /* 0x00005e004b007a0c */ /* 0x000fe20005f81270 */
[----:B------:R-:W-:-:S02]  /*112ad0*/  IMAD.WIDE R20, R81, 0x4, R206 ;  /* 0x0000000451147825 */ /* 0x000fc400078e02ce */
[----:B------:R1:W-:Y:S02]  /*112ae0*/  @P0 STG.E [R16.64], R230 ;  /* 0x000000e610000986 */ /* 0x0003e4000c101904 */
[C---:B------:R-:W-:Y:S02]  /*112af0*/  IMAD.WIDE R22, R81.reuse, 0x4, R208 ;  /* 0x0000000451167825 */ /* 0x040fe400078e02d0 */
[----:B-1----:R-:W3:Y:S02]  /*112b00*/  LDL.LU R82, [R1+0x1f0] ;  /* 0x0001f00001527983 */ /* 0x002ee40000300800 */
[----:B------:R-:W-:-:S04]  /*112b10*/  IMAD.WIDE R18, R81, 0x4, R204 ;  /* 0x0000000451127825 */ /* 0x000fc800078e02cc */
[C---:B------:R-:W-:Y:S01]  /*112b20*/  IMAD.WIDE R16, R81.reuse, 0x4, R210 ;  /* 0x0000000451107825 */ /* 0x040fe200078e02d2 */
[----:B------:R1:W-:Y:S04]  /*112b30*/  @P5 STG.E [R18.64], R234 ;  /* 0x000000ea12005986 */ /* 0x0003e8000c101904 */
[----:B------:R-:W-:Y:S04]  /*112b40*/  @P2 STG.E [R20.64], R197 ;  /* 0x000000c514002986 */ /* 0x000fe8000c101904 */
[----:B------:R4:W-:Y:S01]  /*112b50*/  @P1 STG.E [R22.64], R229 ;  /* 0x000000e516001986 */ /* 0x0009e2000c101904 */
[----:B-1----:R-:W-:-:S03]  /*112b60*/  IMAD.WIDE R18, R81, 0x4, R212 ;  /* 0x0000000451127825 */ /* 0x002fc600078e02d4 */
[----:B----4-:R1:W-:Y:S04]  /*112b70*/  @P6 STG.E [R16.64], R233 ;  /* 0x000000e910006986 */ /* 0x0103e8000c101904 */
[----:B------:R-:W4:Y:S04]  /*112b80*/  LDL.LU R229, [R1+0x1b04] ;  /* 0x001b040001e57983 */ /* 0x000f280000300800 */
[----:B-1----:R-:W4:Y:S01]  /*112b90*/  LDL.LU R233, [R1+0x1994] ;  /* 0x0019940001e97983 */ /* 0x002f220000300800 */
[----:B------:R-:W-:Y:S02]  /*112ba0*/  ISETP.LT.AND P0, PT, R99, c[0x0][0x178], !P3 ;  /* 0x00005e0063007a0c */ /* 0x000fe40005f01270 */
[----:B------:R-:W-:Y:S01]  /*112bb0*/  ISETP.LT.AND P5, PT, R115, c[0x0][0x178], !P3 ;  /* 0x00005e0073007a0c */ /* 0x000fe20005fa1270 */
[----:B------:R-:W-:Y:S01]  /*112bc0*/  IMAD.WIDE R16, R81, 0x4, R214 ;  /* 0x0000000451107825 */ /* 0x000fe200078e02d6 */
[----:B------:R-:W-:-:S03]  /*112bd0*/  ISETP.LT.AND P2, PT, R239, c[0x0][0x178], !P3 ;  /* 0x00005e00ef007a0c */ /* 0x000fc60005f41270 */
[C---:B------:R-:W-:Y:S01]  /*112be0*/  IMAD.WIDE R20, R81.reuse, 0x4, R218 ;  /* 0x0000000451147825 */ /* 0x040fe200078e02da */
[----:B--2---:R1:W-:Y:S04]  /*112bf0*/  @P4 STG.E [R18.64], R83 ;  /* 0x0000005312004986 */ /* 0x0043e8000c101904 */
[----:B-1----:R-:W2:Y:S01]  /*112c00*/  LDL.LU R83, [R1+0x1944] ;  /* 0x0019440001537983 */ /* 0x002ea20000300800 */
[----:B------:R-:W-:-:S03]  /*112c10*/  IMAD.WIDE R18, R81, 0x4, R216 ;  /* 0x0000000451127825 */ /* 0x000fc600078e02d8 */
[----:B------:R1:W-:Y:S04]  /*112c20*/  @P0 STG.E [R16.64], R196 ;  /* 0x000000c410000986 */ /* 0x0003e8000c101904 */
[----:B------:R-:W2:Y:S04]  /*112c30*/  LDL.LU R234, [R1+0x1914] ;  /* 0x0019140001ea7983 */ /* 0x000ea80000300800 */
[----:B------:R3:W-:Y:S04]  /*112c40*/  @P5 STG.E [R18.64], R228 ;  /* 0x000000e412005986 */ /* 0x0007e8000c101904 */
[----:B-1----:R-:W2:Y:S04]  /*112c50*/  LDL.LU R196, [R1+0x17a4] ;  /* 0x0017a40001c47983 */ /* 0x002ea80000300800 */
[----:B---3--:R-:W3:Y:S04]  /*112c60*/  LDL.LU R228, [R1+0x1604] ;  /* 0x0016040001e47983 */ /* 0x008ee80000300800 */
[----:B------:R1:W-:Y:S04]  /*112c70*/  @P2 STG.E [R20.64], R232 ;  /* 0x000000e814002986 */ /* 0x0003e8000c101904 */
[----:B------:R-:W3:Y:S04]  /*112c80*/  LDL.LU R197, [R1+0x15e4] ;  /* 0x0015e40001c57983 */ /* 0x000ee80000300800 */
[----:B-1----:R-:W3:Y:S01]  /*112c90*/  LDL.LU R232, [R1+0xfa4] ;  /* 0x000fa40001e87983 */ /* 0x002ee20000300800 */
[----:B------:R-:W-:-:S02]  /*112ca0*/  ISETP.LT.AND P1, PT, R238, c[0x0][0x178], !P3 ;  /* 0x00005e00ee007a0c */ /* 0x000fc40005f21270 */
[----:B------:R-:W-:Y:S01]  /*112cb0*/  ISETP.LT.AND P4, PT, R237, c[0x0][0x178], !P3 ;  /* 0x00005e00ed007a0c */ /* 0x000fe20005f81270 */
[C---:B------:R-:W-:Y:S01]  /*112cc0*/  IMAD.WIDE R22, R81.reuse, 0x4, R220 ;  /* 0x0000000451167825 */ /* 0x040fe200078e02dc */
[----:B------:R-:W-:Y:S02]  /*112cd0*/  ISETP.LT.AND P3, PT, R236, c[0x0][0x178], !P3 ;  /* 0x00005e00ec007a0c */ /* 0x000fe40005f61270 */
[----:B------:R-:W-:Y:S01]  /*112ce0*/  ISETP.GE.AND P6, PT, R80, c[0x0][0x17c], PT ;  /* 0x00005f0050007a0c */ /* 0x000fe20003fc6270 */
[----:B------:R-:W-:-:S03]  /*112cf0*/  IMAD.WIDE R16, R81, 0x4, R222 ;  /* 0x0000000451107825 */ /* 0x000fc600078e02de */
[----:B------:R-:W-:Y:S02]  /*112d00*/  ISETP.LT.AND P0, PT, R14, c[0x0][0x178], !P6 ;  /* 0x00005e000e007a0c */ /* 0x000fe40007701270 */
[----:B------:R-:W-:Y:S01]  /*112d10*/  ISETP.LT.AND P2, PT, R195, c[0x0][0x178], !P6 ;  /* 0x00005e00c3007a0c */ /* 0x000fe20007741270 */
[----:B------:R1:W-:Y:S01]  /*112d20*/  @P1 STG.E [R22.64], R82 ;  /* 0x0000005216001986 */ /* 0x0003e2000c101904 */
[----:B------:R-:W-:Y:S01]  /*112d30*/  ISETP.LT.AND P1, PT, R15, c[0x0][0x178], !P6 ;  /* 0x00005e000f007a0c */ /* 0x000fe20007721270 */
[C---:B------:R-:W-:Y:S01]  /*112d40*/  IMAD.WIDE R20, R81.reuse, 0x4, R224 ;  /* 0x0000000451147825 */ /* 0x040fe200078e02e0 */
[----:B------:R-:W-:Y:S01]  /*112d50*/  IADD3 R18, R81, c[0x0][0x198], RZ ;  /* 0x0000660051127a10 */ /* 0x000fe20007ffe0ff */
[----:B------:R1:W-:Y:S04]  /*112d60*/  @P4 STG.E [R16.64], R244 ;  /* 0x000000f410004986 */ /* 0x0003e8000c101904 */
[----:B-1----:R-:W3:Y:S01]  /*112d70*/  LDL.LU R82, [R1+0xf94] ;  /* 0x000f940001527983 */ /* 0x002ee20000300800 */
[----:B------:R-:W-:-:S03]  /*112d80*/  IMAD.WIDE R22, R18, 0x4, R6 ;  /* 0x0000000412167825 */ /* 0x000fc600078e0206 */
[----:B------:R1:W-:Y:S01]  /*112d90*/  @P3 STG.E [R20.64], R240 ;  /* 0x000000f014003986 */ /* 0x0003e2000c101904 */
[----:B------:R-:W-:-:S03]  /*112da0*/  IMAD.WIDE R16, R18, 0x4, R4 ;  /* 0x0000000412107825 */ /* 0x000fc600078e0204 */
[----:B------:R-:W3:Y:S01]  /*112db0*/  LDL.LU R19, [R1+0x5eb8] ;  /* 0x005eb80001137983 */ /* 0x000ee20000300800 */
[----:B-1----:R-:W-:-:S03]  /*112dc0*/  IMAD.WIDE R20, R18, 0x4, R2 ;  /* 0x0000000412147825 */ /* 0x002fc600078e0202 */
[----:B----4-:R1:W-:Y:S04]  /*112dd0*/  @P0 STG.E [R16.64], R229 ;  /* 0x000000e510000986 */ /* 0x0103e8000c101904 */
[----:B------:R4:W-:Y:S04]  /*112de0*/  @P2 STG.E [R20.64], R233 ;  /* 0x000000e914002986 */ /* 0x0009e8000c101904 */
[----:B-1----:R-:W3:Y:S04]  /*112df0*/  LDL.LU R229, [R1+0x634] ;  /* 0x0006340001e57983 */ /* 0x002ee80000300800 */
[----:B----4-:R-:W4:Y:S01]  /*112e00*/  LDL.LU R233, [R1+0x554] ;  /* 0x0005540001e97983 */ /* 0x010f220000300800 */
[----:B------:R-:W-:-:S02]  /*112e10*/  ISETP.LT.AND P5, PT, R11, c[0x0][0x178], !P6 ;  /* 0x00005e000b007a0c */ /* 0x000fc400077a1270 */
[----:B------:R-:W-:Y:S02]  /*112e20*/  ISETP.LT.AND P4, PT, R147, c[0x0][0x178], !P6 ;  /* 0x00005e0093007a0c */ /* 0x000fe40007781270 */
[----:B------:R-:W-:Y:S01]  /*112e30*/  ISETP.LT.AND P3, PT, R131, c[0x0][0x178], !P6 ;  /* 0x00005e0083007a0c */ /* 0x000fe20007761270 */
[----:B------:R-:W-:Y:S01]  /*112e40*/  IMAD.WIDE R16, R18, 0x4, R200 ;  /* 0x0000000412107825 */ /* 0x000fe200078e02c8 */
[----:B------:R-:W-:-:S03]  /*112e50*/  ISETP.LT.AND P2, PT, R27, c[0x0][0x178], !P6 ;  /* 0x00005e001b007a0c */ /* 0x000fc60007741270 */
[C---:B------:R-:W-:Y:S01]  /*112e60*/  IMAD.WIDE R20, R18.reuse, 0x4, R202 ;  /* 0x0000000412147825 */ /* 0x040fe200078e02ca */
[----:B--2---:R1:W-:Y:S04]  /*112e70*/  @P1 STG.E [R22.64], R83 ;  /* 0x0000005316001986 */ /* 0x0043e8000c101904 */
[----:B-1----:R-:W2:Y:S01]  /*112e80*/  LDL.LU R83, [R1+0x434] ;  /* 0x0004340001537983 */ /* 0x002ea20000300800 */
[C---:B------:R-:W-:Y:S01]  /*112e90*/  IMAD.WIDE R22, R18.reuse, 0x4, R204 ;  /* 0x0000000412167825 */ /* 0x040fe200078e02cc */
[----:B------:R-:W-:Y:S02]  /*112ea0*/  ISETP.LT.AND P1, PT, R43, c[0x0][0x178], !P6 ;  /* 0x00005e002b007a0c */ /* 0x000fe40007721270 */
[----:B------:R1:W-:Y:S04]  /*112eb0*/  @P5 STG.E [R16.64], R234 ;  /* 0x000000ea10005986 */ /* 0x0003e8000c101904 */
[----:B------:R3:W-:Y:S04]  /*112ec0*/  @P4 STG.E [R20.64], R196 ;  /* 0x000000c414004986 */ /* 0x0007e8000c101904 */
[----:B---3--:R3:W-:Y:S01]  /*112ed0*/  @P3 STG.E [R22.64], R228 ;  /* 0x000000e416003986 */ /* 0x0087e2000c101904 */
[----:B-1----:R-:W-:-:S03]  /*112ee0*/  IMAD.WIDE R16, R18, 0x4, R206 ;  /* 0x0000000412107825 */ /* 0x002fc600078e02ce */
[----:B------:R-:W2:Y:S01]  /*112ef0*/  LDL.LU R196, [R1+0x224] ;  /* 0x0002240001c47983 */ /* 0x000ea20000300800 */
[----:B------:R-:W-:-:S03]  /*112f00*/  IMAD.WIDE R20, R18, 0x4, R208 ;  /* 0x0000000412147825 */ /* 0x000fc600078e02d0 */
[----:B---3--:R-:W3:Y:S04]  /*112f10*/  LDL.LU R228, [R1+0x1f4] ;  /* 0x0001f40001e47983 */ /* 0x008ee80000300800 */
[----:B------:R-:W-:Y:S04]  /*112f20*/  @P2 STG.E [R16.64], R197 ;  /* 0x000000c510002986 */ /* 0x000fe8000c101904 */
[----:B------:R1:W-:Y:S04]  /*112f30*/  @P1 STG.E [R20.64], R232 ;  /* 0x000000e814001986 */ /* 0x0003e8000c101904 */
[----:B-1----:R-:W3:Y:S01]  /*112f40*/  LDL.LU R232, [R1+0x1c00] ;  /* 0x001c000001e87983 */ /* 0x002ee20000300800 */
[----:B------:R-:W-:Y:S01]  /*112f50*/  ISETP.LT.AND P0, PT, R59, c[0x0][0x178], !P6 ;  /* 0x00005e003b007a0c */ /* 0x000fe20007701270 */
[----:B------:R-:W-:Y:S01]  /*112f60*/  IMAD.WIDE R22, R18, 0x4, R210 ;  /* 0x0000000412167825 */ /* 0x000fe200078e02d2 */
[----:B------:R-:W-:-:S02]  /*112f70*/  ISETP.LT.AND P5, PT, R75, c[0x0][0x178], !P6 ;  /* 0x00005e004b007a0c */ /* 0x000fc400077a1270 */
[----:B------:R-:W-:Y:S02]  /*112f80*/  ISETP.LT.AND P4, PT, R99, c[0x0][0x178], !P6 ;  /* 0x00005e0063007a0c */ /* 0x000fe40007781270 */
[----:B------:R-:W-:Y:S01]  /*112f90*/  ISETP.LT.AND P3, PT, R115, c[0x0][0x178], !P6 ;  /* 0x00005e0073007a0c */ /* 0x000fe20007761270 */
[----:B------:R-:W-:-:S06]  /*112fa0*/  IMAD.WIDE R16, R18, 0x4, R212 ;  /* 0x0000000412107825 */ /* 0x000fcc00078e02d4 */
[----:B------:R1:W-:Y:S01]  /*112fb0*/  @P0 STG.E [R22.64], R82 ;  /* 0x0000005216000986 */ /* 0x0003e2000c101904 */
[----:B------:R-:W-:-:S03]  /*112fc0*/  IMAD.WIDE R20, R18, 0x4, R214 ;  /* 0x0000000412147825 */ /* 0x000fc600078e02d6 */
[----:B-1----:R-:W3:Y:S01]  /*112fd0*/  LDL.LU R82, [R1+0x1bb0] ;  /* 0x001bb00001527983 */ /* 0x002ee20000300800 */
[----:B------:R-:W-:-:S03]  /*112fe0*/  IMAD.WIDE R22, R18, 0x4, R216 ;  /* 0x0000000412167825 */ /* 0x000fc600078e02d8 */
[----:B------:R-:W-:Y:S04]  /*112ff0*/  @P5 STG.E [R16.64], R229 ;  /* 0x000000e510005986 */ /* 0x000fe8000c101904 */
[----:B----4-:R1:W-:Y:S04]  /*113000*/  @P4 STG.E [R20.64], R233 ;  /* 0x000000e914004986 */ /* 0x0103e8000c101904 */
[----:B-1----:R-:W4:Y:S01]  /*113010*/  LDL.LU R233, [R1+0x1b80] ;  /* 0x001b800001e97983 */ /* 0x002f220000300800 */
[----:B------:R-:W-:Y:S02]  /*113020*/  ISETP.LT.AND P1, PT, R239, c[0x0][0x178], !P6 ;  /* 0x00005e00ef007a0c */ /* 0x000fe40007721270 */
[----:B------:R-:W-:-:S02]  /*113030*/  ISETP.LT.AND P2, PT, R238, c[0x0][0x178], !P6 ;  /* 0x00005e00ee007a0c */ /* 0x000fc40007741270 */
[----:B------:R-:W-:Y:S01]  /*113040*/  ISETP.GE.AND P0, PT, R19, c[0x0][0x17c], PT ;  /* 0x00005f0013007a0c */ /* 0x000fe20003f06270 */
[----:B------:R-:W-:-:S03]  /*113050*/  IMAD.WIDE R20, R18, 0x4, R218 ;  /* 0x0000000412147825 */ /* 0x000fc600078e02da */
[----:B------:R-:W-:Y:S01]  /*113060*/  ISETP.LT.AND P5, PT, R14, c[0x0][0x178], !P0 ;  /* 0x00005e000e007a0c */ /* 0x000fe200047a1270 */
[C---:B------:R-:W-:Y:S01]  /*113070*/  IMAD.WIDE R16, R18.reuse, 0x4, R220 ;  /* 0x0000000412107825 */ /* 0x040fe200078e02dc */
[----:B------:R-:W-:Y:S01]  /*113080*/  IADD3 R80, R18, c[0x0][0x198], RZ ;  /* 0x0000660012507a10 */ /* 0x000fe20007ffe0ff */
[----:B--2---:R1:W-:Y:S04]  /*113090*/  @P3 STG.E [R22.64], R83 ;  /* 0x0000005316003986 */ /* 0x0043e8000c101904 */
[----:B-1----:R-:W2:Y:S01]  /*1130a0*/  LDL.LU R83, [R1+0x1b50] ;  /* 0x001b500001537983 */ /* 0x002ea20000300800 */
[----:B------:R-:W-:Y:S02]  /*1130b0*/  ISETP.LT.AND P3, PT, R237, c[0x0][0x178], !P6 ;  /* 0x00005e00ed007a0c */ /* 0x000fe40007761270 */
[----:B------:R-:W-:Y:S01]  /*1130c0*/  ISETP.LT.AND P6, PT, R236, c[0x0][0x178], !P6 ;  /* 0x00005e00ec007a0c */ /* 0x000fe200077c1270 */
[----:B------:R-:W2:Y:S04]  /*1130d0*/  LDL.LU R230, [R1+0x1b20] ;  /* 0x001b200001e67983 */ /* 0x000ea80000300800 */
[----:B------:R1:W-:Y:S04]  /*1130e0*/  @P1 STG.E [R20.64], R196 ;  /* 0x000000c414001986 */ /* 0x0003e8000c101904 */
[----:B---3--:R3:W-:Y:S04]  /*1130f0*/  @P2 STG.E [R16.64], R228 ;  /* 0x000000e410002986 */ /* 0x0087e8000c101904 */
[----:B------:R-:W2:Y:S04]  /*113100*/  LDL.LU R234, [R1+0x1b10] ;  /* 0x001b100001ea7983 */ /* 0x000ea80000300800 */
[----:B-1----:R-:W2:Y:S01]  /*113110*/  LDL.LU R196, [R1+0x1ae0] ;  /* 0x001ae00001c47983 */ /* 0x002ea20000300800 */
[----:B------:R-:W-:-:S03]  /*113120*/  IMAD.WIDE R20, R80, 0x4, R4 ;  /* 0x0000000450147825 */ /* 0x000fc600078e0204 */
[----:B---3--:R-:W3:Y:S01]  /*113130*/  LDL.LU R228, [R1+0x1930] ;  /* 0x0019300001e47983 */ /* 0x008ee20000300800 */
[----:B------:R-:W-:-:S04]  /*113140*/  IMAD.WIDE R16, R18, 0x4, R222 ;  /* 0x0000000412107825 */ /* 0x000fc800078e02de */
[----:B------:R-:W-:Y:S01]  /*113150*/  IMAD.WIDE R18, R18, 0x4, R224 ;  /* 0x0000000412127825 */ /* 0x000fe200078e02e0 */
[----:B------:R-:W-:Y:S04]  /*113160*/  @P3 STG.E [R16.64], R245 ;  /* 0x000000f510003986 */ /* 0x000fe8000c101904 */
[----:B------:R-:W-:Y:S04]  /*113170*/  @P6 STG.E [R18.64], R241 ;  /* 0x000000f112006986 */ /* 0x000fe8000c101904 */
[----:B------:R1:W-:Y:S04]  /*113180*/  @P5 STG.E [R20.64], R232 ;  /* 0x000000e814005986 */ /* 0x0003e8000c101904 */
[----:B-1----:R-:W3:Y:S01]  /*113190*/  LDL.LU R232, [R1+0x14e0] ;  /* 0x0014e00001e87983 */ /* 0x002ee20000300800 */
[----:B------:R-:W-:Y:S01]  /*1131a0*/  ISETP.LT.AND P4, PT, R195, c[0x0][0x178], !P0 ;  /* 0x00005e00c3007a0c */ /* 0x000fe20004781270 */
[C---:B------:R-:W-:Y:S01]  /*1131b0*/  IMAD.WIDE R22, R80.reuse, 0x4, R2 ;  /* 0x0000000450167825 */ /* 0x040fe200078e0202 */
[----:B------:R-:W-:Y:S01]  /*1131c0*/  ISETP.LT.AND P2, PT, R15, c[0x0][0x178], !P0 ;  /* 0x00005e000f007a0c */ /* 0x000fe20004741270 */
[----:B------:R-:W3:Y:S01]  /*1131d0*/  LDL.LU R81, [R1+0x5ebc] ;  /* 0x005ebc0001517983 */ /* 0x000ee20000300800 */
[----:B------:R-:W-:Y:S01]  /*1131e0*/  ISETP.LT.AND P1, PT, R11, c[0x0][0x178], !P0 ;  /* 0x00005e000b007a0c */ /* 0x000fe20004721270 */
[----:B------:R-:W-:-:S08]  /*1131f0*/  IMAD.WIDE R16, R80, 0x4, R6 ;  /* 0x0000000450107825 */ /* 0x000fd000078e0206 */
[----:B------:R1:W-:Y:S01]  /*113200*/  @P4 STG.E [R22.64], R82 ;  /* 0x0000005216004986 */ /* 0x0003e2000c101904 */
[----:B------:R-:W-:-:S03]  /*113210*/  IMAD.WIDE R18, R80, 0x4, R200 ;  /* 0x0000000450127825 */ /* 0x000fc600078e02c8 */
[----:B-1----:R-:W3:Y:S04]  /*113220*/  LDL.LU R82, [R1+0x1210] ;  /* 0x0012100001527983 */ /* 0x002ee80000300800 */
[----:B------:R-:W3:Y:S04]  /*113230*/  LDL.LU R197, [R1+0x11f0] ;  /* 0x0011f00001c57983 */ /* 0x000ee80000300800 */
[----:B------:R-:W3:Y:S04]  /*113240*/  LDL.LU R229, [R1+0x1050] ;  /* 0x0010500001e57983 */ /* 0x000ee80000300800 */
[----:B----4-:R1:W-:Y:S04]  /*113250*/  @P2 STG.E [R16.64], R233 ;  /* 0x000000e910002986 */ /* 0x0103e8000c101904 */
[----:B-1----:R-:W4:Y:S01]  /*113260*/  LDL.LU R233, [R1+0xe70] ;  /* 0x000e700001e97983 */ /* 0x002f220000300800 */
        /* <DEDUP_REMOVED lines=8> */
[----:B--2---:R1:W-:Y:S04]  /*1132f0*/  @P1 STG.E [R18.64], R83 ;  /* 0x0000005312001986 */ /* 0x0043e8000c101904 */
[----:B-1----:R-:W2:Y:S01]  /*113300*/  LDL.LU R83, [R1+0x640] ;  /* 0x0006400001537983 */ /* 0x002ea20000300800 */
[----:B------:R-:W-:-:S03]  /*113310*/  IMAD.WIDE R18, R80, 0x4, R204 ;  /* 0x0000000450127825 */ /* 0x000fc600078e02cc */
[----:B------:R1:W-:Y:S04]  /*113320*/  @P6 STG.E [R16.64], R230 ;  /* 0x000000e610006986 */ /* 0x0003e8000c101904 */
[----:B------:R-:W-:Y:S04]  /*113330*/  @P5 STG.E [R18.64], R234 ;  /* 0x000000ea12005986 */ /* 0x000fe8000c101904 */
[----:B------:R3:W-:Y:S04]  /*113340*/  @P4 STG.E [R20.64], R196 ;  /* 0x000000c414004986 */ /* 0x0007e8000c101904 */
[----:B---3--:R3:W-:Y:S01]  /*113350*/  @P3 STG.E [R22.64], R228 ;  /* 0x000000e416003986 */ /* 0x0087e2000c101904 */
[----:B-1----:R-:W-:-:S03]  /*113360*/  IMAD.WIDE R16, R80, 0x4, R210 ;  /* 0x0000000450107825 */ /* 0x002fc600078e02d2 */
[----:B------:R-:W2:Y:S04]  /*113370*/  LDL.LU R196, [R1+0x560] ;  /* 0x0005600001c47983 */ /* 0x000ea80000300800 */
[----:B---3--:R-:W3:Y:S04]  /*113380*/  LDL.LU R228, [R1+0x420] ;  /* 0x0004200001e47983 */ /* 0x008ee80000300800 */
[----:B------:R-:W3:Y:S04]  /*113390*/  LDL.LU R230, [R1+0x1c04] ;  /* 0x001c040001e67983 */ /* 0x000ee80000300800 */
[----:B------:R-:W3:Y:S04]  /*1133a0*/  LDL.LU R234, [R1+0x1bb4] ;  /* 0x001bb40001ea7983 */ /* 0x000ee80000300800 */
[----:B------:R1:W-:Y:S04]  /*1133b0*/  @P2 STG.E [R16.64], R232 ;  /* 0x000000e810002986 */ /* 0x0003e8000c101904 */
[----:B-1----:R-:W3:Y:S01]  /*1133c0*/  LDL.LU R232, [R1+0x1b84] ;  /* 0x001b840001e87983 */ /* 0x002ee20000300800 */
[----:B------:R-:W-:Y:S01]  /*1133d0*/  ISETP.LT.AND P1, PT, R75, c[0x0][0x178], !P0 ;  /* 0x00005e004b007a0c */ /* 0x000fe20004721270 */
[----:B------:R-:W-:Y:S01]  /*1133e0*/  IMAD.WIDE R18, R80, 0x4, R212 ;  /* 0x0000000450127825 */ /* 0x000fe200078e02d4 */
[----:B------:R-:W-:-:S02]  /*1133f0*/  ISETP.LT.AND P3, PT, R99, c[0x0][0x178], !P0 ;  /* 0x00005e0063007a0c */ /* 0x000fc40004761270 */
[----:B------:R-:W-:Y:S02]  /*113400*/  ISETP.LT.AND P6, PT, R115, c[0x0][0x178], !P0 ;  /* 0x00005e0073007a0c */ /* 0x000fe400047c1270 */
[----:B------:R-:W-:Y:S02]  /*113410*/  ISETP.LT.AND P5, PT, R239, c[0x0][0x178], !P0 ;  /* 0x00005e00ef007a0c */ /* 0x000fe400047a1270 */
[----:B------:R-:W-:-:S05]  /*113420*/  ISETP.LT.AND P4, PT, R238, c[0x0][0x178], !P0 ;  /* 0x00005e00ee007a0c */ /* 0x000fca0004781270 */
[----:B------:R1:W-:Y:S01]  /*113430*/  @P1 STG.E [R18.64], R82 ;  /* 0x0000005212001986 */ /* 0x0003e2000c101904 */
[----:B------:R-:W-:-:S04]  /*113440*/  IMAD.WIDE R16, R80, 0x4, R214 ;  /* 0x0000000450107825 */ /* 0x000fc800078e02d6 */
[C---:B------:R-:W-:Y:S01]  /*113450*/  IMAD.WIDE R20, R80.reuse, 0x4, R218 ;  /* 0x0000000450147825 */ /* 0x040fe200078e02da */
[----:B-1----:R-:W3:Y:S03]  /*113460*/  LDL.LU R82, [R1+0x1b54] ;  /* 0x001b540001527983 */ /* 0x002ee60000300800 */
[----:B------:R-:W-:-:S04]  /*113470*/  IMAD.WIDE R18, R80, 0x4, R216 ;  /* 0x0000000450127825 */ /* 0x000fc800078e02d8 */
[----:B------:R-:W-:Y:S01]  /*113480*/  IMAD.WIDE R22, R80, 0x4, R220 ;  /* 0x0000000450167825 */ /* 0x000fe200078e02dc */
[----:B------:R-:W-:Y:S04]  /*113490*/  @P3 STG.E [R16.64], R197 ;  /* 0x000000c510003986 */ /* 0x000fe8000c101904 */
[----:B------:R1:W-:Y:S04]  /*1134a0*/  @P6 STG.E [R18.64], R229 ;  /* 0x000000e512006986 */ /* 0x0003e8000c101904 */
[----:B----4-:R4:W-:Y:S04]  /*1134b0*/  @P5 STG.E [R20.64], R233 ;  /* 0x000000e914005986 */ /* 0x0109e8000c101904 */
[----:B-1----:R-:W3:Y:S01]  /*1134c0*/  LDL.LU R229, [R1+0x1b24] ;  /* 0x001b240001e57983 */ /* 0x002ee20000300800 */
[----:B------:R-:W-:-:S02]  /*1134d0*/  ISETP.LT.AND P1, PT, R237, c[0x0][0x178], !P0 ;  /* 0x00005e00ed007a0c */ /* 0x000fc40004721270 */
[----:B------:R-:W-:Y:S02]  /*1134e0*/  ISETP.LT.AND P0, PT, R236, c[0x0][0x178], !P0 ;  /* 0x00005e00ec007a0c */ /* 0x000fe40004701270 */
[----:B------:R-:W-:Y:S01]  /*1134f0*/  ISETP.GE.AND P2, PT, R81, c[0x0][0x17c], PT ;  /* 0x00005f0051007a0c */ /* 0x000fe20003f46270 */
[----:B------:R-:W-:-:S03]  /*113500*/  IMAD.WIDE R16, R80, 0x4, R222 ;  /* 0x0000000450107825 */ /* 0x000fc600078e02de */
[----:B------:R-:W-:Y:S02]  /*113510*/  ISETP.LT.AND P6, PT, R14, c[0x0][0x178], !P2 ;  /* 0x00005e000e007a0c */ /* 0x000fe400057c1270 */
[----:B------:R-:W-:Y:S01]  /*113520*/  ISETP.LT.AND P5, PT, R195, c[0x0][0x178], !P2 ;  /* 0x00005e00c3007a0c */ /* 0x000fe200057a1270 */
[C---:B------:R-:W-:Y:S01]  /*113530*/  IMAD.WIDE R18, R80.reuse, 0x4, R224 ;  /* 0x0000000450127825 */ /* 0x040fe200078e02e0 */
[----:B------:R-:W-:-:S05]  /*113540*/  IADD3 R81, R80, c[0x0][0x198], RZ ;  /* 0x0000660050517a10 */ /* 0x000fca0007ffe0ff */
[----:B----4-:R-:W-:Y:S01]  /*113550*/  IMAD.WIDE R20, R81, 0x4, R6 ;  /* 0x0000000451147825 */ /* 0x010fe200078e0206 */
[----:B--2---:R1:W-:Y:S04]  /*113560*/  @P4 STG.E [R22.64], R83 ;  /* 0x0000005316004986 */ /* 0x0043e8000c101904 */
[----:B-1----:R-:W2:Y:S01]  /*113570*/  LDL.LU R83, [R1+0x1b14] ;  /* 0x001b140001537983 */ /* 0x002ea20000300800 */
[----:B------:R-:W-:-:S03]  /*113580*/  ISETP.LT.AND P4, PT, R15, c[0x0][0x178], !P2 ;  /* 0x00005e000f007a0c */ /* 0x000fc60005781270 */
[----:B------:R-:W4:Y:S04]  /*113590*/  LDL.LU R197, [R1+0x1ae4] ;  /* 0x001ae40001c57983 */ /* 0x000f280000300800 */
[----:B------:R-:W4:Y:S04]  /*1135a0*/  LDL.LU R233, [R1+0x1934] ;  /* 0x0019340001e97983 */ /* 0x000f280000300800 */
[----:B------:R1:W-:Y:S04]  /*1135b0*/  @P1 STG.E [R16.64], R196 ;  /* 0x000000c410001986 */ /* 0x0003e8000c101904 */
[----:B---3--:R3:W-:Y:S01]  /*1135c0*/  @P0 STG.E [R18.64], R228 ;  /* 0x000000e412000986 */ /* 0x0087e2000c101904 */
[----:B-1----:R-:W-:-:S03]  /*1135d0*/  IMAD.WIDE R16, R81, 0x4, R4 ;  /* 0x0000000451107825 */ /* 0x002fc600078e0204 */
[----:B------:R-:W4:Y:S01]  /*1135e0*/  LDL.LU R196, [R1+0x14e4] ;  /* 0x0014e40001c47983 */ /* 0x000f220000300800 */
[----:B---3--:R-:W-:-:S03]  /*1135f0*/  IMAD.WIDE R18, R81, 0x4, R2 ;  /* 0x0000000451127825 */ /* 0x008fc600078e0202 */
[----:B------:R-:W-:Y:S04]  /*113600*/  @P6 STG.E [R16.64], R230 ;  /* 0x000000e610006986 */ /* 0x000fe8000c101904 */
[----:B------:R-:W3:Y:S04]  /*113610*/  LDL.LU R228, [R1+0x1214] ;  /* 0x0012140001e47983 */ /* 0x000ee80000300800 */
[----:B------:R-:W-:Y:S04]  /*113620*/  @P5 STG.E [R18.64], R234 ;  /* 0x000000ea12005986 */ /* 0x000fe8000c101904 */
[----:B------:R1:W-:Y:S04]  /*113630*/  @P4 STG.E [R20.64], R232 ;  /* 0x000000e814004986 */ /* 0x0003e8000c101904 */
[----:B------:R-:W3:Y:S04]  /*113640*/  LDL.LU R80, [R1+0x5ec0] ;  /* 0x005ec00001507983 */ /* 0x000ee80000300800 */
[----:B-1----:R-:W3:Y:S01]  /*113650*/  LDL.LU R232, [R1+0x11f4] ;  /* 0x0011f40001e87983 */ /* 0x002ee20000300800 */
[----:B------:R-:W-:Y:S01]  /*113660*/  ISETP.LT.AND P3, PT, R11, c[0x0][0x178], !P2 ;  /* 0x00005e000b007a0c */ /* 0x000fe20005761270 */
[----:B------:R-:W-:Y:S01]  /*113670*/  IMAD.WIDE R22, R81, 0x4, R200 ;  /* 0x0000000451167825 */ /* 0x000fe200078e02c8 */
[----:B------:R-:W-:-:S02]  /*113680*/  ISETP.LT.AND P1, PT, R147, c[0x0][0x178], !P2 ;  /* 0x00005e0093007a0c */ /* 0x000fc40005721270 */
[----:B------:R-:W-:Y:S01]  /*113690*/  ISETP.LT.AND P0, PT, R131, c[0x0][0x178], !P2 ;  /* 0x00005e0083007a0c */ /* 0x000fe20005701270 */
[----:B------:R-:W-:-:S08]  /*1136a0*/  IMAD.WIDE R16, R81, 0x4, R202 ;  /* 0x0000000451107825 */ /* 0x000fd000078e02ca */
[----:B------:R1:W-:Y:S01]  /*1136b0*/  @P3 STG.E [R22.64], R82 ;  /* 0x0000005216003986 */ /* 0x0003e2000c101904 */
[----:B------:R-:W-:-:S03]  /*1136c0*/  IMAD.WIDE R18, R81, 0x4, R204 ;  /* 0x0000000451127825 */ /* 0x000fc600078e02cc */
[----:B-1----:R-:W3:Y:S04]  /*1136d0*/  LDL.LU R82, [R1+0x1054] ;  /* 0x0010540001527983 */ /* 0x002ee80000300800 */
[----:B------:R-:W3:Y:S04]  /*1136e0*/  LDL.LU R234, [R1+0xe74] ;  /* 0x000e740001ea7983 */ /* 0x000ee80000300800 */
[----:B------:R1:W-:Y:S04]  /*1136f0*/  @P1 STG.E [R16.64], R229 ;  /* 0x000000e510001986 */ /* 0x0003e8000c101904 */
[----:B-1----:R-:W3:Y:S01]  /*113700*/  LDL.LU R229, [R1+0x644] ;  /* 0x0006440001e57983 */ /* 0x002ee20000300800 */
[----:B------:R-:W-:-:S02]  /*113710*/  ISETP.LT.AND P6, PT, R27, c[0x0][0x178], !P2 ;  /* 0x00005e001b007a0c */ /* 0x000fc400057c1270 */
[----:B------:R-:W-:Y:S02]  /*113720*/  ISETP.LT.AND P5, PT, R43, c[0x0][0x178], !P2 ;  /* 0x00005e002b007a0c */ /* 0x000fe400057a1270 */
[----:B------:R-:W-:Y:S01]  /*113730*/  ISETP.LT.AND P4, PT, R59, c[0x0][0x178], !P2 ;  /* 0x00005e003b007a0c */ /* 0x000fe20005781270 */
[----:B------:R-:W-:Y:S01]  /*113740*/  IMAD.WIDE R16, R81, 0x4, R206 ;  /* 0x0000000451107825 */ /* 0x000fe200078e02ce */
[----:B------:R-:W-:Y:S02]  /*113750*/  ISETP.LT.AND P3, PT, R75, c[0x0][0x178], !P2 ;  /* 0x00005e004b007a0c */ /* 0x000fe40005761270 */
[----:B------:R-:W-:Y:S01]  /*113760*/  ISETP.LT.AND P1, PT, R99, c[0x0][0x178], !P2 ;  /* 0x00005e0063007a0c */ /* 0x000fe20005721270 */
[----:B------:R-:W-:-:S04]  /*113770*/  IMAD.WIDE R20, R81, 0x4, R210 ;  /* 0x0000000451147825 */ /* 0x000fc800078e02d2 */
[C---:B------:R-:W-:Y:S01]  /*113780*/  IMAD.WIDE R22, R81.reuse, 0x4, R212 ;  /* 0x0000000451167825 */ /* 0x040fe200078e02d4 */
[----:B--2---:R1:W-:Y:S04]  /*113790*/  @P0 STG.E [R18.64], R83 ;  /* 0x0000005312000986 */ /* 0x0043e8000c101904 */
[----:B-1----:R-:W2:Y:S01]  /*1137a0*/  LDL.LU R83, [R1+0x564] ;  /* 0x0005640001537983 */ /* 0x002ea20000300800 */
[----:B------:R-:W-:-:S03]  /*1137b0*/  IMAD.WIDE R18, R81, 0x4, R208 ;  /* 0x0000000451127825 */ /* 0x000fc600078e02d0 */
[----:B----4-:R1:W-:Y:S04]  /*1137c0*/  @P6 STG.E [R16.64], R197 ;  /* 0x000000c510006986 */ /* 0x0103e8000c101904 */
[----:B------:R4:W-:Y:S04]  /*1137d0*/  @P5 STG.E [R18.64], R233 ;  /* 0x000000e912005986 */ /* 0x0009e8000c101904 */
[----:B------:R3:W-:Y:S04]  /*1137e0*/  @P4 STG.E [R20.64], R196 ;  /* 0x000000c414004986 */ /* 0x0007e8000c101904 */
[----:B-1----:R-:W2:Y:S01]  /*1137f0*/  LDL.LU R197, [R1+0x424] ;  /* 0x0004240001c57983 */ /* 0x002ea20000300800 */
[----:B------:R-:W-:-:S03]  /*113800*/  IMAD.WIDE R16, R81, 0x4, R214 ;  /* 0x0000000451107825 */ /* 0x000fc600078e02d6 */
[----:B----4-:R-:W4:Y:S04]  /*113810*/  LDL.LU R233, [R1+0x1cf0] ;  /* 0x001cf00001e97983 */ /* 0x010f280000300800 */
[----:B---3--:R-:W3:Y:S04]  /*113820*/  LDL.LU R196, [R1+0x1cd0] ;  /* 0x001cd00001c47983 */ /* 0x008ee80000300800 */
[----:B------:R1:W-:Y:S04]  /*113830*/  @P3 STG.E [R22.64], R228 ;  /* 0x000000e416003986 */ /* 0x0003e8000c101904 */
[----:B------:R1:W-:Y:S04]  /*113840*/  @P1 STG.E [R16.64], R232 ;  /* 0x000000e810001986 */ /* 0x0003e8000c101904 */
[----:B-1----:R-:W3:Y:S04]  /*113850*/  LDL.LU R228, [R1+0x1cb0] ;  /* 0x001cb00001e47983 */ /* 0x002ee80000300800 */
[----:B------:R-:W3:Y:S01]  /*113860*/  LDL.LU R232, [R1+0x1c80] ;  /* 0x001c800001e87983 */ /* 0x000ee20000300800 */
        /* <DEDUP_REMOVED lines=10> */
[----:B------:R1:W-:Y:S04]  /*113910*/  @P4 STG.E [R20.64], R234 ;  /* 0x000000ea14004986 */ /* 0x0003e8000c101904 */
[----:B------:R-:W3:Y:S04]  /*113920*/  LDL.LU R230, [R1+0x1bf0] ;  /* 0x001bf00001e67983 */ /* 0x000ee80000300800 */
[----:B------:R1:W-:Y:S04]  /*113930*/  @P5 STG.E [R16.64], R229 ;  /* 0x000000e510005986 */ /* 0x0003e8000c101904 */
[----:B-1----:R-:W3:Y:S04]  /*113940*/  LDL.LU R234, [R1+0x1ba0] ;  /* 0x001ba00001ea7983 */ /* 0x002ee80000300800 */
[----:B------:R-:W3:Y:S01]  /*113950*/  LDL.LU R229, [R1+0x1b70] ;  /* 0x001b700001e57983 */ /* 0x000ee20000300800 */
[----:B------:R-:W-:-:S02]  /*113960*/  ISETP.GE.AND P3, PT, R80, c[0x0][0x17c], PT ;  /* 0x00005f0050007a0c */ /* 0x000fc40003f66270 */
[----:B------:R-:W-:Y:S02]  /*113970*/  ISETP.LT.AND P2, PT, R236, c[0x0][0x178], !P2 ;  /* 0x00005e00ec007a0c */ /* 0x000fe40005741270 */
[----:B------:R-:W-:Y:S02]  /*113980*/  ISETP.LT.AND P1, PT, R14, c[0x0][0x178], !P3 ;  /* 0x00005e000e007a0c */ /* 0x000fe40005f21270 */
[----:B------:R-:W-:Y:S02]  /*113990*/  ISETP.LT.AND P0, PT, R195, c[0x0][0x178], !P3 ;  /* 0x00005e00c3007a0c */ /* 0x000fe40005f01270 */
[C---:B------:R-:W-:Y:S01]  /*1139a0*/  IADD3 R80, R81.reuse, c[0x0][0x198], RZ ;  /* 0x0000660051507a10 */ /* 0x040fe20007ffe0ff */
[----:B------:R-:W-:Y:S01]  /*1139b0*/  IMAD.WIDE R16, R81, 0x4, R224 ;  /* 0x0000000451107825 */ /* 0x000fe200078e02e0 */
[----:B------:R-:W-:-:S03]  /*1139c0*/  ISETP.LT.AND P5, PT, R11, c[0x0][0x178], !P3 ;  /* 0x00005e000b007a0c */ /* 0x000fc60005fa1270 */
[C---:B------:R-:W-:Y:S01]  /*1139d0*/  IMAD.WIDE R20, R80.reuse, 0x4, R2 ;  /* 0x0000000450147825 */ /* 0x040fe200078e0202 */
[----:B--2---:R1:W-:Y:S04]  /*1139e0*/  @P6 STG.E [R18.64], R83 ;  /* 0x0000005312006986 */ /* 0x0043e8000c101904 */
[----:B-1----:R-:W2:Y:S01]  /*1139f0*/  LDL.LU R83, [R1+0x1b40] ;  /* 0x001b400001537983 */ /* 0x002ea20000300800 */
[----:B------:R-:W-:Y:S01]  /*113a00*/  ISETP.LT.AND P6, PT, R15, c[0x0][0x178], !P3 ;  /* 0x00005e000f007a0c */ /* 0x000fe20005fc1270 */
[C---:B------:R-:W-:Y:S02]  /*113a10*/  IMAD.WIDE R18, R80.reuse, 0x4, R4 ;  /* 0x0000000450127825 */ /* 0x040fe400078e0204 */
[----:B------:R1:W-:Y:S04]  /*113a20*/  @P2 STG.E [R16.64], R197 ;  /* 0x000000c510002986 */ /* 0x0003e8000c101904 */
[----:B----4-:R4:W-:Y:S04]  /*113a30*/  @P1 STG.E [R18.64], R233 ;  /* 0x000000e912001986 */ /* 0x0109e8000c101904 */
[----:B---3--:R3:W-:Y:S01]  /*113a40*/  @P0 STG.E [R20.64], R196 ;  /* 0x000000c414000986 */ /* 0x0087e2000c101904 */
[----:B-1----:R-:W-:-:S03]  /*113a50*/  IMAD.WIDE R16, R80, 0x4, R6 ;  /* 0x0000000450107825 */ /* 0x002fc600078e0206 */
[----:B----4-:R-:W4:Y:S01]  /*113a60*/  LDL.LU R233, [R1+0x1b30] ;  /* 0x001b300001e97983 */ /* 0x010f220000300800 */
[----:B------:R-:W-:-:S03]  /*113a70*/  IMAD.WIDE R18, R80, 0x4, R200 ;  /* 0x0000000450127825 */ /* 0x000fc600078e02c8 */
[----:B------:R-:W4:Y:S04]  /*113a80*/  LDL.LU R81, [R1+0x5ec4] ;  /* 0x005ec40001517983 */ /* 0x000f280000300800 */
[----:B---3--:R-:W3:Y:S04]  /*113a90*/  LDL.LU R196, [R1+0x1740] ;  /* 0x0017400001c47983 */ /* 0x008ee80000300800 */
[----:B------:R1:W-:Y:S04]  /*113aa0*/  @P6 STG.E [R16.64], R228 ;  /* 0x000000e410006986 */ /* 0x0003e8000c101904 */
[----:B------:R-:W3:Y:S04]  /*113ab0*/  LDL.LU R197, [R1+0x13f0] ;  /* 0x0013f00001c57983 */ /* 0x000ee80000300800 */
[----:B------:R1:W-:Y:S04]  /*113ac0*/  @P5 STG.E [R18.64], R232 ;  /* 0x000000e812005986 */ /* 0x0003e8000c101904 */
[----:B-1----:R-:W3:Y:S04]  /*113ad0*/  LDL.LU R228, [R1+0x13e0] ;  /* 0x0013e00001e47983 */ /* 0x002ee80000300800 */
[----:B------:R-:W3:Y:S01]  /*113ae0*/  LDL.LU R232, [R1+0x1060] ;  /* 0x0010600001e87983 */ /* 0x000ee20000300800 */
        /* <DEDUP_REMOVED lines=12> */
[----:B------:R1:W-:Y:S04]  /*113bb0*/  @P0 STG.E [R16.64], R230 ;  /* 0x000000e610000986 */ /* 0x0003e8000c101904 */
[----:B------:R1:W-:Y:S04]  /*113bc0*/  @P1 STG.E [R18.64], R234 ;  /* 0x000000ea12001986 */ /* 0x0003e8000c101904 */
[----:B------:R1:W-:Y:S01]  /*113bd0*/  @P2 STG.E [R20.64], R229 ;  /* 0x000000e514002986 */ /* 0x0003e2000c101904 */
[----:B------:R-:W-:-:S02]  /*113be0*/  ISETP.LT.AND P5, PT, R75, c[0x0][0x178], !P3 ;  /* 0x00005e004b007a0c */ /* 0x000fc40005fa1270 */
[----:B------:R-:W-:Y:S02]  /*113bf0*/  ISETP.LT.AND P4, PT, R99, c[0x0][0x178], !P3 ;  /* 0x00005e0063007a0c */ /* 0x000fe40005f81270 */
[----:B------:R-:W-:Y:S02]  /*113c00*/  ISETP.LT.AND P2, PT, R115, c[0x0][0x178], !P3 ;  /* 0x00005e0073007a0c */ /* 0x000fe40005f41270 */
[----:B------:R-:W-:Y:S01]  /*113c10*/  ISETP.LT.AND P1, PT, R239, c[0x0][0x178], !P3 ;  /* 0x00005e00ef007a0c */ /* 0x000fe20005f21270 */
[----:B-1----:R-:W-:-:S04]  /*113c20*/  IMAD.WIDE R16, R80, 0x4, R212 ;  /* 0x0000000450107825 */ /* 0x002fc800078e02d4 */
[----:B------:R-:W-:-:S04]  /*113c30*/  IMAD.WIDE R18, R80, 0x4, R214 ;  /* 0x0000000450127825 */ /* 0x000fc800078e02d6 */
[----:B------:R-:W-:Y:S01]  /*113c40*/  IMAD.WIDE R20, R80, 0x4, R216 ;  /* 0x0000000450147825 */ /* 0x000fe200078e02d8 */
[----:B--2---:R1:W-:Y:S04]  /*113c50*/  @P6 STG.E [R22.64], R83 ;  /* 0x0000005316006986 */ /* 0x0043e8000c101904 */
[----:B-1----:R-:W2:Y:S01]  /*113c60*/  LDL.LU R83, [R1+0x1cf4] ;  /* 0x001cf40001537983 */ /* 0x002ea20000300800 */
[----:B------:R-:W-:Y:S01]  /*113c70*/  ISETP.LT.AND P6, PT, R238, c[0x0][0x178], !P3 ;  /* 0x00005e00ee007a0c */ /* 0x000fe20005fc1270 */
[C---:B------:R-:W-:Y:S02]  /*113c80*/  IMAD.WIDE R22, R80.reuse, 0x4, R218 ;  /* 0x0000000450167825 */ /* 0x040fe400078e02da */
[----:B------:R-:W2:Y:S04]  /*113c90*/  LDL.LU R230, [R1+0x1cd4] ;  /* 0x001cd40001e67983 */ /* 0x000ea80000300800 */
[----:B------:R-:W2:Y:S04]  /*113ca0*/  LDL.LU R229, [R1+0x1cb4] ;  /* 0x001cb40001e57983 */ /* 0x000ea80000300800 */
[----:B----4-:R1:W-:Y:S04]  /*113cb0*/  @P5 STG.E [R16.64], R233 ;  /* 0x000000e910005986 */ /* 0x0103e8000c101904 */
[----:B---3--:R3:W-:Y:S04]  /*113cc0*/  @P4 STG.E [R18.64], R196 ;  /* 0x000000c412004986 */ /* 0x0087e8000c101904 */
[----:B-1----:R-:W4:Y:S01]  /*113cd0*/  LDL.LU R233, [R1+0x1c84] ;  /* 0x001c840001e97983 */ /* 0x002f220000300800 */
[----:B------:R-:W-:-:S03]  /*113ce0*/  IMAD.WIDE R16, R80, 0x4, R220 ;  /* 0x0000000450107825 */ /* 0x000fc600078e02dc */
[----:B---3--:R-:W3:Y:S04]  /*113cf0*/  LDL.LU R196, [R1+0x1c34] ;  /* 0x001c340001c47983 */ /* 0x008ee80000300800 */
[----:B------:R-:W-:Y:S04]  /*113d00*/  @P2 STG.E [R20.64], R197 ;  /* 0x000000c514002986 */ /* 0x000fe8000c101904 */
[----:B------:R-:W-:Y:S04]  /*113d10*/  @P1 STG.E [R22.64], R228 ;  /* 0x000000e416001986 */ /* 0x000fe8000c101904 */
[----:B------:R1:W-:Y:S04]  /*113d20*/  @P6 STG.E [R16.64], R232 ;  /* 0x000000e810006986 */ /* 0x0003e8000c101904 */
[----:B-1----:R-:W3:Y:S01]  /*113d30*/  LDL.LU R232, [R1+0x1bf4] ;  /* 0x001bf40001e87983 */ /* 0x002ee20000300800 */
[----:B------:R-:W-:-:S02]  /*113d40*/  ISETP.LT.AND P5, PT, R237, c[0x0][0x178], !P3 ;  /* 0x00005e00ed007a0c */ /* 0x000fc40005fa1270 */
[----:B------:R-:W-:Y:S01]  /*113d50*/  ISETP.LT.AND P3, PT, R236, c[0x0][0x178], !P3 ;  /* 0x00005e00ec007a0c */ /* 0x000fe20005f61270 */
[----:B------:R-:W-:Y:S01]  /*113d60*/  IMAD.WIDE R18, R80, 0x4, R222 ;  /* 0x0000000450127825 */ /* 0x000fe200078e02de */
[----:B------:R-:W-:-:S03]  /*113d70*/  ISETP.GE.AND P0, PT, R81, c[0x0][0x17c], PT ;  /* 0x00005f0051007a0c */ /* 0x000fc60003f06270 */
[----:B------:R-:W-:Y:S01]  /*113d80*/  IMAD.WIDE R16, R80, 0x4, R224 ;  /* 0x0000000450107825 */ /* 0x000fe200078e02e0 */
[----:B------:R-:W-:Y:S02]  /*113d90*/  ISETP.LT.AND P4, PT, R14, c[0x0][0x178], !P0 ;  /* 0x00005e000e007a0c */ /* 0x000fe40004781270 */
[----:B------:R-:W-:-:S03]  /*113da0*/  IADD3 R81, R80, c[0x0][0x198], RZ ;  /* 0x0000660050517a10 */ /* 0x000fc60007ffe0ff */
[----:B------:R1:W-:Y:S04]  /*113db0*/  @P5 STG.E [R18.64], R82 ;  /* 0x0000005212005986 */ /* 0x0003e8000c101904 */
[----:B------:R1:W-:Y:S04]  /*113dc0*/  @P3 STG.E [R16.64], R242 ;  /* 0x000000f210003986 */ /* 0x0003e8000c101904 */
[----:B-1----:R-:W3:Y:S01]  /*113dd0*/  LDL.LU R82, [R1+0x1ba4] ;  /* 0x001ba40001527983 */ /* 0x002ee20000300800 */
[----:B------:R-:W-:-:S03]  /*113de0*/  IMAD.WIDE R18, R81, 0x4, R4 ;  /* 0x0000000451127825 */ /* 0x000fc600078e0204 */
[----:B------:R-:W3:Y:S04]  /*113df0*/  LDL.LU R242, [R1+0x5f70] ;  /* 0x005f700001f27983 */ /* 0x000ee80000300800 */
[----:B------:R-:W3:Y:S04]  /*113e00*/  LDL.LU R234, [R1+0x1b74] ;  /* 0x001b740001ea7983 */ /* 0x000ee80000300800 */
[----:B------:R-:W3:Y:S04]  /*113e10*/  LDL.LU R80, [R1+0x5ec8] ;  /* 0x005ec80001507983 */ /* 0x000ee80000300800 */
[----:B------:R-:W3:Y:S04]  /*113e20*/  LDL.LU R197, [R1+0x1b44] ;  /* 0x001b440001c57983 */ /* 0x000ee80000300800 */
[----:B------:R-:W3:Y:S01]  /*113e30*/  LDL.LU R228, [R1+0x1b34] ;  /* 0x001b340001e47983 */ /* 0x000ee20000300800 */
[----:B------:R-:W-:-:S02]  /*113e40*/  ISETP.LT.AND P6, PT, R195, c[0x0][0x178], !P0 ;  /* 0x00005e00c3007a0c */ /* 0x000fc400047c1270 */
[----:B------:R-:W-:Y:S02]  /*113e50*/  ISETP.LT.AND P5, PT, R15, c[0x0][0x178], !P0 ;  /* 0x00005e000f007a0c */ /* 0x000fe400047a1270 */
[----:B------:R-:W-:Y:S02]  /*113e60*/  ISETP.LT.AND P2, PT, R11, c[0x0][0x178], !P0 ;  /* 0x00005e000b007a0c */ /* 0x000fe40004741270 */
[----:B------:R-:W-:Y:S01]  /*113e70*/  ISETP.LT.AND P1, PT, R147, c[0x0][0x178], !P0 ;  /* 0x00005e0093007a0c */ /* 0x000fe20004721270 */
[----:B------:R-:W-:-:S04]  /*113e80*/  IMAD.WIDE R16, R81, 0x4, R2 ;  /* 0x0000000451107825 */ /* 0x000fc800078e0202 */
[----:B------:R-:W-:-:S04]  /*113e90*/  IMAD.WIDE R20, R81, 0x4, R200 ;  /* 0x0000000451147825 */ /* 0x000fc800078e02c8 */
[----:B------:R-:W-:Y:S01]  /*113ea0*/  IMAD.WIDE R22, R81, 0x4, R202 ;  /* 0x0000000451167825 */ /* 0x000fe200078e02ca */
[----:B--2---:R1:W-:Y:S04]  /*113eb0*/  @P4 STG.E [R18.64], R83 ;  /* 0x0000005312004986 */ /* 0x0043e8000c101904 */
[----:B-1----:R-:W2:Y:S01]  /*113ec0*/  LDL.LU R83, [R1+0x1744] ;  /* 0x0017440001537983 */ /* 0x002ea20000300800 */
[----:B------:R-:W-:Y:S01]  /*113ed0*/  ISETP.LT.AND P4, PT, R131, c[0x0][0x178], !P0 ;  /* 0x00005e0083007a0c */ /* 0x000fe20004781270 */
[C---:B------:R-:W-:Y:S02]  /*113ee0*/  IMAD.WIDE R18, R81.reuse, 0x4, R6 ;  /* 0x0000000451127825 */ /* 0x040fe400078e0206 */
[----:B------:R1:W-:Y:S04]  /*113ef0*/  @P6 STG.E [R16.64], R230 ;  /* 0x000000e610006986 */ /* 0x0003e8000c101904 */
[----:B------:R-:W-:Y:S04]  /*113f00*/  @P5 STG.E [R18.64], R229 ;  /* 0x000000e512005986 */ /* 0x000fe8000c101904 */
[----:B----4-:R4:W-:Y:S01]  /*113f10*/  @P2 STG.E [R20.64], R233 ;  /* 0x000000e914002986 */ /* 0x0109e2000c101904 */
[----:B-1----:R-:W-:-:S03]  /*113f20*/  IMAD.WIDE R16, R81, 0x4, R204 ;  /* 0x0000000451107825 */ /* 0x002fc600078e02cc */
[----:B---3--:R1:W-:Y:S04]  /*113f30*/  @P1 STG.E [R22.64], R196 ;  /* 0x000000c416001986 */ /* 0x0083e8000c101904 */
[----:B----4-:R-:W3:Y:S04]  /*113f40*/  LDL.LU R233, [R1+0x13f4] ;  /* 0x0013f40001e97983 */ /* 0x010ee80000300800 */
[----:B-1----:R-:W4:Y:S04]  /*113f50*/  LDL.LU R196, [R1+0x13e4] ;  /* 0x0013e40001c47983 */ /* 0x002f280000300800 */
[----:B------:R-:W4:Y:S04]  /*113f60*/  LDL.LU R229, [R1+0x1064] ;  /* 0x0010640001e57983 */ /* 0x000f280000300800 */
        /* <DEDUP_REMOVED lines=10> */
[----:B------:R-:W-:-:S04]  /*114010*/  IMAD.WIDE R20, R81, 0x4, R212 ;  /* 0x0000000451147825 */ /* 0x000fc800078e02d4 */
[C---:B------:R-:W-:Y:S01]  /*114020*/  IMAD.WIDE R22, R81.reuse, 0x4, R214 ;  /* 0x0000000451167825 */ /* 0x040fe200078e02d6 */
[----:B-1----:R-:W4:Y:S03]  /*114030*/  LDL.LU R82, [R1+0x1d80] ;  /* 0x001d800001527983 */ /* 0x002f260000300800 */
[----:B------:R-:W-:Y:S01]  /*114040*/  IMAD.WIDE R18, R81, 0x4, R210 ;  /* 0x0000000451127825 */ /* 0x000fe200078e02d2 */
[----:B------:R-:W-:Y:S04]  /*114050*/  @P6 STG.E [R16.64], R234 ;  /* 0x000000ea10006986 */ /* 0x000fe8000c101904 */
[----:B------:R-:W-:Y:S04]  /*114060*/  @P1 STG.E [R18.64], R197 ;  /* 0x000000c512001986 */ /* 0x000fe8000c101904 */
[----:B------:R1:W-:Y:S04]  /*114070*/  @P5 STG.E [R20.64], R228 ;  /* 0x000000e414005986 */ /* 0x0003e8000c101904 */
[----:B-1----:R-:W4:Y:S01]  /*114080*/  LDL.LU R228, [R1+0x1d70] ;  /* 0x001d700001e47983 */ /* 0x002f220000300800 */
[----:B------:R-:W-:-:S02]  /*114090*/  ISETP.LT.AND P4, PT, R115, c[0x0][0x178], !P0 ;  /* 0x00005e0073007a0c */ /* 0x000fc40004781270 */
[----:B------:R-:W-:Y:S01]  /*1140a0*/  ISETP.LT.AND P3, PT, R239, c[0x0][0x178], !P0 ;  /* 0x00005e00ef007a0c */ /* 0x000fe20004761270 */
[----:B------:R-:W-:Y:S01]  /*1140b0*/  IMAD.WIDE R16, R81, 0x4, R216 ;  /* 0x0000000451107825 */ /* 0x000fe200078e02d8 */
[----:B------:R-:W-:-:S03]  /*1140c0*/  ISETP.LT.AND P1, PT, R237, c[0x0][0x178], !P0 ;  /* 0x00005e00ed007a0c */ /* 0x000fc60004721270 */
[----:B------:R-:W-:-:S04]  /*1140d0*/  IMAD.WIDE R18, R81, 0x4, R218 ;  /* 0x0000000451127825 */ /* 0x000fc800078e02da */
[C---:B------:R-:W-:Y:S01]  /*1140e0*/  IMAD.WIDE R20, R81.reuse, 0x4, R224 ;  /* 0x0000000451147825 */ /* 0x040fe200078e02e0 */
[----:B--2---:R1:W-:Y:S04]  /*1140f0*/  @P2 STG.E [R22.64], R83 ;  /* 0x0000005316002986 */ /* 0x0043e8000c101904 */
[----:B-1----:R-:W2:Y:S01]  /*114100*/  LDL.LU R83, [R1+0x1d60] ;  /* 0x001d600001537983 */ /* 0x002ea20000300800 */
[----:B------:R-:W-:Y:S02]  /*114110*/  ISETP.LT.AND P2, PT, R238, c[0x0][0x178], !P0 ;  /* 0x00005e00ee007a0c */ /* 0x000fe40004741270 */
[----:B------:R-:W-:Y:S01]  /*114120*/  ISETP.LT.AND P0, PT, R236, c[0x0][0x178], !P0 ;  /* 0x00005e00ec007a0c */ /* 0x000fe20004701270 */
[----:B------:R-:W2:Y:S04]  /*114130*/  LDL.LU R230, [R1+0x1d50] ;  /* 0x001d500001e67983 */ /* 0x000ea80000300800 */
[----:B---3--:R1:W-:Y:S04]  /*114140*/  @P4 STG.E [R16.64], R233 ;  /* 0x000000e910004986 */ /* 0x0083e8000c101904 */
[----:B----4-:R3:W-:Y:S01]  /*114150*/  @P3 STG.E [R18.64], R196 ;  /* 0x000000c412003986 */ /* 0x0107e2000c101904 */
[----:B-1----:R-:W-:-:S03]  /*114160*/  IMAD.WIDE R16, R81, 0x4, R220 ;  /* 0x0000000451107825 */ /* 0x002fc600078e02dc */
[----:B------:R-:W4:Y:S01]  /*114170*/  LDL.LU R233, [R1+0x1d10] ;  /* 0x001d100001e97983 */ /* 0x000f220000300800 */
[----:B---3--:R-:W-:-:S03]  /*114180*/  IMAD.WIDE R18, R81, 0x4, R222 ;  /* 0x0000000451127825 */ /* 0x008fc600078e02de */
        /* <DEDUP_REMOVED lines=14> */
[----:B------:R-:W-:-:S04]  /*114270*/  IMAD.WIDE R16, R80, 0x4, R2 ;  /* 0x0000000450107825 */ /* 0x000fc800078e0202 */
[----:B------:R-:W-:Y:S01]  /*114280*/  IMAD.WIDE R18, R80, 0x4, R6 ;  /* 0x0000000450127825 */ /* 0x000fe200078e0206 */
[----:B-1----:R-:W3:Y:S04]  /*114290*/  LDL.LU R82, [R1+0x1c40] ;  /* 0x001c400001527983 */ /* 0x002ee80000300800 */
[----:B------:R-:W3:Y:S04]  /*1142a0*/  LDL.LU R81, [R1+0x5ecc] ;  /* 0x005ecc0001517983 */ /* 0x000ee80000300800 */
[----:B------:R-:W3:Y:S04]  /*1142b0*/  LDL.LU R197, [R1+0x1c20] ;  /* 0x001c200001c57983 */ /* 0x000ee80000300800 */
[----:B------:R1:W-:Y:S04]  /*1142c0*/  @P4 STG.E [R16.64], R228 ;  /* 0x000000e410004986 */ /* 0x0003e8000c101904 */
[----:B------:R-:W3:Y:S04]  /*1142d0*/  LDL.LU R229, [R1+0x1be0] ;  /* 0x001be00001e57983 */ /* 0x000ee80000300800 */
        /* <DEDUP_REMOVED lines=13> */
[----:B----4-:R4:W-:Y:S01]  /*1143b0*/  @P2 STG.E [R18.64], R233 ;  /* 0x000000e912002986 */ /* 0x0109e2000c101904 */
[----:B-1----:R-:W-:-:S03]  /*1143c0*/  IMAD.WIDE R16, R80, 0x4, R208 ;  /* 0x0000000450107825 */ /* 0x002fc600078e02d0 */
[----:B----4-:R-:W4:Y:S04]  /*1143d0*/  LDL.LU R233, [R1+0x19b0] ;  /* 0x0019b00001e97983 */ /* 0x010f280000300800 */
[----:B---3--:R-:W-:Y:S04]  /*1143e0*/  @P1 STG.E [R20.64], R234 ;  /* 0x000000ea14001986 */ /* 0x008fe8000c101904 */
[----:B------:R1:W-:Y:S04]  /*1143f0*/  @P0 STG.E [R22.64], R196 ;  /* 0x000000c416000986 */ /* 0x0003e8000c101904 */
[----:B-1----:R-:W3:Y:S04]  /*114400*/  LDL.LU R196, [R1+0x1980] ;  /* 0x0019800001c47983 */ /* 0x002ee80000300800 */
[----:B------:R1:W-:Y:S04]  /*114410*/  @P4 STG.E [R16.64], R232 ;  /* 0x000000e810004986 */ /* 0x0003e8000c101904 */
[----:B-1----:R-:W3:Y:S01]  /*114420*/  LDL.LU R232, [R1+0x1d84] ;  /* 0x001d840001e87983 */ /* 0x002ee20000300800 */
        /* <DEDUP_REMOVED lines=8> */
[----:B------:R1:W-:Y:S03]  /*1144b0*/  @P3 STG.E [R18.64], R82 ;  /* 0x0000005212003986 */ /* 0x0003e6000c101904 */
[C---:B------:R-:W-:Y:S01]  /*1144c0*/  IMAD.WIDE R22, R80.reuse, 0x4, R218 ;  /* 0x0000000450167825 */ /* 0x040fe200078e02da */
[----:B-1----:R-:W3:Y:S03]  /*1144d0*/  LDL.LU R82, [R1+0x1d74] ;  /* 0x001d740001527983 */ /* 0x002ee60000300800 */
[----:B------:R-:W-:Y:S01]  /*1144e0*/  IMAD.WIDE R18, R80, 0x4, R214 ;  /* 0x0000000450127825 */ /* 0x000fe200078e02d6 */
[----:B------:R-:W-:Y:S04]  /*1144f0*/  @P5 STG.E [R16.64], R197 ;  /* 0x000000c510005986 */ /* 0x000fe8000c101904 */
[----:B------:R-:W-:Y:S04]  /*114500*/  @P2 STG.E [R18.64], R229 ;  /* 0x000000e512002986 */ /* 0x000fe8000c101904 */
[----:B------:R1:W-:Y:S04]  /*114510*/  @P1 STG.E [R20.64], R228 ;  /* 0x000000e414001986 */ /* 0x0003e8000c101904 */
[----:B-1----:R-:W3:Y:S01]  /*114520*/  LDL.LU R228, [R1+0x1d64] ;  /* 0x001d640001e47983 */ /* 0x002ee20000300800 */
[----:B------:R-:W-:-:S02]  /*114530*/  ISETP.LT.AND P4, PT, R238, c[0x0][0x178], !P6 ;  /* 0x00005e00ee007a0c */ /* 0x000fc40007781270 */
[----:B------:R-:W-:Y:S01]  /*114540*/  ISETP.GE.AND P3, PT, R81, c[0x0][0x17c], PT ;  /* 0x00005f0051007a0c */ /* 0x000fe20003f66270 */
[----:B------:R-:W-:-:S03]  /*114550*/  IMAD.WIDE R16, R80, 0x4, R220 ;  /* 0x0000000450107825 */ /* 0x000fc600078e02dc */
[----:B------:R-:W-:Y:S02]  /*114560*/  ISETP.LT.AND P2, PT, R14, c[0x0][0x178], !P3 ;  /* 0x00005e000e007a0c */ /* 0x000fe40005f41270 */
[C---:B------:R-:W-:Y:S01]  /*114570*/  IADD3 R81, R80.reuse, c[0x0][0x198], RZ ;  /* 0x0000660050517a10 */ /* 0x040fe20007ffe0ff */
[----:B------:R-:W-:-:S04]  /*114580*/  IMAD.WIDE R18, R80, 0x4, R224 ;  /* 0x0000000450127825 */ /* 0x000fc800078e02e0 */
[----:B------:R-:W-:Y:S01]  /*114590*/  IMAD.WIDE R20, R81, 0x4, R4 ;  /* 0x0000000451147825 */ /* 0x000fe200078e0204 */
[----:B--2---:R1:W-:Y:S04]  /*1145a0*/  @P0 STG.E [R22.64], R83 ;  /* 0x0000005316000986 */ /* 0x0043e8000c101904 */
[----:B-1----:R-:W2:Y:S01]  /*1145b0*/  LDL.LU R83, [R1+0x1d54] ;  /* 0x001d540001537983 */ /* 0x002ea20000300800 */
[----:B------:R-:W-:Y:S02]  /*1145c0*/  ISETP.LT.AND P0, PT, R237, c[0x0][0x178], !P6 ;  /* 0x00005e00ed007a0c */ /* 0x000fe40007701270 */
[----:B------:R-:W-:Y:S01]  /*1145d0*/  ISETP.LT.AND P6, PT, R236, c[0x0][0x178], !P6 ;  /* 0x00005e00ec007a0c */ /* 0x000fe200077c1270 */
[----:B------:R-:W2:Y:S04]  /*1145e0*/  LDL.LU R230, [R1+0x1d14] ;  /* 0x001d140001e67983 */ /* 0x000ea80000300800 */
[----:B------:R-:W2:Y:S04]  /*1145f0*/  LDL.LU R234, [R1+0x1ce4] ;  /* 0x001ce40001ea7983 */ /* 0x000ea80000300800 */
[----:B------:R-:W2:Y:S04]  /*114600*/  LDL.LU R197, [R1+0x1cc4] ;  /* 0x001cc40001c57983 */ /* 0x000ea80000300800 */
[----:B----4-:R1:W-:Y:S04]  /*114610*/  @P4 STG.E [R16.64], R233 ;  /* 0x000000e910004986 */ /* 0x0103e8000c101904 */
[----:B------:R-:W4:Y:S01]  /*114620*/  LDL.LU R229, [R1+0x1ca4] ;  /* 0x001ca40001e57983 */ /* 0x000f220000300800 */
[----:B-1----:R-:W-:-:S05]  /*114630*/  IMAD.WIDE R16, R80, 0x4, R222 ;  /* 0x0000000450107825 */ /* 0x002fca00078e02de */
        /* <DEDUP_REMOVED lines=20> */
[----:B------:R-:W-:Y:S02]  /*114780*/  ISETP.LT.AND P1, PT, R27, c[0x0][0x178], !P3 ;  /* 0x00005e001b007a0c */ /* 0x000fe40005f21270 */
[----:B------:R-:W-:Y:S02]  /*114790*/  ISETP.LT.AND P0, PT, R43, c[0x0][0x178], !P3 ;  /* 0x00005e002b007a0c */ /* 0x000fe40005f01270 */
[----:B------:R-:W-:Y:S01]  /*1147a0*/  ISETP.LT.AND P5, PT, R59, c[0x0][0x178], !P3 ;  /* 0x00005e003b007a0c */ /* 0x000fe20005fa1270 */
[----:B------:R-:W-:-:S04]  /*1147b0*/  IMAD.WIDE R16, R81, 0x4, R202 ;  /* 0x0000000451107825 */ /* 0x000fc800078e02ca */
[----:B------:R-:W-:-:S04]  /*1147c0*/  IMAD.WIDE R20, R81, 0x4, R206 ;  /* 0x0000000451147825 */ /* 0x000fc800078e02ce */
[C---:B------:R-:W-:Y:S01]  /*1147d0*/  IMAD.WIDE R22, R81.reuse, 0x4, R208 ;  /* 0x0000000451167825 */ /* 0x040fe200078e02d0 */
[----:B--2---:R1:W-:Y:S04]  /*1147e0*/  @P4 STG.E [R18.64], R83 ;  /* 0x0000005312004986 */ /* 0x0043e8000c101904 */
[----:B-1----:R-:W2:Y:S01]  /*1147f0*/  LDL.LU R83, [R1+0x19b4] ;  /* 0x0019b40001537983 */ /* 0x002ea20000300800 */
[----:B------:R-:W-:-:S03]  /*114800*/  IMAD.WIDE R18, R81, 0x4, R204 ;  /* 0x0000000451127825 */ /* 0x000fc600078e02cc */
[----:B------:R1:W-:Y:S04]  /*114810*/  @P6 STG.E [R16.64], R230 ;  /* 0x000000e610006986 */ /* 0x0003e8000c101904 */
[----:B------:R-:W-:Y:S04]  /*114820*/  @P2 STG.E [R18.64], R234 ;  /* 0x000000ea12002986 */ /* 0x000fe8000c101904 */
[----:B------:R-:W-:Y:S01]  /*114830*/  @P1 STG.E [R20.64], R197 ;  /* 0x000000c514001986 */ /* 0x000fe2000c101904 */
[----:B-1----:R-:W-:-:S03]  /*114840*/  IMAD.WIDE R16, R81, 0x4, R210 ;  /* 0x0000000451107825 */ /* 0x002fc600078e02d2 */
[----:B----4-:R1:W-:Y:S04]  /*114850*/  @P0 STG.E [R22.64], R229 ;  /* 0x000000e516000986 */ /* 0x0103e8000c101904 */
[----:B-1----:R-:W4:Y:S04]  /*114860*/  LDL.LU R229, [R1+0x1b08] ;  /* 0x001b080001e57983 */ /* 0x002f280000300800 */
[----:B---3--:R1:W-:Y:S04]  /*114870*/  @P5 STG.E [R16.64], R232 ;  /* 0x000000e810005986 */ /* 0x0083e8000c101904 */
        /* <DEDUP_REMOVED lines=9> */
[----:B------:R-:W-:Y:S02]  /*114910*/  ISETP.LT.AND P4, PT, R237, c[0x0][0x178], !P3 ;  /* 0x00005e00ed007a0c */ /* 0x000fe40005f81270 */
[----:B------:R-:W-:Y:S01]  /*114920*/  ISETP.LT.AND P3, PT, R236, c[0x0][0x178], !P3 ;  /* 0x00005e00ec007a0c */ /* 0x000fe20005f61270 */
[C---:B------:R-:W-:Y:S01]  /*114930*/  IMAD.WIDE R20, R81.reuse, 0x4, R218 ;  /* 0x0000000451147825 */ /* 0x040fe200078e02da */
[----:B-1----:R-:W4:Y:S03]  /*114940*/  LDL.LU R82, [R1+0x1948] ;  /* 0x0019480001527983 */ /* 0x002f260000300800 */
[C---:B------:R-:W-:Y:S01]  /*114950*/  IMAD.WIDE R18, R81.reuse, 0x4, R216 ;  /* 0x0000000451127825 */ /* 0x040fe200078e02d8 */
[----:B------:R1:W-:Y:S03]  /*114960*/  @P0 STG.E [R16.64], R233 ;  /* 0x000000e910000986 */ /* 0x0003e6000c101904 */
[C---:B------:R-:W-:Y:S01]  /*114970*/  IMAD.WIDE R22, R81.reuse, 0x4, R220 ;  /* 0x0000000451167825 */ /* 0x040fe200078e02dc */
[----:B------:R1:W-:Y:S04]  /*114980*/  @P6 STG.E [R18.64], R196 ;  /* 0x000000c412006986 */ /* 0x0003e8000c101904 */
[----:B------:R-:W4:Y:S04]  /*114990*/  LDL.LU R234, [R1+0x1918] ;  /* 0x0019180001ea7983 */ /* 0x000f280000300800 */
[----:B------:R1:W-:Y:S02]  /*1149a0*/  @P2 STG.E [R20.64], R228 ;  /* 0x000000e414002986 */ /* 0x0003e4000c101904 */
[----:B-1----:R-:W-:-:S02]  /*1149b0*/  IMAD.WIDE R16, R81, 0x4, R222 ;  /* 0x0000000451107825 */ /* 0x002fc400078e02de */
[----:B------:R-:W4:Y:S04]  /*1149c0*/  LDL.LU R233, [R1+0x17a8] ;  /* 0x0017a80001e97983 */ /* 0x000f280000300800 */
[----:B------:R-:W4:Y:S01]  /*1149d0*/  LDL.LU R196, [R1+0x1608] ;  /* 0x0016080001c47983 */ /* 0x000f220000300800 */
[----:B------:R-:W-:Y:S01]  /*1149e0*/  IMAD.WIDE R20, R81, 0x4, R224 ;  /* 0x0000000451147825 */ /* 0x000fe200078e02e0 */
[----:B------:R-:W-:-:S04]  /*1149f0*/  ISETP.GE.AND P5, PT, R80, c[0x0][0x17c], PT ;  /* 0x00005f0050007a0c */ /* 0x000fc80003fa6270 */
[----:B------:R-:W-:Y:S02]  /*114a00*/  ISETP.LT.AND P0, PT, R14, c[0x0][0x178], !P5 ;  /* 0x00005e000e007a0c */ /* 0x000fe40006f01270 */
[----:B------:R-:W-:Y:S02]  /*114a10*/  ISETP.LT.AND P2, PT, R195, c[0x0][0x178], !P5 ;  /* 0x00005e00c3007a0c */ /* 0x000fe40006f41270 */
[----:B------:R-:W-:Y:S01]  /*114a20*/  IADD3 R18, R81, c[0x0][0x198], RZ ;  /* 0x0000660051127a10 */ /* 0x000fe20007ffe0ff */
[----:B--2---:R-:W-:Y:S04]  /*114a30*/  @P1 STG.E [R22.64], R83 ;  /* 0x0000005316001986 */ /* 0x004fe8000c101904 */
[----:B------:R1:W-:Y:S04]  /*114a40*/  @P4 STG.E [R16.64], R246 ;  /* 0x000000f610004986 */ /* 0x0003e8000c101904 */
[----:B------:R2:W-:Y:S04]  /*114a50*/  @P3 STG.E [R20.64], R247 ;  /* 0x000000f714003986 */ /* 0x0005e8000c101904 */
[----:B-1----:R-:W3:Y:S04]  /*114a60*/  LDL.LU R246, [R1+0x5f64] ;  /* 0x005f640001f67983 */ /* 0x002ee80000300800 */
[----:B--2---:R-:W2:Y:S04]  /*114a70*/  LDL.LU R247, [R1+0x5f60] ;  /* 0x005f600001f77983 */ /* 0x004ea80000300800 */
[----:B------:R-:W2:Y:S04]  /*114a80*/  LDL.LU R197, [R1+0x15e8] ;  /* 0x0015e80001c57983 */ /* 0x000ea80000300800 */
[----:B------:R-:W3:Y:S04]  /*114a90*/  LDL.LU R228, [R1+0xfa8] ;  /* 0x000fa80001e47983 */ /* 0x000ee80000300800 */
[----:B------:R-:W3:Y:S01]  /*114aa0*/  LDL.LU R83, [R1+0xf98] ;  /* 0x000f980001537983 */ /* 0x000ee20000300800 */
[----:B------:R-:W-:-:S03]  /*114ab0*/  IMAD.WIDE R16, R18, 0x4, R4 ;  /* 0x0000000412107825 */ /* 0x000fc600078e0204 */
[----:B------:R-:W3:Y:S01]  /*114ac0*/  LDL.LU R19, [R1+0x5ed4] ;  /* 0x005ed40001137983 */ /* 0x000ee20000300800 */
[----:B------:R-:W-:-:S03]  /*114ad0*/  IMAD.WIDE R20, R18, 0x4, R2 ;  /* 0x0000000412147825 */ /* 0x000fc600078e0202 */
[----:B----4-:R1:W-:Y:S04]  /*114ae0*/  @P0 STG.E [R16.64], R229 ;  /* 0x000000e510000986 */ /* 0x0103e8000c101904 */
[----:B-1----:R-:W4:Y:S04]  /*114af0*/  LDL.LU R229, [R1+0x638] ;  /* 0x0006380001e57983 */ /* 0x002f280000300800 */
[----:B------:R1:W-:Y:S04]  /*114b00*/  @P2 STG.E [R20.64], R232 ;  /* 0x000000e814002986 */ /* 0x0003e8000c101904 */
[----:B-1----:R-:W4:Y:S01]  /*114b10*/  LDL.LU R232, [R1+0x558] ;  /* 0x0005580001e87983 */ /* 0x002f220000300800 */
[----:B------:R-:W-:-:S02]  /*114b20*/  ISETP.LT.AND P1, PT, R15, c[0x0][0x178], !P5 ;  /* 0x00005e000f007a0c */ /* 0x000fc40006f21270 */
[----:B------:R-:W-:Y:S01]  /*114b30*/  ISETP.LT.AND P6, PT, R11, c[0x0][0x178], !P5 ;  /* 0x00005e000b007a0c */ /* 0x000fe20006fc1270 */
[C---:B------:R-:W-:Y:S01]  /*114b40*/  IMAD.WIDE R22, R18.reuse, 0x4, R6 ;  /* 0x0000000412167825 */ /* 0x040fe200078e0206 */
[----:B------:R-:W-:Y:S02]  /*114b50*/  ISETP.LT.AND P4, PT, R147, c[0x0][0x178], !P5 ;  /* 0x00005e0093007a0c */ /* 0x000fe40006f81270 */
[----:B------:R-:W-:Y:S01]  /*114b60*/  ISETP.LT.AND P3, PT, R131, c[0x0][0x178], !P5 ;  /* 0x00005e0083007a0c */ /* 0x000fe20006f61270 */
[----:B------:R-:W-:Y:S01]  /*114b70*/  IMAD.WIDE R16, R18, 0x4, R200 ;  /* 0x0000000412107825 */ /* 0x000fe200078e02c8 */
[----:B------:R-:W-:-:S03]  /*114b80*/  ISETP.LT.AND P2, PT, R27, c[0x0][0x178], !P5 ;  /* 0x00005e001b007a0c */ /* 0x000fc60006f41270 */
[C---:B------:R-:W-:Y:S02]  /*114b90*/  IMAD.WIDE R20, R18.reuse, 0x4, R202 ;  /* 0x0000000412147825 */ /* 0x040fe400078e02ca */
[----:B------:R1:W-:Y:S01]  /*114ba0*/  @P1 STG.E [R22.64], R82 ;  /* 0x0000005216001986 */ /* 0x0003e2000c101904 */
[----:B------:R-:W-:Y:S02]  /*114bb0*/  ISETP.LT.AND P1, PT, R43, c[0x0][0x178], !P5 ;  /* 0x00005e002b007a0c */ /* 0x000fe40006f21270 */
[----:B------:R-:W-:Y:S01]  /*114bc0*/  ISETP.LT.AND P0, PT, R59, c[0x0][0x178], !P5 ;  /* 0x00005e003b007a0c */ /* 0x000fe20006f01270 */
[----:B-1----:R-:W4:Y:S01]  /*114bd0*/  LDL.LU R82, [R1+0x438] ;  /* 0x0004380001527983 */ /* 0x002f220000300800 */
[----:B------:R-:W-:-:S03]  /*114be0*/  IMAD.WIDE R22, R18, 0x4, R204 ;  /* 0x0000000412167825 */ /* 0x000fc600078e02cc */
[----:B------:R1:W-:Y:S04]  /*114bf0*/  @P6 STG.E [R16.64], R234 ;  /* 0x000000ea10006986 */ /* 0x0003e8000c101904 */
[----:B------:R1:W-:Y:S04]  /*114c00*/  @P4 STG.E [R20.64], R233 ;  /* 0x000000e914004986 */ /* 0x0003e8000c101904 */
[----:B------:R1:W-:Y:S02]  /*114c10*/  @P3 STG.E [R22.64], R196 ;  /* 0x000000c416003986 */ /* 0x0003e4000c101904 */
[----:B-1----:R-:W-:-:S02]  /*114c20*/  IMAD.WIDE R16, R18, 0x4, R206 ;  /* 0x0000000412107825 */ /* 0x002fc400078e02ce */
[----:B------:R-:W4:Y:S02]  /*114c30*/  LDL.LU R233, [R1+0x228] ;  /* 0x0002280001e97983 */ /* 0x000f240000300800 */
[C---:B------:R-:W-:Y:S02]  /*114c40*/  IMAD.WIDE R20, R18.reuse, 0x4, R208 ;  /* 0x0000000412147825 */ /* 0x040fe400078e02d0 */
[----:B------:R-:W4:Y:S02]  /*114c50*/  LDL.LU R196, [R1+0x1f8] ;  /* 0x0001f80001c47983 */ /* 0x000f240000300800 */
[C---:B------:R-:W-:Y:S01]  /*114c60*/  IMAD.WIDE R22, R18.reuse, 0x4, R210 ;  /* 0x0000000412167825 */ /* 0x040fe200078e02d2 */
[----:B------:R-:W-:Y:S02]  /*114c70*/  ISETP.LT.AND P6, PT, R75, c[0x0][0x178], !P5 ;  /* 0x00005e004b007a0c */ /* 0x000fe40006fc1270 */
[----:B------:R-:W-:Y:S01]  /*114c80*/  ISETP.LT.AND P4, PT, R99, c[0x0][0x178], !P5 ;  /* 0x00005e0063007a0c */ /* 0x000fe20006f81270 */
[----:B--2---:R-:W-:Y:S04]  /*114c90*/  @P2 STG.E [R16.64], R197 ;  /* 0x000000c510002986 */ /* 0x004fe8000c101904 */
[----:B---3--:R1:W-:Y:S04]  /*114ca0*/  @P1 STG.E [R20.64], R228 ;  /* 0x000000e414001986 */ /* 0x0083e8000c101904 */
[----:B------:R2:W-:Y:S04]  /*114cb0*/  @P0 STG.E [R22.64], R83 ;  /* 0x0000005316000986 */ /* 0x0005e8000c101904 */
[----:B-1----:R-:W3:Y:S04]  /*114cc0*/  LDL.LU R228, [R1+0x1b0c] ;  /* 0x001b0c0001e47983 */ /* 0x002ee80000300800 */
[----:B--2---:R-:W2:Y:S01]  /*114cd0*/  LDL.LU R83, [R1+0x199c] ;  /* 0x00199c0001537983 */ /* 0x004ea20000300800 */
[----:B------:R-:W-:-:S04]  /*114ce0*/  IMAD.WIDE R16, R18, 0x4, R212 ;  /* 0x0000000412107825 */ /* 0x000fc800078e02d4 */
[C---:B------:R-:W-:Y:S01]  /*114cf0*/  IMAD.WIDE R20, R18.reuse, 0x4, R214 ;  /* 0x0000000412147825 */ /* 0x040fe200078e02d6 */
[----:B----4-:R-:W-:Y:S04]  /*114d00*/  @P6 STG.E [R16.64], R229 ;  /* 0x000000e510006986 */ /* 0x010fe8000c101904 */
[----:B------:R1:W-:Y:S04]  /*114d10*/  @P4 STG.E [R20.64], R232 ;  /* 0x000000e814004986 */ /* 0x0003e8000c101904 */
[----:B-1----:R-:W4:Y:S01]  /*114d20*/  LDL.LU R232, [R1+0x194c] ;  /* 0x00194c0001e87983 */ /* 0x002f220000300800 */
[----:B------:R-:W-:Y:S01]  /*114d30*/  ISETP.LT.AND P3, PT, R115, c[0x0][0x178], !P5 ;  /* 0x00005e0073007a0c */ /* 0x000fe20006f61270 */
[----:B------:R-:W-:Y:S01]  /*114d40*/  IMAD.WIDE R22, R18, 0x4, R216 ;  /* 0x0000000412167825 */ /* 0x000fe200078e02d8 */
[----:B------:R-:W-:-:S02]  /*114d50*/  ISETP.LT.AND P1, PT, R239, c[0x0][0x178], !P5 ;  /* 0x00005e00ef007a0c */ /* 0x000fc40006f21270 */
[----:B------:R-:W-:Y:S02]  /*114d60*/  ISETP.LT.AND P2, PT, R238, c[0x0][0x178], !P5 ;  /* 0x00005e00ee007a0c */ /* 0x000fe40006f41270 */
[----:B------:R-:W-:Y:S01]  /*114d70*/  ISETP.GE.AND P0, PT, R19, c[0x0][0x17c], PT ;  /* 0x00005f0013007a0c */ /* 0x000fe20003f06270 */
[----:B------:R-:W-:-:S03]  /*114d80*/  IMAD.WIDE R20, R18, 0x4, R218 ;  /* 0x0000000412147825 */ /* 0x000fc600078e02da */
[----:B------:R-:W-:Y:S01]  /*114d90*/  ISETP.LT.AND P6, PT, R14, c[0x0][0x178], !P0 ;  /* 0x00005e000e007a0c */ /* 0x000fe200047c1270 */
[----:B------:R-:W-:Y:S02]  /*114da0*/  IMAD.WIDE R16, R18, 0x4, R220 ;  /* 0x0000000412107825 */ /* 0x000fe400078e02dc */
[----:B------:R1:W-:Y:S01]  /*114db0*/  @P3 STG.E [R22.64], R82 ;  /* 0x0000005216003986 */ /* 0x0003e2000c101904 */
[----:B------:R-:W-:Y:S02]  /*114dc0*/  ISETP.LT.AND P3, PT, R237, c[0x0][0x178], !P5 ;  /* 0x00005e00ed007a0c */ /* 0x000fe40006f61270 */
[----:B------:R-:W-:Y:S02]  /*114dd0*/  ISETP.LT.AND P5, PT, R236, c[0x0][0x178], !P5 ;  /* 0x00005e00ec007a0c */ /* 0x000fe40006fa1270 */
[----:B------:R-:W-:Y:S02]  /*114de0*/  ISETP.LT.AND P4, PT, R195, c[0x0][0x178], !P0 ;  /* 0x00005e00c3007a0c */ /* 0x000fe40004781270 */
[----:B------:R-:W-:Y:S01]  /*114df0*/  IADD3 R80, R18, c[0x0][0x198], RZ ;  /* 0x0000660012507a10 */ /* 0x000fe20007ffe0ff */
[----:B-1----:R-:W4:Y:S04]  /*114e00*/  LDL.LU R82, [R1+0x191c] ;  /* 0x00191c0001527983 */ /* 0x002f280000300800 */
[C---:B------:R-:W-:Y:S01]  /*114e10*/  IMAD.WIDE R22, R80.reuse, 0x4, R2 ;  /* 0x0000000450167825 */ /* 0x040fe200078e0202 */
        /* <DEDUP_REMOVED lines=8> */
[----:B------:R-:W-:-:S03]  /*114ea0*/  IMAD.WIDE R18, R18, 0x4, R224 ;  /* 0x0000000412127825 */ /* 0x000fc600078e02e0 */
[----:B------:R1:W-:Y:S04]  /*114eb0*/  @P3 STG.E [R16.64], R246 ;  /* 0x000000f610003986 */ /* 0x0003e8000c101904 */
[----:B------:R-:W-:Y:S04]  /*114ec0*/  @P5 STG.E [R18.64], R242 ;  /* 0x000000f212005986 */ /* 0x000fe8000c101904 */
[----:B------:R-:W4:Y:S04]  /*114ed0*/  LDL.LU R196, [R1+0xf9c] ;  /* 0x000f9c0001c47983 */ /* 0x000f280000300800 */
[----:B------:R-:W4:Y:S01]  /*114ee0*/  LDL.LU R81, [R1+0x5ed8] ;  /* 0x005ed80001517983 */ /* 0x000f220000300800 */
[----:B------:R-:W-:Y:S01]  /*114ef0*/  ISETP.LT.AND P2, PT, R15, c[0x0][0x178], !P0 ;  /* 0x00005e000f007a0c */ /* 0x000fe20004741270 */
[----:B-1----:R-:W-:-:S02]  /*114f00*/  IMAD.WIDE R16, R80, 0x4, R6 ;  /* 0x0000000450107825 */ /* 0x002fc400078e0206 */
[----:B---3--:R-:W-:Y:S04]  /*114f10*/  @P6 STG.E [R20.64], R228 ;  /* 0x000000e414006986 */ /* 0x008fe8000c101904 */
[----:B--2---:R1:W-:Y:S04]  /*114f20*/  @P4 STG.E [R22.64], R83 ;  /* 0x0000005316004986 */ /* 0x0043e8000c101904 */
[----:B-1----:R-:W2:Y:S04]  /*114f30*/  LDL.LU R83, [R1+0x63c] ;  /* 0x00063c0001537983 */ /* 0x002ea80000300800 */
[----:B------:R-:W3:Y:S04]  /*114f40*/  LDL.LU R233, [R1+0x55c] ;  /* 0x00055c0001e97983 */ /* 0x000ee80000300800 */
[----:B------:R-:W3:Y:S04]  /*114f50*/  LDL.LU R228, [R1+0x43c] ;  /* 0x00043c0001e47983 */ /* 0x000ee80000300800 */
[----:B----4-:R1:W-:Y:S04]  /*114f60*/  @P2 STG.E [R16.64], R232 ;  /* 0x000000e810002986 */ /* 0x0103e8000c101904 */
[----:B-1----:R-:W4:Y:S01]  /*114f70*/  LDL.LU R232, [R1+0x22c] ;  /* 0x00022c0001e87983 */ /* 0x002f220000300800 */
[----:B------:R-:W-:Y:S01]  /*114f80*/  ISETP.LT.AND P1, PT, R11, c[0x0][0x178], !P0 ;  /* 0x00005e000b007a0c */ /* 0x000fe20004721270 */
[----:B------:R-:W-:Y:S01]  /*114f90*/  IMAD.WIDE R18, R80, 0x4, R200 ;  /* 0x0000000450127825 */ /* 0x000fe200078e02c8 */
[----:B------:R-:W-:-:S02]  /*114fa0*/  ISETP.LT.AND P6, PT, R147, c[0x0][0x178], !P0 ;  /* 0x00005e0093007a0c */ /* 0x000fc400047c1270 */
[----:B------:R-:W-:Y:S02]  /*114fb0*/  ISETP.LT.AND P5, PT, R131, c[0x0][0x178], !P0 ;  /* 0x00005e0083007a0c */ /* 0x000fe400047a1270 */
[----:B------:R-:W-:Y:S02]  /*114fc0*/  ISETP.LT.AND P4, PT, R27, c[0x0][0x178], !P0 ;  /* 0x00005e001b007a0c */ /* 0x000fe40004781270 */
[----:B------:R-:W-:Y:S02]  /*114fd0*/  ISETP.LT.AND P3, PT, R43, c[0x0][0x178], !P0 ;  /* 0x00005e002b007a0c */ /* 0x000fe40004761270 */
[----:B------:R-:W-:Y:S01]  /*114fe0*/  ISETP.LT.AND P2, PT, R59, c[0x0][0x178], !P0 ;  /* 0x00005e003b007a0c */ /* 0x000fe20004741270 */
[C---:B------:R-:W-:Y:S02]  /*114ff0*/  IMAD.WIDE R16, R80.reuse, 0x4, R202 ;  /* 0x0000000450107825 */ /* 0x040fe400078e02ca */
[----:B------:R1:W-:Y:S01]  /*115000*/  @P1 STG.E [R18.64], R82 ;  /* 0x0000005212001986 */ /* 0x0003e2000c101904 */
[----:B------:R-:W-:Y:S01]  /*115010*/  ISETP.LT.AND P1, PT, R75, c[0x0][0x178], !P0 ;  /* 0x00005e004b007a0c */ /* 0x000fe20004721270 */
[----:B------:R-:W-:-:S02]  /*115020*/  IMAD.WIDE R20, R80, 0x4, R206 ;  /* 0x0000000450147825 */ /* 0x000fc400078e02ce */
[----:B------:R1:W-:Y:S04]  /*115030*/  @P6 STG.E [R16.64], R230 ;  /* 0x000000e610006986 */ /* 0x0003e8000c101904 */
[----:B-1----:R-:W4:Y:S01]  /*115040*/  LDL.LU R82, [R1+0x1fc] ;  /* 0x0001fc0001527983 */ /* 0x002f220000300800 */
[----:B------:R-:W-:-:S03]  /*115050*/  IMAD.WIDE R18, R80, 0x4, R204 ;  /* 0x0000000450127825 */ /* 0x000fc600078e02cc */
[----:B------:R-:W4:Y:S01]  /*115060*/  LDL.LU R230, [R1+0x1c08] ;  /* 0x001c080001e67983 */ /* 0x000f220000300800 */
[----:B------:R-:W-:-:S03]  /*115070*/  IMAD.WIDE R22, R80, 0x4, R208 ;  /* 0x0000000450167825 */ /* 0x000fc600078e02d0 */
[----:B------:R1:W-:Y:S01]  /*115080*/  @P5 STG.E [R18.64], R234 ;  /* 0x000000ea12005986 */ /* 0x0003e2000c101904 */
[----:B------:R-:W-:-:S03]  /*115090*/  IMAD.WIDE R16, R80, 0x4, R210 ;  /* 0x0000000450107825 */ /* 0x000fc600078e02d2 */
[----:B------:R-:W-:Y:S04]  /*1150a0*/  @P4 STG.E [R20.64], R197 ;  /* 0x000000c514004986 */ /* 0x000fe8000c101904 */
[----:B------:R1:W-:Y:S02]  /*1150b0*/  @P3 STG.E [R22.64], R229 ;  /* 0x000000e516003986 */ /* 0x0003e4000c101904 */
[----:B-1----:R-:W-:Y:S02]  /*1150c0*/  IMAD.WIDE R18, R80, 0x4, R212 ;  /* 0x0000000450127825 */ /* 0x002fe400078e02d4 */
[----:B------:R1:W-:Y:S04]  /*1150d0*/  @P2 STG.E [R16.64], R196 ;  /* 0x000000c410002986 */ /* 0x0003e8000c101904 */
[----:B------:R-:W4:Y:S04]  /*1150e0*/  LDL.LU R229, [R1+0x1bb8] ;  /* 0x001bb80001e57983 */ /* 0x000f280000300800 */
[----:B-1----:R-:W4:Y:S01]  /*1150f0*/  LDL.LU R196, [R1+0x1b88] ;  /* 0x001b880001c47983 */ /* 0x002f220000300800 */
[----:B------:R-:W-:-:S02]  /*115100*/  ISETP.LT.AND P3, PT, R99, c[0x0][0x178], !P0 ;  /* 0x00005e0063007a0c */ /* 0x000fc40004761270 */
[----:B------:R-:W-:Y:S01]  /*115110*/  ISETP.LT.AND P6, PT, R115, c[0x0][0x178], !P0 ;  /* 0x00005e0073007a0c */ /* 0x000fe200047c1270 */
[----:B------:R-:W-:Y:S01]  /*115120*/  IMAD.WIDE R16, R80, 0x4, R214 ;  /* 0x0000000450107825 */ /* 0x000fe200078e02d6 */
[----:B------:R-:W-:-:S03]  /*115130*/  ISETP.LT.AND P5, PT, R239, c[0x0][0x178], !P0 ;  /* 0x00005e00ef007a0c */ /* 0x000fc600047a1270 */
[C---:B------:R-:W-:Y:S01]  /*115140*/  IMAD.WIDE R20, R80.reuse, 0x4, R218 ;  /* 0x0000000450147825 */ /* 0x040fe200078e02da */
[----:B--2---:R1:W-:Y:S04]  /*115150*/  @P1 STG.E [R18.64], R83 ;  /* 0x0000005312001986 */ /* 0x0043e8000c101904 */
[----:B-1----:R-:W2:Y:S01]  /*115160*/  LDL.LU R83, [R1+0x1b58] ;  /* 0x001b580001537983 */ /* 0x002ea20000300800 */
[----:B------:R-:W-:-:S03]  /*115170*/  IMAD.WIDE R18, R80, 0x4, R216 ;  /* 0x0000000450127825 */ /* 0x000fc600078e02d8 */
[----:B---3--:R-:W-:Y:S04]  /*115180*/  @P3 STG.E [R16.64], R233 ;  /* 0x000000e910003986 */ /* 0x008fe8000c101904 */
[----:B------:R1:W-:Y:S04]  /*115190*/  @P6 STG.E [R18.64], R228 ;  /* 0x000000e412006986 */ /* 0x0003e8000c101904 */
[----:B-1----:R-:W3:Y:S04]  /*1151a0*/  LDL.LU R228, [R1+0x1b28] ;  /* 0x001b280001e47983 */ /* 0x002ee80000300800 */
[----:B----4-:R1:W-:Y:S04]  /*1151b0*/  @P5 STG.E [R20.64], R232 ;  /* 0x000000e814005986 */ /* 0x0103e8000c101904 */
[----:B-1----:R-:W4:Y:S01]  /*1151c0*/  LDL.LU R232, [R1+0x1b18] ;  /* 0x001b180001e87983 */ /* 0x002f220000300800 */
[----:B------:R-:W-:-:S02]  /*1151d0*/  ISETP.LT.AND P4, PT, R238, c[0x0][0x178], !P0 ;  /* 0x00005e00ee007a0c */ /* 0x000fc40004781270 */
[----:B------:R-:W-:Y:S01]  /*1151e0*/  ISETP.LT.AND P1, PT, R237, c[0x0][0x178], !P0 ;  /* 0x00005e00ed007a0c */ /* 0x000fe20004721270 */
[----:B------:R-:W-:Y:S01]  /*1151f0*/  IMAD.WIDE R22, R80, 0x4, R220 ;  /* 0x0000000450167825 */ /* 0x000fe200078e02dc */
[----:B------:R-:W-:Y:S01]  /*115200*/  ISETP.LT.AND P0, PT, R236, c[0x0][0x178], !P0 ;  /* 0x00005e00ec007a0c */ /* 0x000fe20004701270 */
[----:B------:R-:W4:Y:S01]  /*115210*/  LDL.LU R234, [R1+0x1ae8] ;  /* 0x001ae80001ea7983 */ /* 0x000f220000300800 */
[----:B------:R-:W-:Y:S01]  /*115220*/  ISETP.GE.AND P2, PT, R81, c[0x0][0x17c], PT ;  /* 0x00005f0051007a0c */ /* 0x000fe20003f46270 */
[----:B------:R-:W-:Y:S02]  /*115230*/  IMAD.WIDE R16, R80, 0x4, R222 ;  /* 0x0000000450107825 */ /* 0x000fe400078e02de */
[----:B------:R-:W4:Y:S01]  /*115240*/  LDL.LU R197, [R1+0x1938] ;  /* 0x0019380001c57983 */ /* 0x000f220000300800 */
[----:B------:R-:W-:Y:S01]  /*115250*/  ISETP.LT.AND P6, PT, R14, c[0x0][0x178], !P2 ;  /* 0x00005e000e007a0c */ /* 0x000fe200057c1270 */
[----:B------:R-:W-:Y:S01]  /*115260*/  IMAD.WIDE R18, R80, 0x4, R224 ;  /* 0x0000000450127825 */ /* 0x000fe200078e02e0 */
[----:B------:R-:W-:Y:S01]  /*115270*/  ISETP.LT.AND P5, PT, R195, c[0x0][0x178], !P2 ;  /* 0x00005e00c3007a0c */ /* 0x000fe200057a1270 */
[----:B------:R-:W4:Y:S01]  /*115280*/  LDL.LU R233, [R1+0x14e8] ;  /* 0x0014e80001e97983 */ /* 0x000f220000300800 */
[----:B------:R-:W-:-:S03]  /*115290*/  ISETP.LT.AND P3, PT, R11, c[0x0][0x178], !P2 ;  /* 0x00005e000b007a0c */ /* 0x000fc60005761270 */
[----:B------:R1:W-:Y:S01]  /*1152a0*/  @P4 STG.E [R22.64], R82 ;  /* 0x0000005216004986 */ /* 0x0003e2000c101904 */
[----:B------:R-:W-:Y:S02]  /*1152b0*/  ISETP.LT.AND P4, PT, R15, c[0x0][0x178], !P2 ;  /* 0x00005e000f007a0c */ /* 0x000fe40005781270 */
[----:B------:R-:W-:Y:S01]  /*1152c0*/  IADD3 R80, R80, c[0x0][0x198], RZ ;  /* 0x0000660050507a10 */ /* 0x000fe20007ffe0ff */
[----:B------:R1:W-:Y:S04]  /*1152d0*/  @P1 STG.E [R16.64], R247 ;  /* 0x000000f710001986 */ /* 0x0003e8000c101904 */
[----:B------:R1:W-:Y:S01]  /*1152e0*/  @P0 STG.E [R18.64], R243 ;  /* 0x000000f312000986 */ /* 0x0003e2000c101904 */
[----:B------:R-:W-:-:S03]  /*1152f0*/  IMAD.WIDE R20, R80, 0x4, R6 ;  /* 0x0000000450147825 */ /* 0x000fc600078e0206 */
[----:B-1----:R-:W4:Y:S01]  /*115300*/  LDL.LU R82, [R1+0x1218] ;  /* 0x0012180001527983 */ /* 0x002f220000300800 */
[----:B------:R-:W-:-:S03]  /*115310*/  IMAD.WIDE R22, R80, 0x4, R200 ;  /* 0x0000000450167825 */ /* 0x000fc600078e02c8 */
[----:B------:R-:W4:Y:S01]  /*115320*/  LDL.LU R81, [R1+0x5edc] ;  /* 0x005edc0001517983 */ /* 0x000f220000300800 */
[----:B------:R-:W-:-:S04]  /*115330*/  IMAD.WIDE R16, R80, 0x4, R4 ;  /* 0x0000000450107825 */ /* 0x000fc800078e0204 */
[C---:B------:R-:W-:Y:S01]  /*115340*/  IMAD.WIDE R18, R80.reuse, 0x4, R2 ;  /* 0x0000000450127825 */ /* 0x040fe200078e0202 */
[----:B------:R-:W-:Y:S04]  /*115350*/  @P6 STG.E [R16.64], R230 ;  /* 0x000000e610006986 */ /* 0x000fe8000c101904 */
[----:B------:R-:W-:Y:S04]  /*115360*/  @P5 STG.E [R18.64], R229 ;  /* 0x000000e512005986 */ /* 0x000fe8000c101904 */
[----:B------:R1:W-:Y:S04]  /*115370*/  @P4 STG.E [R20.64], R196 ;  /* 0x000000c414004986 */ /* 0x0003e8000c101904 */
[----:B-1----:R-:W4:Y:S01]  /*115380*/  LDL.LU R196, [R1+0x11f8] ;  /* 0x0011f80001c47983 */ /* 0x002f220000300800 */
[----:B------:R-:W-:Y:S01]  /*115390*/  ISETP.LT.AND P1, PT, R147, c[0x0][0x178], !P2 ;  /* 0x00005e0093007a0c */ /* 0x000fe20005721270 */
[----:B------:R-:W-:Y:S01]  /*1153a0*/  IMAD.WIDE R16, R80, 0x4, R202 ;  /* 0x0000000450107825 */ /* 0x000fe200078e02ca */
[----:B------:R-:W-:-:S03]  /*1153b0*/  ISETP.LT.AND P0, PT, R131, c[0x0][0x178], !P2 ;  /* 0x00005e0083007a0c */ /* 0x000fc60005701270 */
[----:B------:R-:W-:Y:S01]  /*1153c0*/  IMAD.WIDE R18, R80, 0x4, R204 ;  /* 0x0000000450127825 */ /* 0x000fe200078e02cc */
[----:B--2---:R1:W-:Y:S04]  /*1153d0*/  @P3 STG.E [R22.64], R83 ;  /* 0x0000005316003986 */ /* 0x0043e8000c101904 */
[----:B-1----:R-:W2:Y:S04]  /*1153e0*/  LDL.LU R83, [R1+0x1058] ;  /* 0x0010580001537983 */ /* 0x002ea80000300800 */
[----:B------:R-:W2:Y:S04]  /*1153f0*/  LDL.LU R229, [R1+0xe78] ;  /* 0x000e780001e57983 */ /* 0x000ea80000300800 */
[----:B---3--:R1:W-:Y:S04]  /*115400*/  @P1 STG.E [R16.64], R228 ;  /* 0x000000e410001986 */ /* 0x0083e8000c101904 */
[----:B-1----:R-:W3:Y:S04]  /*115410*/  LDL.LU R228, [R1+0x648] ;  /* 0x0006480001e47983 */ /* 0x002ee80000300800 */
[----:B----4-:R1:W-:Y:S04]  /*115420*/  @P0 STG.E [R18.64], R232 ;  /* 0x000000e812000986 */ /* 0x0103e8000c101904 */
[----:B-1----:R-:W4:Y:S01]  /*115430*/  LDL.LU R232, [R1+0x568] ;  /* 0x0005680001e87983 */ /* 0x002f220000300800 */
[----:B------:R-:W-:-:S02]  /*115440*/  ISETP.LT.AND P6, PT, R27, c[0x0][0x178], !P2 ;  /* 0x00005e001b007a0c */ /* 0x000fc400057c1270 */
[----:B------:R-:W-:Y:S02]  /*115450*/  ISETP.LT.AND P5, PT, R43, c[0x0][0x178], !P2 ;  /* 0x00005e002b007a0c */ /* 0x000fe400057a1270 */
[----:B------:R-:W-:Y:S01]  /*115460*/  ISETP.LT.AND P4, PT, R59, c[0x0][0x178], !P2 ;  /* 0x00005e003b007a0c */ /* 0x000fe20005781270 */
[C---:B------:R-:W-:Y:S01]  /*115470*/  IMAD.WIDE R16, R80.reuse, 0x4, R206 ;  /* 0x0000000450107825 */ /* 0x040fe200078e02ce */
[----:B------:R-:W-:Y:S01]  /*115480*/  ISETP.LT.AND P3, PT, R75, c[0x0][0x178], !P2 ;  /* 0x00005e004b007a0c */ /* 0x000fe20005761270 */
[----:B------:R-:W4:Y:S02]  /*115490*/  LDL.LU R230, [R1+0x428] ;  /* 0x0004280001e67983 */ /* 0x000f240000300800 */
        /* <DEDUP_REMOVED lines=8> */
[----:B------:R1:W-:Y:S02]  /*115520*/  @P3 STG.E [R22.64], R82 ;  /* 0x0000005216003986 */ /* 0x0003e4000c101904 */
[C---:B-1----:R-:W-:Y:S02]  /*115530*/  IMAD.WIDE R16, R80.reuse, 0x4, R214 ;  /* 0x0000000450107825 */ /* 0x042fe400078e02d6 */
[----:B------:R-:W4:Y:S02]  /*115540*/  LDL.LU R233, [R1+0x1c0c] ;  /* 0x001c0c0001e97983 */ /* 0x000f240000300800 */
[----:B------:R-:W-:-:S02]  /*115550*/  IMAD.WIDE R18, R80, 0x4, R216 ;  /* 0x0000000450127825 */ /* 0x000fc400078e02d8 */
[----:B------:R-:W4:Y:S04]  /*115560*/  LDL.LU R82, [R1+0x1bbc] ;  /* 0x001bbc0001527983 */ /* 0x000f280000300800 */
[----:B------:R-:W4:Y:S04]  /*115570*/  LDL.LU R197, [R1+0x1b8c] ;  /* 0x001b8c0001c57983 */ /* 0x000f280000300800 */
[----:B------:R1:W-:Y:S04]  /*115580*/  @P1 STG.E [R16.64], R196 ;  /* 0x000000c410001986 */ /* 0x0003e8000c101904 */
        /* <DEDUP_REMOVED lines=11> */
[----:B---3--:R3:W-:Y:S04]  /*115640*/  @P5 STG.E [R16.64], R228 ;  /* 0x000000e410005986 */ /* 0x0087e8000c101904 */
[----:B-1----:R-:W2:Y:S04]  /*115650*/  LDL.LU R229, [R1+0x1aec] ;  /* 0x001aec0001e57983 */ /* 0x002ea80000300800 */
[----:B---3--:R-:W3:Y:S04]  /*115660*/  LDL.LU R228, [R1+0x193c] ;  /* 0x00193c0001e47983 */ /* 0x008ee80000300800 */
[----:B----4-:R1:W-:Y:S04]  /*115670*/  @P6 STG.E [R18.64], R232 ;  /* 0x000000e812006986 */ /* 0x0103e8000c101904 */
[----:B-1----:R-:W4:Y:S01]  /*115680*/  LDL.LU R232, [R1+0x14ec] ;  /* 0x0014ec0001e87983 */ /* 0x002f220000300800 */
[----:B------:R-:W-:-:S02]  /*115690*/  ISETP.GE.AND P3, PT, R81, c[0x0][0x17c], PT ;  /* 0x00005f0051007a0c */ /* 0x000fc40003f66270 */
[----:B------:R-:W-:Y:S02]  /*1156a0*/  ISETP.LT.AND P2, PT, R236, c[0x0][0x178], !P2 ;  /* 0x00005e00ec007a0c */ /* 0x000fe40005741270 */
[----:B------:R-:W-:Y:S02]  /*1156b0*/  ISETP.LT.AND P1, PT, R14, c[0x0][0x178], !P3 ;  /* 0x00005e000e007a0c */ /* 0x000fe40005f21270 */
[C---:B------:R-:W-:Y:S02]  /*1156c0*/  IADD3 R81, R80.reuse, c[0x0][0x198], RZ ;  /* 0x0000660050517a10 */ /* 0x040fe40007ffe0ff */
[----:B------:R-:W-:Y:S01]  /*1156d0*/  ISETP.LT.AND P0, PT, R195, c[0x0][0x178], !P3 ;  /* 0x00005e00c3007a0c */ /* 0x000fe20005f01270 */
[----:B------:R-:W-:-:S04]  /*1156e0*/  IMAD.WIDE R16, R80, 0x4, R224 ;  /* 0x0000000450107825 */ /* 0x000fc800078e02e0 */
[----:B------:R-:W-:Y:S01]  /*1156f0*/  IMAD.WIDE R18, R81, 0x4, R4 ;  /* 0x0000000451127825 */ /* 0x000fe200078e0204 */
[----:B------:R-:W-:Y:S01]  /*115700*/  ISETP.LT.AND P6, PT, R15, c[0x0][0x178], !P3 ;  /* 0x00005e000f007a0c */ /* 0x000fe20005fc1270 */
[----:B------:R1:W-:Y:S01]  /*115710*/  @P2 STG.E [R16.64], R230 ;  /* 0x000000e610002986 */ /* 0x0003e2000c101904 */
[----:B------:R-:W-:Y:S01]  /*115720*/  ISETP.LT.AND P5, PT, R11, c[0x0][0x178], !P3 ;  /* 0x00005e000b007a0c */ /* 0x000fe20005fa1270 */
[----:B------:R-:W-:Y:S01]  /*115730*/  IMAD.WIDE R20, R81, 0x4, R2 ;  /* 0x0000000451147825 */ /* 0x000fe200078e0202 */
[----:B------:R-:W-:Y:S01]  /*115740*/  ISETP.LT.AND P4, PT, R147, c[0x0][0x178], !P3 ;  /* 0x00005e0093007a0c */ /* 0x000fe20005f81270 */
[----:B------:R1:W-:Y:S04]  /*115750*/  @P1 STG.E [R18.64], R233 ;  /* 0x000000e912001986 */ /* 0x0003e8000c101904 */
[----:B------:R1:W-:Y:S02]  /*115760*/  @P0 STG.E [R20.64], R82 ;  /* 0x0000005214000986 */ /* 0x0003e4000c101904 */
[----:B-1----:R-:W-:-:S02]  /*115770*/  IMAD.WIDE R16, R81, 0x4, R6 ;  /* 0x0000000451107825 */ /* 0x002fc400078e0206 */
[----:B------:R-:W4:Y:S02]  /*115780*/  LDL.LU R233, [R1+0x121c] ;  /* 0x00121c0001e97983 */ /* 0x000f240000300800 */
[C---:B------:R-:W-:Y:S02]  /*115790*/  IMAD.WIDE R18, R81.reuse, 0x4, R200 ;  /* 0x0000000451127825 */ /* 0x040fe400078e02c8 */
[----:B------:R-:W4:Y:S02]  /*1157a0*/  LDL.LU R80, [R1+0x5ee0] ;  /* 0x005ee00001507983 */ /* 0x000f240000300800 */
[----:B------:R-:W-:Y:S02]  /*1157b0*/  IMAD.WIDE R20, R81, 0x4, R202 ;  /* 0x0000000451147825 */ /* 0x000fe400078e02ca */
[----:B------:R-:W4:Y:S04]  /*1157c0*/  LDL.LU R82, [R1+0x11fc] ;  /* 0x0011fc0001527983 */ /* 0x000f280000300800 */
[----:B------:R1:W-:Y:S04]  /*1157d0*/  @P6 STG.E [R16.64], R197 ;  /* 0x000000c510006986 */ /* 0x0003e8000c101904 */
[----:B------:R-:W4:Y:S04]  /*1157e0*/  LDL.LU R230, [R1+0x105c] ;  /* 0x00105c0001e67983 */ /* 0x000f280000300800 */
[----:B------:R1:W-:Y:S04]  /*1157f0*/  @P5 STG.E [R18.64], R196 ;  /* 0x000000c412005986 */ /* 0x0003e8000c101904 */
[----:B-1----:R-:W4:Y:S04]  /*115800*/  LDL.LU R197, [R1+0xe7c] ;  /* 0x000e7c0001c57983 */ /* 0x002f280000300800 */
[----:B------:R-:W4:Y:S01]  /*115810*/  LDL.LU R196, [R1+0x64c] ;  /* 0x00064c0001c47983 */ /* 0x000f220000300800 */
[----:B------:R-:W-:-:S02]  /*115820*/  ISETP.LT.AND P0, PT, R131, c[0x0][0x178], !P3 ;  /* 0x00005e0083007a0c */ /* 0x000fc40005f01270 */
        /* <DEDUP_REMOVED lines=20> */
[----:B------:R-:W-:Y:S01]  /*115970*/  ISETP.LT.AND P2, PT, R239, c[0x0][0x178], !P3 ;  /* 0x00005e00ef007a0c */ /* 0x000fe20005f41270 */
[C---:B------:R-:W-:Y:S01]  /*115980*/  IMAD.WIDE R18, R81.reuse, 0x4, R214 ;  /* 0x0000000451127825 */ /* 0x040fe200078e02d6 */
[----:B------:R-:W-:Y:S01]  /*115990*/  ISETP.LT.AND P6, PT, R238, c[0x0][0x178], !P3 ;  /* 0x00005e00ee007a0c */ /* 0x000fe20005fc1270 */
[----:B------:R-:W4:Y:S02]  /*1159a0*/  LDL.LU R229, [R1+0x1cb8] ;  /* 0x001cb80001e57983 */ /* 0x000f240000300800 */
[----:B------:R-:W-:Y:S02]  /*1159b0*/  IMAD.WIDE R20, R81, 0x4, R220 ;  /* 0x0000000451147825 */ /* 0x000fe400078e02dc */
        /* <DEDUP_REMOVED lines=8> */
[----:B------:R-:W-:Y:S04]  /*115a40*/  @P1 STG.E [R16.64], R230 ;  /* 0x000000e610001986 */ /* 0x000fe8000c101904 */
[----:B------:R-:W-:Y:S04]  /*115a50*/  @P2 STG.E [R18.64], R197 ;  /* 0x000000c512002986 */ /* 0x000fe8000c101904 */
[----:B------:R1:W-:Y:S04]  /*115a60*/  @P6 STG.E [R20.64], R196 ;  /* 0x000000c414006986 */ /* 0x0003e8000c101904 */
[----:B-1----:R-:W4:Y:S01]  /*115a70*/  LDL.LU R196, [R1+0x1bf8] ;  /* 0x001bf80001c47983 */ /* 0x002f220000300800 */
[----:B------:R-:W-:-:S02]  /*115a80*/  ISETP.LT.AND P3, PT, R236, c[0x0][0x178], !P3 ;  /* 0x00005e00ec007a0c */ /* 0x000fc40005f61270 */
[----:B------:R-:W-:Y:S01]  /*115a90*/  ISETP.GE.AND P0, PT, R80, c[0x0][0x17c], PT ;  /* 0x00005f0050007a0c */ /* 0x000fe20003f06270 */
[----:B------:R-:W-:-:S03]  /*115aa0*/  IMAD.WIDE R16, R81, 0x4, R224 ;  /* 0x0000000451107825 */ /* 0x000fc600078e02e0 */
[----:B------:R-:W-:Y:S02]  /*115ab0*/  ISETP.LT.AND P4, PT, R14, c[0x0][0x178], !P0 ;  /* 0x00005e000e007a0c */ /* 0x000fe40004781270 */
[----:B------:R-:W-:-:S05]  /*115ac0*/  IADD3 R80, R81, c[0x0][0x198], RZ ;  /* 0x0000660051507a10 */ /* 0x000fca0007ffe0ff */
[----:B------:R-:W-:Y:S01]  /*115ad0*/  IMAD.WIDE R18, R80, 0x4, R4 ;  /* 0x0000000450127825 */ /* 0x000fe200078e0204 */
[----:B--2---:R1:W-:Y:S04]  /*115ae0*/  @P5 STG.E [R22.64], R83 ;  /* 0x0000005316005986 */ /* 0x0043e8000c101904 */
[----:B-1----:R-:W2:Y:S04]  /*115af0*/  LDL.LU R83, [R1+0x1ba8] ;  /* 0x001ba80001537983 */ /* 0x002ea80000300800 */
[----:B------:R-:W2:Y:S04]  /*115b00*/  LDL.LU R230, [R1+0x1b78] ;  /* 0x001b780001e67983 */ /* 0x000ea80000300800 */
[----:B------:R-:W2:Y:S04]  /*115b10*/  LDL.LU R81, [R1+0x5ee4] ;  /* 0x005ee40001517983 */ /* 0x000ea80000300800 */
[----:B---3--:R1:W-:Y:S04]  /*115b20*/  @P3 STG.E [R16.64], R228 ;  /* 0x000000e410003986 */ /* 0x0083e8000c101904 */
[----:B------:R-:W3:Y:S04]  /*115b30*/  LDL.LU R197, [R1+0x1b48] ;  /* 0x001b480001c57983 */ /* 0x000ee80000300800 */
[----:B-1----:R-:W3:Y:S04]  /*115b40*/  LDL.LU R228, [R1+0x1b38] ;  /* 0x001b380001e47983 */ /* 0x002ee80000300800 */
        /* <DEDUP_REMOVED lines=13> */
[----:B------:R1:W-:Y:S04]  /*115c20*/  @P5 STG.E [R18.64], R229 ;  /* 0x000000e512005986 */ /* 0x0003e8000c101904 */
[----:B------:R-:W-:Y:S04]  /*115c30*/  @P2 STG.E [R20.64], R233 ;  /* 0x000000e914002986 */ /* 0x000fe8000c101904 */
[----:B------:R1:W-:Y:S02]  /*115c40*/  @P1 STG.E [R22.64], R82 ;  /* 0x0000005216001986 */ /* 0x0003e4000c101904 */
[----:B-1----:R-:W-:-:S02]  /*115c50*/  IMAD.WIDE R16, R80, 0x4, R204 ;  /* 0x0000000450107825 */ /* 0x002fc400078e02cc */
[----:B------:R-:W4:Y:S02]  /*115c60*/  LDL.LU R229, [R1+0x13f8] ;  /* 0x0013f80001e57983 */ /* 0x000f240000300800 */
[----:B------:R-:W-:Y:S02]  /*115c70*/  IMAD.WIDE R18, R80, 0x4, R206 ;  /* 0x0000000450127825 */ /* 0x000fe400078e02ce */
[----:B------:R-:W4:Y:S04]  /*115c80*/  LDL.LU R82, [R1+0x13e8] ;  /* 0x0013e80001527983 */ /* 0x000f280000300800 */
        /* <DEDUP_REMOVED lines=15> */
[----:B---3--:R-:W-:Y:S04]  /*115d80*/  @P1 STG.E [R18.64], R197 ;  /* 0x000000c512001986 */ /* 0x008fe8000c101904 */
[----:B------:R1:W-:Y:S04]  /*115d90*/  @P5 STG.E [R20.64], R228 ;  /* 0x000000e414005986 */ /* 0x0003e8000c101904 */
[----:B-1----:R-:W3:Y:S04]  /*115da0*/  LDL.LU R228, [R1+0x1cdc] ;  /* 0x001cdc0001e47983 */ /* 0x002ee80000300800 */
[----:B----4-:R1:W-:Y:S04]  /*115db0*/  @P2 STG.E [R22.64], R232 ;  /* 0x000000e816002986 */ /* 0x0103e8000c101904 */
[----:B-1----:R-:W4:Y:S01]  /*115dc0*/  LDL.LU R232, [R1+0x1cbc] ;  /* 0x001cbc0001e87983 */ /* 0x002f220000300800 */
[----:B------:R-:W-:-:S02]  /*115dd0*/  ISETP.LT.AND P4, PT, R115, c[0x0][0x178], !P0 ;  /* 0x00005e0073007a0c */ /* 0x000fc40004781270 */
[----:B------:R-:W-:Y:S02]  /*115de0*/  ISETP.LT.AND P3, PT, R239, c[0x0][0x178], !P0 ;  /* 0x00005e00ef007a0c */ /* 0x000fe40004761270 */
[----:B------:R-:W-:Y:S01]  /*115df0*/  ISETP.GE.AND P6, PT, R81, c[0x0][0x17c], PT ;  /* 0x00005f0051007a0c */ /* 0x000fe20003fc6270 */
[----:B------:R-:W-:Y:S01]  /*115e00*/  IMAD.WIDE R16, R80, 0x4, R216 ;  /* 0x0000000450107825 */ /* 0x000fe200078e02d8 */
[----:B------:R-:W-:Y:S01]  /*115e10*/  ISETP.LT.AND P2, PT, R238, c[0x0][0x178], !P0 ;  /* 0x00005e00ee007a0c */ /* 0x000fe20004741270 */
[----:B------:R-:W4:Y:S01]  /*115e20*/  LDL.LU R230, [R1+0x1c8c] ;  /* 0x001c8c0001e67983 */ /* 0x000f220000300800 */
[----:B------:R-:W-:Y:S01]  /*115e30*/  ISETP.LT.AND P1, PT, R237, c[0x0][0x178], !P0 ;  /* 0x00005e00ed007a0c */ /* 0x000fe20004721270 */
[----:B------:R-:W-:Y:S01]  /*115e40*/  IMAD.WIDE R18, R80, 0x4, R218 ;  /* 0x0000000450127825 */ /* 0x000fe200078e02da */
[----:B------:R-:W-:Y:S01]  /*115e50*/  ISETP.LT.AND P0, PT, R236, c[0x0][0x178], !P0 ;  /* 0x00005e00ec007a0c */ /* 0x000fe20004701270 */
[----:B------:R-:W4:Y:S01]  /*115e60*/  LDL.LU R197, [R1+0x1c3c] ;  /* 0x001c3c0001c57983 */ /* 0x000f220000300800 */
[----:B------:R-:W-:-:S02]  /*115e70*/  ISETP.LT.AND P5, PT, R14, c[0x0][0x178], !P6 ;  /* 0x00005e000e007a0c */ /* 0x000fc400077a1270 */
[C---:B------:R-:W-:Y:S01]  /*115e80*/  IADD3 R81, R80.reuse, c[0x0][0x198], RZ ;  /* 0x0000660050517a10 */ /* 0x040fe20007ffe0ff */
[C---:B------:R-:W-:Y:S01]  /*115e90*/  IMAD.WIDE R20, R80.reuse, 0x4, R224 ;  /* 0x0000000450147825 */ /* 0x040fe200078e02e0 */
[----:B------:R1:W-:Y:S03]  /*115ea0*/  @P4 STG.E [R16.64], R229 ;  /* 0x000000e510004986 */ /* 0x0003e6000c101904 */
[----:B------:R-:W-:Y:S01]  /*115eb0*/  IMAD.WIDE R22, R81, 0x4, R4 ;  /* 0x0000000451167825 */ /* 0x000fe200078e0204 */
[----:B------:R1:W-:Y:S03]  /*115ec0*/  @P3 STG.E [R18.64], R82 ;  /* 0x0000005212003986 */ /* 0x0003e6000c101904 */
[C---:B-1----:R-:W-:Y:S01]  /*115ed0*/  IMAD.WIDE R16, R80.reuse, 0x4, R222 ;  /* 0x0000000450107825 */ /* 0x042fe200078e02de */
[----:B------:R-:W4:Y:S03]  /*115ee0*/  LDL.LU R82, [R1+0x1bfc] ;  /* 0x001bfc0001527983 */ /* 0x000f260000300800 */
[----:B------:R-:W-:Y:S01]  /*115ef0*/  IMAD.WIDE R18, R80, 0x4, R220 ;  /* 0x0000000450127825 */ /* 0x000fe200078e02dc */
[----:B------:R-:W4:Y:S04]  /*115f00*/  LDL.LU R229, [R1+0x1bac] ;  /* 0x001bac0001e57983 */ /* 0x000f280000300800 */
[----:B------:R-:W-:Y:S04]  /*115f10*/  @P2 STG.E [R18.64], R234 ;  /* 0x000000ea12002986 */ /* 0x000fe8000c101904 */
[----:B------:R1:W-:Y:S04]  /*115f20*/  @P1 STG.E [R16.64], R233 ;  /* 0x000000e910001986 */ /* 0x0003e8000c101904 */
[----:B------:R-:W-:Y:S04]  /*115f30*/  @P0 STG.E [R20.64], R196 ;  /* 0x000000c414000986 */ /* 0x000fe8000c101904 */
        /* <DEDUP_REMOVED lines=8> */
[----:B------:R-:W2:Y:S04]  /*115fc0*/  LDL.LU R234, [R1+0x1b3c] ;  /* 0x001b3c0001ea7983 */ /* 0x000ea80000300800 */
        /* <DEDUP_REMOVED lines=14> */
[----:B------:R1:W-:Y:S04]  /*1160b0*/  @P5 STG.E [R16.64], R230 ;  /* 0x000000e610005986 */ /* 0x0003e8000c101904 */
[----:B------:R1:W-:Y:S01]  /*1160c0*/  @P2 STG.E [R18.64], R197 ;  /* 0x000000c512002986 */ /* 0x0003e2000c101904 */
[----:B------:R-:W-:-:S04]  /*1160d0*/  IMAD.WIDE R22, R81, 0x4, R206 ;  /* 0x0000000451167825 */ /* 0x000fc800078e02ce */
[C---:B-1----:R-:W-:Y:S01]  /*1160e0*/  IMAD.WIDE R16, R81.reuse, 0x4, R208 ;  /* 0x0000000451107825 */ /* 0x042fe200078e02d0 */
[----:B------:R1:W-:Y:S03]  /*1160f0*/  @P1 STG.E [R20.64], R82 ;  /* 0x0000005214001986 */ /* 0x0003e6000c101904 */
[----:B------:R-:W-:Y:S01]  /*116100*/  IMAD.WIDE R18, R81, 0x4, R210 ;  /* 0x0000000451127825 */ /* 0x000fe200078e02d2 */
[----:B------:R1:W-:Y:S04]  /*116110*/  @P0 STG.E [R22.64], R229 ;  /* 0x000000e516000986 */ /* 0x0003e8000c101904 */
[----:B-1----:R-:W4:Y:S04]  /*116120*/  LDL.LU R82, [R1+0x106c] ;  /* 0x00106c0001527983 */ /* 0x002f280000300800 */
[----:B------:R-:W4:Y:S04]  /*116130*/  LDL.LU R197, [R1+0xe8c] ;  /* 0x000e8c0001c57983 */ /* 0x000f280000300800 */
[----:B------:R-:W4:Y:S04]  /*116140*/  LDL.LU R229, [R1+0xc5c] ;  /* 0x000c5c0001e57983 */ /* 0x000f280000300800 */
[----:B------:R1:W-:Y:S01]  /*116150*/  @P4 STG.E [R16.64], R233 ;  /* 0x000000e910004986 */ /* 0x0003e2000c101904 */
[----:B------:R-:W-:-:S02]  /*116160*/  ISETP.LT.AND P5, PT, R75, c[0x0][0x178], !P6 ;  /* 0x00005e004b007a0c */ /* 0x000fc400077a1270 */
[----:B------:R-:W-:Y:S01]  /*116170*/  ISETP.LT.AND P2, PT, R99, c[0x0][0x178], !P6 ;  /* 0x00005e0063007a0c */ /* 0x000fe20007741270 */
[----:B-1----:R-:W4:Y:S01]  /*116180*/  LDL.LU R233, [R1+0x1d88] ;  /* 0x001d880001e97983 */ /* 0x002f220000300800 */
        /* <DEDUP_REMOVED lines=9> */
[----:B------:R1:W-:Y:S04]  /*116220*/  @P2 STG.E [R18.64], R196 ;  /* 0x000000c412002986 */ /* 0x0003e8000c101904 */
[----:B-1----:R-:W2:Y:S04]  /*116230*/  LDL.LU R196, [R1+0x1d68] ;  /* 0x001d680001c47983 */ /* 0x002ea80000300800 */
[----:B---3--:R1:W-:Y:S04]  /*116240*/  @P1 STG.E [R20.64], R228 ;  /* 0x000000e414001986 */ /* 0x0083e8000c101904 */
[----:B-1----:R-:W3:Y:S04]  /*116250*/  LDL.LU R228, [R1+0x1d58] ;  /* 0x001d580001e47983 */ /* 0x002ee80000300800 */
[----:B------:R-:W3:Y:S04]  /*116260*/  LDL.LU R230, [R1+0x1d18] ;  /* 0x001d180001e67983 */ /* 0x000ee80000300800 */
[----:B----4-:R1:W-:Y:S04]  /*116270*/  @P0 STG.E [R22.64], R232 ;  /* 0x000000e816000986 */ /* 0x0103e8000c101904 */
[----:B------:R-:W4:Y:S04]  /*116280*/  LDL.LU R234, [R1+0x1ce8] ;  /* 0x001ce80001ea7983 */ /* 0x000f280000300800 */
[----:B-1----:R-:W4:Y:S01]  /*116290*/  LDL.LU R232, [R1+0x1cc8] ;  /* 0x001cc80001e87983 */ /* 0x002f220000300800 */
[----:B------:R-:W-:-:S02]  /*1162a0*/  ISETP.LT.AND P4, PT, R238, c[0x0][0x178], !P6 ;  /* 0x00005e00ee007a0c */ /* 0x000fc40007781270 */
[----:B------:R-:W-:Y:S02]  /*1162b0*/  ISETP.GE.AND P3, PT, R80, c[0x0][0x17c], PT ;  /* 0x00005f0050007a0c */ /* 0x000fe40003f66270 */
[----:B------:R-:W-:Y:S01]  /*1162c0*/  ISETP.LT.AND P0, PT, R237, c[0x0][0x178], !P6 ;  /* 0x00005e00ed007a0c */ /* 0x000fe20007701270 */
[----:B------:R-:W-:Y:S01]  /*1162d0*/  IMAD.WIDE R16, R81, 0x4, R220 ;  /* 0x0000000451107825 */ /* 0x000fe200078e02dc */
[----:B------:R-:W-:Y:S02]  /*1162e0*/  ISETP.LT.AND P6, PT, R236, c[0x0][0x178], !P6 ;  /* 0x00005e00ec007a0c */ /* 0x000fe400077c1270 */
[----:B------:R-:W-:Y:S02]  /*1162f0*/  ISETP.LT.AND P2, PT, R14, c[0x0][0x178], !P3 ;  /* 0x00005e000e007a0c */ /* 0x000fe40005f41270 */
[----:B------:R-:W-:Y:S02]  /*116300*/  ISETP.LT.AND P1, PT, R195, c[0x0][0x178], !P3 ;  /* 0x00005e00c3007a0c */ /* 0x000fe40005f21270 */
[C---:B------:R-:W-:Y:S01]  /*116310*/  IADD3 R80, R81.reuse, c[0x0][0x198], RZ ;  /* 0x0000660051507a10 */ /* 0x040fe20007ffe0ff */
[----:B------:R-:W-:Y:S01]  /*116320*/  IMAD.WIDE R18, R81, 0x4, R224 ;  /* 0x0000000451127825 */ /* 0x000fe200078e02e0 */
[----:B------:R1:W-:Y:S03]  /*116330*/  @P4 STG.E [R16.64], R82 ;  /* 0x0000005210004986 */ /* 0x0003e6000c101904 */
[----:B------:R-:W-:-:S04]  /*116340*/  IMAD.WIDE R20, R80, 0x4, R4 ;  /* 0x0000000450147825 */ /* 0x000fc800078e0204 */
[----:B------:R-:W-:-:S04]  /*116350*/  IMAD.WIDE R22, R80, 0x4, R2 ;  /* 0x0000000450167825 */ /* 0x000fc800078e0202 */
[----:B-1----:R-:W-:Y:S01]  /*116360*/  IMAD.WIDE R16, R81, 0x4, R222 ;  /* 0x0000000451107825 */ /* 0x002fe200078e02de */
[----:B------:R-:W4:Y:S04]  /*116370*/  LDL.LU R82, [R1+0x1ca8] ;  /* 0x001ca80001527983 */ /* 0x000f280000300800 */
[----:B------:R1:W-:Y:S04]  /*116380*/  @P0 STG.E [R16.64], R197 ;  /* 0x000000c510000986 */ /* 0x0003e8000c101904 */
[----:B------:R1:W-:Y:S04]  /*116390*/  @P6 STG.E [R18.64], R229 ;  /* 0x000000e512006986 */ /* 0x0003e8000c101904 */
[----:B------:R1:W-:Y:S04]  /*1163a0*/  @P2 STG.E [R20.64], R233 ;  /* 0x000000e914002986 */ /* 0x0003e8000c101904 */
[----:B-1----:R-:W4:Y:S01]  /*1163b0*/  LDL.LU R197, [R1+0x1c48] ;  /* 0x001c480001c57983 */ /* 0x002f220000300800 */
[----:B------:R-:W-:Y:S01]  /*1163c0*/  ISETP.LT.AND P5, PT, R15, c[0x0][0x178], !P3 ;  /* 0x00005e000f007a0c */ /* 0x000fe20005fa1270 */
[----:B------:R-:W-:Y:S01]  /*1163d0*/  IMAD.WIDE R16, R80, 0x4, R6 ;  /* 0x0000000450107825 */ /* 0x000fe200078e0206 */
[----:B------:R-:W-:-:S02]  /*1163e0*/  ISETP.LT.AND P4, PT, R11, c[0x0][0x178], !P3 ;  /* 0x00005e000b007a0c */ /* 0x000fc40005f81270 */
[----:B------:R-:W-:Y:S02]  /*1163f0*/  ISETP.LT.AND P6, PT, R147, c[0x0][0x178], !P3 ;  /* 0x00005e0093007a0c */ /* 0x000fe40005fc1270 */
[----:B------:R-:W-:Y:S01]  /*116400*/  ISETP.LT.AND P2, PT, R131, c[0x0][0x178], !P3 ;  /* 0x00005e0083007a0c */ /* 0x000fe20005f41270 */
[----:B------:R-:W-:-:S04]  /*116410*/  IMAD.WIDE R18, R80, 0x4, R200 ;  /* 0x0000000450127825 */ /* 0x000fc800078e02c8 */
[C---:B------:R-:W-:Y:S01]  /*116420*/  IMAD.WIDE R20, R80.reuse, 0x4, R206 ;  /* 0x0000000450147825 */ /* 0x040fe200078e02ce */
[----:B--2---:R1:W-:Y:S04]  /*116430*/  @P1 STG.E [R22.64], R83 ;  /* 0x0000005316001986 */ /* 0x0043e8000c101904 */
[----:B-1----:R-:W2:Y:S04]  /*116440*/  LDL.LU R83, [R1+0x1c28] ;  /* 0x001c280001537983 */ /* 0x002ea80000300800 */
[----:B------:R-:W2:Y:S04]  /*116450*/  LDL.LU R81, [R1+0x5eec] ;  /* 0x005eec0001517983 */ /* 0x000ea80000300800 */
[----:B------:R-:W2:Y:S04]  /*116460*/  LDL.LU R229, [R1+0x1be8] ;  /* 0x001be80001e57983 */ /* 0x000ea80000300800 */
[----:B------:R1:W-:Y:S04]  /*116470*/  @P5 STG.E [R16.64], R196 ;  /* 0x000000c410005986 */ /* 0x0003e8000c101904 */
[----:B------:R-:W2:Y:S04]  /*116480*/  LDL.LU R233, [R1+0x1b98] ;  /* 0x001b980001e97983 */ /* 0x000ea80000300800 */
[----:B-1----:R-:W2:Y:S01]  /*116490*/  LDL.LU R196, [R1+0x1b68] ;  /* 0x001b680001c47983 */ /* 0x002ea20000300800 */
[----:B------:R-:W-:Y:S01]  /*1164a0*/  ISETP.LT.AND P1, PT, R27, c[0x0][0x178], !P3 ;  /* 0x00005e001b007a0c */ /* 0x000fe20005f21270 */
[----:B------:R-:W-:-:S02]  /*1164b0*/  IMAD.WIDE R16, R80, 0x4, R202 ;  /* 0x0000000450107825 */ /* 0x000fc400078e02ca */
[----:B---3--:R1:W-:Y:S04]  /*1164c0*/  @P4 STG.E [R18.64], R228 ;  /* 0x000000e412004986 */ /* 0x0083e8000c101904 */
[----:B------:R-:W-:Y:S01]  /*1164d0*/  @P6 STG.E [R16.64], R230 ;  /* 0x000000e610006986 */ /* 0x000fe2000c101904 */
[----:B-1----:R-:W-:-:S03]  /*1164e0*/  IMAD.WIDE R18, R80, 0x4, R204 ;  /* 0x0000000450127825 */ /* 0x002fc600078e02cc */
[----:B------:R-:W3:Y:S04]  /*1164f0*/  LDL.LU R228, [R1+0x19b8] ;  /* 0x0019b80001e47983 */ /* 0x000ee80000300800 */
[----:B----4-:R-:W-:Y:S04]  /*116500*/  @P2 STG.E [R18.64], R234 ;  /* 0x000000ea12002986 */ /* 0x010fe8000c101904 */
[----:B------:R1:W-:Y:S04]  /*116510*/  @P1 STG.E [R20.64], R232 ;  /* 0x000000e814001986 */ /* 0x0003e8000c101904 */
[----:B-1----:R-:W4:Y:S01]  /*116520*/  LDL.LU R232, [R1+0x1988] ;  /* 0x0019880001e87983 */ /* 0x002f220000300800 */
[----:B------:R-:W-:-:S02]  /*116530*/  ISETP.LT.AND P0, PT, R43, c[0x0][0x178], !P3 ;  /* 0x00005e002b007a0c */ /* 0x000fc40005f01270 */
[----:B------:R-:W-:Y:S01]  /*116540*/  ISETP.LT.AND P5, PT, R59, c[0x0][0x178], !P3 ;  /* 0x00005e003b007a0c */ /* 0x000fe20005fa1270 */
[----:B------:R-:W-:Y:S01]  /*116550*/  IMAD.WIDE R22, R80, 0x4, R208 ;  /* 0x0000000450167825 */ /* 0x000fe200078e02d0 */
[----:B------:R-:W-:-:S03]  /*116560*/  ISETP.LT.AND P4, PT, R75, c[0x0][0x178], !P3 ;  /* 0x00005e004b007a0c */ /* 0x000fc60005f81270 */
[----:B------:R-:W-:-:S04]  /*116570*/  IMAD.WIDE R16, R80, 0x4, R210 ;  /* 0x0000000450107825 */ /* 0x000fc800078e02d2 */
[----:B------:R-:W-:Y:S02]  /*116580*/  IMAD.WIDE R18, R80, 0x4, R212 ;  /* 0x0000000450127825 */ /* 0x000fe400078e02d4 */
[----:B------:R1:W-:Y:S01]  /*116590*/  @P0 STG.E [R22.64], R82 ;  /* 0x0000005216000986 */ /* 0x0003e2000c101904 */
[----:B------:R-:W-:-:S03]  /*1165a0*/  ISETP.LT.AND P0, PT, R99, c[0x0][0x178], !P3 ;  /* 0x00005e0063007a0c */ /* 0x000fc60005f01270 */
[----:B-1----:R-:W4:Y:S04]  /*1165b0*/  LDL.LU R82, [R1+0x1728] ;  /* 0x0017280001527983 */ /* 0x002f280000300800 */
[----:B------:R1:W-:Y:S04]  /*1165c0*/  @P5 STG.E [R16.64], R197 ;  /* 0x000000c510005986 */ /* 0x0003e8000c101904 */
[----:B------:R-:W4:Y:S01]  /*1165d0*/  LDL.LU R234, [R1+0x1d8c] ;  /* 0x001d8c0001ea7983 */ /* 0x000f220000300800 */
[----:B------:R-:W-:Y:S02]  /*1165e0*/  ISETP.LT.AND P6, PT, R115, c[0x0][0x178], !P3 ;  /* 0x00005e0073007a0c */ /* 0x000fe40005fc1270 */
[----:B------:R-:W-:Y:S01]  /*1165f0*/  ISETP.LT.AND P2, PT, R239, c[0x0][0x178], !P3 ;  /* 0x00005e00ef007a0c */ /* 0x000fe20005f41270 */
[----:B-1----:R-:W4:Y:S01]  /*116600*/  LDL.LU R197, [R1+0x1d7c] ;  /* 0x001d7c0001c57983 */ /* 0x002f220000300800 */
[----:B------:R-:W-:-:S04]  /*116610*/  IMAD.WIDE R16, R80, 0x4, R214 ;  /* 0x0000000450107825 */ /* 0x000fc800078e02d6 */
[----:B------:R-:W-:Y:S01]  /*116620*/  IMAD.WIDE R20, R80, 0x4, R218 ;  /* 0x0000000450147825 */ /* 0x000fe200078e02da */
[----:B------:R-:W-:-:S03]  /*116630*/  ISETP.LT.AND P1, PT, R238, c[0x0][0x178], !P3 ;  /* 0x00005e00ee007a0c */ /* 0x000fc60005f21270 */
        /* <DEDUP_REMOVED lines=11> */
[----:B------:R-:W-:-:S02]  /*1166f0*/  IMAD.WIDE R16, R80, 0x4, R222 ;  /* 0x0000000450107825 */ /* 0x000fc400078e02de */
[----:B---3--:R1:W-:Y:S04]  /*116700*/  @P1 STG.E [R22.64], R228 ;  /* 0x000000e416001986 */ /* 0x0083e8000c101904 */
[----:B-1----:R-:W3:Y:S06]  /*116710*/  LDL.LU R228, [R1+0x1ccc] ;  /* 0x001ccc0001e47983 */ /* 0x002eec0000300800 */
[----:B----4-:R1:W-:Y:S04]  /*116720*/  @P4 STG.E [R16.64], R232 ;  /* 0x000000e810004986 */ /* 0x0103e8000c101904 */
[----:B-1----:R-:W4:Y:S01]  /*116730*/  LDL.LU R232, [R1+0x1cac] ;  /* 0x001cac0001e87983 */ /* 0x002f220000300800 */
[----:B------:R-:W-:-:S02]  /*116740*/  ISETP.LT.AND P3, PT, R236, c[0x0][0x178], !P3 ;  /* 0x00005e00ec007a0c */ /* 0x000fc40005f61270 */
[----:B------:R-:W-:Y:S01]  /*116750*/  ISETP.GE.AND P5, PT, R81, c[0x0][0x17c], PT ;  /* 0x00005f0051007a0c */ /* 0x000fe20003fa6270 */
[----:B------:R-:W-:-:S03]  /*116760*/  IMAD.WIDE R20, R80, 0x4, R224 ;  /* 0x0000000450147825 */ /* 0x000fc600078e02e0 */
[----:B------:R-:W-:Y:S02]  /*116770*/  ISETP.LT.AND P0, PT, R14, c[0x0][0x178], !P5 ;  /* 0x00005e000e007a0c */ /* 0x000fe40006f01270 */
[----:B------:R-:W-:Y:S02]  /*116780*/  ISETP.LT.AND P2, PT, R195, c[0x0][0x178], !P5 ;  /* 0x00005e00c3007a0c */ /* 0x000fe40006f41270 */
[----:B------:R-:W-:Y:S02]  /*116790*/  ISETP.LT.AND P1, PT, R15, c[0x0][0x178], !P5 ;  /* 0x00005e000f007a0c */ /* 0x000fe40006f21270 */
[----:B------:R-:W-:Y:S01]  /*1167a0*/  IADD3 R18, R80, c[0x0][0x198], RZ ;  /* 0x0000660050127a10 */ /* 0x000fe20007ffe0ff */
[----:B------:R1:W-:Y:S04]  /*1167b0*/  @P3 STG.E [R20.64], R82 ;  /* 0x0000005214003986 */ /* 0x0003e8000c101904 */
[----:B------:R-:W-:-:S04]  /*1167c0*/  IMAD.WIDE R16, R18, 0x4, R4 ;  /* 0x0000000412107825 */ /* 0x000fc800078e0204 */
[C---:B------:R-:W-:Y:S01]  /*1167d0*/  IMAD.WIDE R22, R18.reuse, 0x4, R6 ;  /* 0x0000000412167825 */ /* 0x040fe200078e0206 */
[----:B------:R1:W-:Y:S03]  /*1167e0*/  @P0 STG.E [R16.64], R234 ;  /* 0x000000ea10000986 */ /* 0x0003e6000c101904 */
[----:B-1----:R-:W-:Y:S01]  /*1167f0*/  IMAD.WIDE R20, R18, 0x4, R2 ;  /* 0x0000000412147825 */ /* 0x002fe200078e0202 */
[----:B------:R-:W4:Y:S04]  /*116800*/  LDL.LU R82, [R1+0x1c4c] ;  /* 0x001c4c0001527983 */ /* 0x000f280000300800 */
[----:B------:R1:W-:Y:S01]  /*116810*/  @P2 STG.E [R20.64], R197 ;  /* 0x000000c514002986 */ /* 0x0003e2000c101904 */
[----:B------:R-:W-:-:S03]  /*116820*/  ISETP.LT.AND P6, PT, R11, c[0x0][0x178], !P5 ;  /* 0x00005e000b007a0c */ /* 0x000fc60006fc1270 */
[----:B------:R-:W4:Y:S01]  /*116830*/  LDL.LU R19, [R1+0x5ef0] ;  /* 0x005ef00001137983 */ /* 0x000f220000300800 */
[----:B------:R-:W-:Y:S02]  /*116840*/  ISETP.LT.AND P4, PT, R147, c[0x0][0x178], !P5 ;  /* 0x00005e0093007a0c */ /* 0x000fe40006f81270 */
[----:B------:R-:W-:Y:S01]  /*116850*/  ISETP.LT.AND P3, PT, R131, c[0x0][0x178], !P5 ;  /* 0x00005e0083007a0c */ /* 0x000fe20006f61270 */
[----:B------:R-:W-:-:S04]  /*116860*/  IMAD.WIDE R16, R18, 0x4, R200 ;  /* 0x0000000412107825 */ /* 0x000fc800078e02c8 */
[C---:B-1----:R-:W-:Y:S01]  /*116870*/  IMAD.WIDE R20, R18.reuse, 0x4, R202 ;  /* 0x0000000412147825 */ /* 0x042fe200078e02ca */
[----:B------:R-:W-:Y:S01]  /*116880*/  ISETP.LT.AND P2, PT, R27, c[0x0][0x178], !P5 ;  /* 0x00005e001b007a0c */ /* 0x000fe20006f41270 */
[----:B--2---:R1:W-:Y:S04]  /*116890*/  @P1 STG.E [R22.64], R83 ;  /* 0x0000005316001986 */ /* 0x0043e8000c101904 */
[----:B-1----:R-:W2:Y:S01]  /*1168a0*/  LDL.LU R83, [R1+0x1c2c] ;  /* 0x001c2c0001537983 */ /* 0x002ea20000300800 */
[----:B------:R-:W-:-:S03]  /*1168b0*/  IMAD.WIDE R22, R18, 0x4, R204 ;  /* 0x0000000412167825 */ /* 0x000fc600078e02cc */
[----:B------:R-:W2:Y:S04]  /*1168c0*/  LDL.LU R230, [R1+0x1bec] ;  /* 0x001bec0001e67983 */ /* 0x000ea80000300800 */
[----:B------:R-:W-:Y:S04]  /*1168d0*/  @P6 STG.E [R16.64], R229 ;  /* 0x000000e510006986 */ /* 0x000fe8000c101904 */
[----:B------:R-:W-:Y:S04]  /*1168e0*/  @P4 STG.E [R20.64], R233 ;  /* 0x000000e914004986 */ /* 0x000fe8000c101904 */
[----:B------:R-:W2:Y:S04]  /*1168f0*/  LDL.LU R234, [R1+0x1b9c] ;  /* 0x001b9c0001ea7983 */ /* 0x000ea80000300800 */
[----:B------:R1:W-:Y:S04]  /*116900*/  @P3 STG.E [R22.64], R196 ;  /* 0x000000c416003986 */ /* 0x0003e8000c101904 */
[----:B-1----:R-:W2:Y:S04]  /*116910*/  LDL.LU R196, [R1+0x1b6c] ;  /* 0x001b6c0001c47983 */ /* 0x002ea80000300800 */
[----:B------:R-:W2:Y:S01]  /*116920*/  LDL.LU R197, [R1+0x19bc] ;  /* 0x0019bc0001c57983 */ /* 0x000ea20000300800 */
[----:B------:R-:W-:-:S03]  /*116930*/  ISETP.LT.AND P1, PT, R43, c[0x0][0x178], !P5 ;  /* 0x00005e002b007a0c */ /* 0x000fc60006f21270 */
[----:B------:R-:W2:Y:S01]  /*116940*/  LDL.LU R229, [R1+0x198c] ;  /* 0x00198c0001e57983 */ /* 0x000ea20000300800 */
[----:B------:R-:W-:-:S03]  /*116950*/  IMAD.WIDE R16, R18, 0x4, R206 ;  /* 0x0000000412107825 */ /* 0x000fc600078e02ce */
[----:B------:R-:W2:Y:S01]  /*116960*/  LDL.LU R233, [R1+0x172c] ;  /* 0x00172c0001e97983 */ /* 0x000ea20000300800 */
[----:B------:R-:W-:-:S03]  /*116970*/  IMAD.WIDE R20, R18, 0x4, R208 ;  /* 0x0000000412147825 */ /* 0x000fc600078e02d0 */
[----:B---3--:R1:W-:Y:S04]  /*116980*/  @P2 STG.E [R16.64], R228 ;  /* 0x000000e410002986 */ /* 0x0083e8000c101904 */
[----:B----4-:R3:W-:Y:S04]  /*116990*/  @P1 STG.E [R20.64], R232 ;  /* 0x000000e814001986 */ /* 0x0107e8000c101904 */
[----:B-1----:R-:W4:Y:S04]  /*1169a0*/  LDL.LU R228, [R1+0x1d40] ;  /* 0x001d400001e47983 */ /* 0x002f280000300800 */
[----:B---3--:R-:W3:Y:S01]  /*1169b0*/  LDL.LU R232, [R1+0x1c90] ;  /* 0x001c900001e87983 */ /* 0x008ee20000300800 */
[----:B------:R-:W-:-:S02]  /*1169c0*/  ISETP.LT.AND P0, PT, R59, c[0x0][0x178], !P5 ;  /* 0x00005e003b007a0c */ /* 0x000fc40006f01270 */
[----:B------:R-:W-:Y:S01]  /*1169d0*/  ISETP.LT.AND P6, PT, R75, c[0x0][0x178], !P5 ;  /* 0x00005e004b007a0c */ /* 0x000fe20006fc1270 */
[----:B------:R-:W-:-:S04]  /*1169e0*/  IMAD.WIDE R22, R18, 0x4, R210 ;  /* 0x0000000412167825 */ /* 0x000fc800078e02d2 */
[----:B------:R-:W-:Y:S01]  /*1169f0*/  IMAD.WIDE R16, R18, 0x4, R212 ;  /* 0x0000000412107825 */ /* 0x000fe200078e02d4 */
[----:B------:R-:W-:-:S05]  /*116a00*/  ISETP.LT.AND P4, PT, R99, c[0x0][0x178], !P5 ;  /* 0x00005e0063007a0c */ /* 0x000fca0006f81270 */
[----:B------:R1:W-:Y:S01]  /*116a10*/  @P0 STG.E [R22.64], R82 ;  /* 0x0000005216000986 */ /* 0x0003e2000c101904 */
[----:B------:R-:W-:Y:S02]  /*116a20*/  ISETP.LT.AND P3, PT, R115, c[0x0][0x178], !P5 ;  /* 0x00005e0073007a0c */ /* 0x000fe40006f61270 */
[----:B------:R-:W-:Y:S01]  /*116a30*/  ISETP.LT.AND P1, PT, R239, c[0x0][0x178], !P5 ;  /* 0x00005e00ef007a0c */ /* 0x000fe20006f21270 */
[----:B------:R-:W-:Y:S01]  /*116a40*/  IMAD.WIDE R20, R18, 0x4, R214 ;  /* 0x0000000412147825 */ /* 0x000fe200078e02d6 */
[----:B------:R-:W-:Y:S01]  /*116a50*/  ISETP.LT.AND P2, PT, R238, c[0x0][0x178], !P5 ;  /* 0x00005e00ee007a0c */ /* 0x000fe20006f41270 */
[----:B-1----:R-:W3:Y:S02]  /*116a60*/  LDL.LU R82, [R1+0x1c10] ;  /* 0x001c100001527983 */ /* 0x002ee40000300800 */
[C---:B------:R-:W-:Y:S01]  /*116a70*/  IMAD.WIDE R22, R18.reuse, 0x4, R216 ;  /* 0x0000000412167825 */ /* 0x040fe200078e02d8 */
[----:B------:R-:W-:Y:S01]  /*116a80*/  ISETP.GE.AND P0, PT, R19, c[0x0][0x17c], PT ;  /* 0x00005f0013007a0c */ /* 0x000fe20003f06270 */
[----:B--2---:R1:W-:Y:S04]  /*116a90*/  @P6 STG.E [R16.64], R83 ;  /* 0x0000005310006986 */ /* 0x0043e8000c101904 */
[----:B-1----:R-:W2:Y:S01]  /*116aa0*/  LDL.LU R83, [R1+0x1500] ;  /* 0x0015000001537983 */ /* 0x002ea20000300800 */
[----:B------:R-:W-:-:S03]  /*116ab0*/  IMAD.WIDE R16, R18, 0x4, R220 ;  /* 0x0000000412107825 */ /* 0x000fc600078e02dc */
[----:B------:R1:W-:Y:S04]  /*116ac0*/  @P4 STG.E [R20.64], R230 ;  /* 0x000000e614004986 */ /* 0x0003e8000c101904 */
[----:B------:R-:W-:Y:S01]  /*116ad0*/  @P3 STG.E [R22.64], R234 ;  /* 0x000000ea16003986 */ /* 0x000fe2000c101904 */
[----:B-1----:R-:W-:-:S05]  /*116ae0*/  IMAD.WIDE R20, R18, 0x4, R218 ;  /* 0x0000000412147825 */ /* 0x002fca00078e02da */
[----:B------:R-:W-:Y:S04]  /*116af0*/  @P1 STG.E [R20.64], R196 ;  /* 0x000000c414001986 */ /* 0x000fe8000c101904 */
[----:B------:R1:W-:Y:S01]  /*116b00*/  @P2 STG.E [R16.64], R197 ;  /* 0x000000c510002986 */ /* 0x0003e2000c101904 */
[----:B------:R-:W-:Y:S02]  /*116b10*/  ISETP.LT.AND P3, PT, R237, c[0x0][0x178], !P5 ;  /* 0x00005e00ed007a0c */ /* 0x000fe40006f61270 */
[----:B------:R-:W-:Y:S01]  /*116b20*/  ISETP.LT.AND P5, PT, R236, c[0x0][0x178], !P5 ;  /* 0x00005e00ec007a0c */ /* 0x000fe20006fa1270 */
[----:B-1----:R-:W2:Y:S01]  /*116b30*/  LDL.LU R197, [R1+0x5ef4] ;  /* 0x005ef40001c57983 */ /* 0x002ea20000300800 */
[----:B------:R-:W-:Y:S01]  /*116b40*/  IMAD.WIDE R16, R18, 0x4, R222 ;  /* 0x0000000412107825 */ /* 0x000fe200078e02de */
[----:B------:R-:W-:-:S02]  /*116b50*/  ISETP.LT.AND P6, PT, R14, c[0x0][0x178], !P0 ;  /* 0x00005e000e007a0c */ /* 0x000fc400047c1270 */
[----:B------:R-:W-:Y:S02]  /*116b60*/  ISETP.LT.AND P4, PT, R195, c[0x0][0x178], !P0 ;  /* 0x00005e00c3007a0c */ /* 0x000fe40004781270 */
[C---:B------:R-:W-:Y:S01]  /*116b70*/  IADD3 R196, R18.reuse, c[0x0][0x198], RZ ;  /* 0x0000660012c47a10 */ /* 0x040fe20007ffe0ff */
[----:B------:R-:W-:-:S03]  /*116b80*/  IMAD.WIDE R18, R18, 0x4, R224 ;  /* 0x0000000412127825 */ /* 0x000fc600078e02e0 */
[----:B------:R1:W-:Y:S01]  /*116b90*/  @P3 STG.E [R16.64], R229 ;  /* 0x000000e510003986 */ /* 0x0003e2000c101904 */
[----:B------:R-:W-:-:S03]  /*116ba0*/  IMAD.WIDE R20, R196, 0x4, R4 ;  /* 0x00000004c4147825 */ /* 0x000fc600078e0204 */
[----:B------:R4:W-:Y:S01]  /*116bb0*/  @P5 STG.E [R18.64], R233 ;  /* 0x000000e912005986 */ /* 0x0009e2000c101904 */
[----:B------:R-:W-:-:S03]  /*116bc0*/  IMAD.WIDE R22, R196, 0x4, R2 ;  /* 0x00000004c4167825 */ /* 0x000fc600078e0202 */
[----:B-1----:R-:W2:Y:S04]  /*116bd0*/  LDL.LU R229, [R1+0x1d44] ;  /* 0x001d440001e57983 */ /* 0x002ea80000300800 */
[----:B----4-:R-:W4:Y:S04]  /*116be0*/  LDL.LU R233, [R1+0x1c94] ;  /* 0x001c940001e97983 */ /* 0x010f280000300800 */
[----:B------:R1:W-:Y:S04]  /*116bf0*/  @P6 STG.E [R20.64], R228 ;  /* 0x000000e414006986 */ /* 0x0003e8000c101904 */
[----:B---3--:R3:W-:Y:S01]  /*116c00*/  @P4 STG.E [R22.64], R232 ;  /* 0x000000e816004986 */ /* 0x0087e2000c101904 */
[----:B------:R-:W-:-:S02]  /*116c10*/  ISETP.LT.AND P2, PT, R15, c[0x0][0x178], !P0 ;  /* 0x00005e000f007a0c */ /* 0x000fc40004741270 */
[----:B------:R-:W-:Y:S01]  /*116c20*/  ISETP.LT.AND P1, PT, R11, c[0x0][0x178], !P0 ;  /* 0x00005e000b007a0c */ /* 0x000fe20004721270 */
[----:B------:R-:W2:Y:S04]  /*116c30*/  LDS.128 R16, [R0] ;  /* 0x0000000000107984 */ /* 0x000ea80000000c00 */
[----:B-1----:R-:W4:Y:S04]  /*116c40*/  LDL.LU R228, [R1+0x1c14] ;  /* 0x001c140001e47983 */ /* 0x002f280000300800 */
[----:B---3--:R-:W4:Y:S01]  /*116c50*/  LDL.LU R232, [R1+0x1504] ;  /* 0x0015040001e87983 */ /* 0x008f220000300800 */
[----:B------:R-:W-:Y:S01]  /*116c60*/  ISETP.LT.AND P6, PT, R147, c[0x0][0x178], !P0 ;  /* 0x00005e0093007a0c */ /* 0x000fe200047c1270 */
[----:B------:R-:W-:Y:S01]  /*116c70*/  IMAD.WIDE R20, R196, 0x4, R6 ;  /* 0x00000004c4147825 */ /* 0x000fe200078e0206 */
[----:B------:R-:W-:-:S02]  /*116c80*/  ISETP.LT.AND P5, PT, R131, c[0x0][0x178], !P0 ;  /* 0x00005e0083007a0c */ /* 0x000fc400047a1270 */
[----:B------:R-:W-:Y:S01]  /*116c90*/  ISETP.LT.AND P4, PT, R27, c[0x0][0x178], !P0 ;  /* 0x00005e001b007a0c */ /* 0x000fe20004781270 */
[C---:B------:R-:W-:Y:S01]  /*116ca0*/  IMAD.WIDE R22, R196.reuse, 0x4, R200 ;  /* 0x00000004c4167825 */ /* 0x040fe200078e02c8 */
[----:B------:R-:W-:Y:S01]  /*116cb0*/  ISETP.LT.AND P3, PT, R43, c[0x0][0x178], !P0 ;  /* 0x00005e002b007a0c */ /* 0x000fe20004761270 */
[----:B------:R1:W-:Y:S01]  /*116cc0*/  @P2 STG.E [R20.64], R82 ;  /* 0x0000005214002986 */ /* 0x0003e2000c101904 */
[----:B------:R-:W-:Y:S01]  /*116cd0*/  ISETP.LT.AND P2, PT, R59, c[0x0][0x178], !P0 ;  /* 0x00005e003b007a0c */ /* 0x000fe20004741270 */
[----:B------:R-:W-:-:S04]  /*116ce0*/  IMAD.WIDE R80, R196, 0x4, R206 ;  /* 0x00000004c4507825 */ /* 0x000fc800078e02ce */
[C---:B-1----:R-:W-:Y:S01]  /*116cf0*/  IMAD.WIDE R20, R196.reuse, 0x4, R202 ;  /* 0x00000004c4147825 */ /* 0x042fe200078e02ca */
[----:B------:R-:W-:Y:S01]  /*116d00*/  IADD3 R0, R196, c[0x0][0x198], RZ ;  /* 0x00006600c4007a10 */ /* 0x000fe20007ffe0ff */
[----:B--2---:R1:W-:Y:S01]  /*116d10*/  @P1 STG.E [R22.64], R83 ;  /* 0x0000005316001986 */ /* 0x0043e2000c101904 */
[----:B------:R-:W-:-:S03]  /*116d20*/  ISETP.LT.AND P1, PT, R75, c[0x0][0x178], !P0 ;  /* 0x00005e004b007a0c */ /* 0x000fc60004721270 */
[----:B------:R2:W-:Y:S01]  /*116d30*/  @P6 STG.E [R20.64], R36 ;  /* 0x0000002414006986 */ /* 0x0005e2000c101904 */
[----:B-1----:R-:W-:-:S04]  /*116d40*/  IMAD.WIDE R22, R196, 0x4, R204 ;  /* 0x00000004c4167825 */ /* 0x002fc800078e02cc */
[C---:B------:R-:W-:Y:S01]  /*116d50*/  IMAD.WIDE R82, R196.reuse, 0x4, R208 ;  /* 0x00000004c4527825 */ /* 0x040fe200078e02d0 */
[----:B------:R1:W-:Y:S04]  /*116d60*/  @P5 STG.E [R22.64], R52 ;  /* 0x0000003416005986 */ /* 0x0003e8000c101904 */
[----:B------:R-:W-:Y:S01]  /*116d70*/  @P4 STG.E [R80.64], R68 ;  /* 0x0000004450004986 */ /* 0x000fe2000c101904 */
[----:B--2---:R-:W-:-:S03]  /*116d80*/  IMAD.WIDE R20, R196, 0x4, R210 ;  /* 0x00000004c4147825 */ /* 0x004fc600078e02d2 */
[----:B------:R-:W-:Y:S01]  /*116d90*/  @P3 STG.E [R82.64], R92 ;  /* 0x0000005c52003986 */ /* 0x000fe2000c101904 */
[----:B------:R-:W-:Y:S02]  /*116da0*/  ISETP.LT.AND P3, PT, R99, c[0x0][0x178], !P0 ;  /* 0x00005e0063007a0c */ /* 0x000fe40004761270 */
[----:B------:R-:W-:Y:S01]  /*116db0*/  ISETP.LT.AND P6, PT, R115, c[0x0][0x178], !P0 ;  /* 0x00005e0073007a0c */ /* 0x000fe200047c1270 */
[----:B-1----:R-:W-:Y:S01]  /*116dc0*/  IMAD.WIDE R22, R196, 0x4, R212 ;  /* 0x00000004c4167825 */ /* 0x002fe200078e02d4 */
[----:B------:R-:W-:Y:S01]  /*116dd0*/  ISETP.LT.AND P5, PT, R239, c[0x0][0x178], !P0 ;  /* 0x00005e00ef007a0c */ /* 0x000fe200047a1270 */
[----:B------:R1:W-:Y:S01]  /*116de0*/  @P2 STG.E [R20.64], R108 ;  /* 0x0000006c14002986 */ /* 0x0003e2000c101904 */
[----:B------:R-:W-:-:S03]  /*116df0*/  ISETP.LT.AND P4, PT, R238, c[0x0][0x178], !P0 ;  /* 0x00005e00ee007a0c */ /* 0x000fc60004781270 */
[----:B------:R2:W-:Y:S01]  /*116e00*/  @P1 STG.E [R22.64], R124 ;  /* 0x0000007c16001986 */ /* 0x0005e2000c101904 */
[----:B------:R-:W-:Y:S02]  /*116e10*/  ISETP.LT.AND P1, PT, R237, c[0x0][0x178], !P0 ;  /* 0x00005e00ed007a0c */ /* 0x000fe40004721270 */
[----:B------:R-:W-:Y:S01]  /*116e20*/  ISETP.GE.AND P2, PT, R197, c[0x0][0x17c], PT ;  /* 0x00005f00c5007a0c */ /* 0x000fe20003f46270 */
[----:B------:R-:W3:Y:S01]  /*116e30*/  LDL.LU R52, [R1+0x5efc] ;  /* 0x005efc0001347983 */ /* 0x000ee20000300800 */
[----:B-1----:R-:W-:Y:S01]  /*116e40*/  IMAD.WIDE R20, R196, 0x4, R214 ;  /* 0x00000004c4147825 */ /* 0x002fe200078e02d6 */
[----:B------:R-:W-:-:S03]  /*116e50*/  ISETP.LT.AND P0, PT, R236, c[0x0][0x178], !P0 ;  /* 0x00005e00ec007a0c */ /* 0x000fc60004701270 */
[----:B--2---:R-:W-:Y:S01]  /*116e60*/  IMAD.WIDE R22, R196, 0x4, R216 ;  /* 0x00000004c4167825 */ /* 0x004fe200078e02d8 */
[----:B------:R1:W-:Y:S01]  /*116e70*/  @P3 STG.E [R20.64], R140 ;  /* 0x0000008c14003986 */ /* 0x0003e2000c101904 */
[----:B------:R-:W-:Y:S02]  /*116e80*/  ISETP.LT.AND P3, PT, R14, c[0x0][0x178], !P2 ;  /* 0x00005e000e007a0c */ /* 0x000fe40005761270 */
[C---:B------:R-:W-:Y:S01]  /*116e90*/  IMAD.WIDE R80, R196.reuse, 0x4, R218 ;  /* 0x00000004c4507825 */ /* 0x040fe200078e02da */
[----:B------:R2:W-:Y:S03]  /*116ea0*/  @P6 STG.E [R22.64], R156 ;  /* 0x0000009c16006986 */ /* 0x0005e6000c101904 */
[----:B------:R-:W-:Y:S01]  /*116eb0*/  IMAD.WIDE R82, R196, 0x4, R220 ;  /* 0x00000004c4527825 */ /* 0x000fe200078e02dc */
[----:B------:R2:W-:Y:S01]  /*116ec0*/  @P5 STG.E [R80.64], R168 ;  /* 0x000000a850005986 */ /* 0x0005e2000c101904 */
[----:B------:R-:W-:-:S02]  /*116ed0*/  ISETP.LT.AND P5, PT, R195, c[0x0][0x178], !P2 ;  /* 0x00005e00c3007a0c */ /* 0x000fc400057a1270 */
[C---:B-1----:R-:W-:Y:S01]  /*116ee0*/  IMAD.WIDE R20, R196.reuse, 0x4, R222 ;  /* 0x00000004c4147825 */ /* 0x042fe200078e02de */
[----:B------:R-:W-:Y:S03]  /*116ef0*/  @P4 STG.E [R82.64], R180 ;  /* 0x000000b452004986 */ /* 0x000fe6000c101904 */
[----:B--2---:R-:W-:Y:S01]  /*116f00*/  IMAD.WIDE R22, R196, 0x4, R224 ;  /* 0x00000004c4167825 */ /* 0x004fe200078e02e0 */
[----:B------:R1:W-:Y:S01]  /*116f10*/  @P1 STG.E [R20.64], R76 ;  /* 0x0000004c14001986 */ /* 0x0003e2000c101904 */
[----:B------:R-:W-:Y:S02]  /*116f20*/  ISETP.LT.AND P4, PT, R15, c[0x0][0x178], !P2 ;  /* 0x00005e000f007a0c */ /* 0x000fe40005781270 */
[----:B------:R-:W-:Y:S01]  /*116f30*/  ISETP.LT.AND P6, PT, R11, c[0x0][0x178], !P2 ;  /* 0x00005e000b007a0c */ /* 0x000fe200057c1270 */
[----:B------:R2:W-:Y:S01]  /*116f40*/  @P0 STG.E [R22.64], R16 ;  /* 0x0000001016000986 */ /* 0x0005e2000c101904 */
[----:B------:R-:W-:-:S03]  /*116f50*/  IMAD.WIDE R80, R0, 0x4, R6 ;  /* 0x0000000400507825 */ /* 0x000fc600078e0206 */
[----:B------:R-:W-:Y:S01]  /*116f60*/  LDS.128 R196, [R252] ;  /* 0x00000000fcc47984 */ /* 0x000fe20000000c00 */
[----:B-1----:R-:W-:-:S04]  /*116f70*/  IMAD.WIDE R20, R0, 0x4, R4 ;  /* 0x0000000400147825 */ /* 0x002fc800078e0204 */
[C---:B--2---:R-:W-:Y:S01]  /*116f80*/  IMAD.WIDE R22, R0.reuse, 0x4, R2 ;  /* 0x0000000400167825 */ /* 0x044fe200078e0202 */
[----:B------:R1:W-:Y:S04]  /*116f90*/  @P3 STG.E [R20.64], R229 ;  /* 0x000000e514003986 */ /* 0x0003e8000c101904 */
[----:B----4-:R2:W-:Y:S04]  /*116fa0*/  @P5 STG.E [R22.64], R233 ;  /* 0x000000e916005986 */ /* 0x0105e8000c101904 */
[----:B-1----:R-:W4:Y:S01]  /*116fb0*/  LDL.LU R229, [R1+0x1d30] ;  /* 0x001d300001e57983 */ /* 0x002f220000300800 */
[----:B------:R-:W-:-:S03]  /*116fc0*/  IMAD.WIDE R20, R0, 0x4, R200 ;  /* 0x0000000400147825 */ /* 0x000fc600078e02c8 */
[----:B--2---:R-:W2:Y:S04]  /*116fd0*/  LDL.LU R233, [R1+0x1c70] ;  /* 0x001c700001e97983 */ /* 0x004ea80000300800 */
[----:B------:R1:W-:Y:S04]  /*116fe0*/  @P4 STG.E [R80.64], R228 ;  /* 0x000000e450004986 */ /* 0x0003e8000c101904 */
[----:B------:R1:W-:Y:S04]  /*116ff0*/  @P6 STG.E [R20.64], R232 ;  /* 0x000000e814006986 */ /* 0x0003e8000c101904 */
[----:B-1----:R-:W2:Y:S04]  /*117000*/  LDL.LU R228, [R1+0x1bd0] ;  /* 0x001bd00001e47983 */ /* 0x002ea80000300800 */
[----:B------:R-:W2:Y:S01]  /*117010*/  LDL.LU R232, [R1+0x620] ;  /* 0x0006200001e87983 */ /* 0x000ea20000300800 */
        /* <DEDUP_REMOVED lines=8> */
[----:B------:R-:W-:Y:S02]  /*1170a0*/  IMAD.WIDE R20, R0, 0x4, R206 ;  /* 0x0000000400147825 */ /* 0x000fe400078e02ce */
[----:B------:R1:W-:Y:S01]  /*1170b0*/  @P1 STG.E [R22.64], R37 ;  /* 0x0000002516001986 */ /* 0x0003e2000c101904 */
[----:B------:R-:W-:-:S03]  /*1170c0*/  ISETP.LT.AND P1, PT, R99, c[0x0][0x178], !P2 ;  /* 0x00005e0063007a0c */ /* 0x000fc60005721270 */
[----:B------:R-:W-:Y:S01]  /*1170d0*/  @P0 STG.E [R80.64], R53 ;  /* 0x0000003550000986 */ /* 0x000fe2000c101904 */
[----:B------:R-:W-:-:S03]  /*1170e0*/  ISETP.LT.AND P0, PT, R115, c[0x0][0x178], !P2 ;  /* 0x00005e0073007a0c */ /* 0x000fc60005701270 */
[----:B------:R1:W-:Y:S02]  /*1170f0*/  @P5 STG.E [R20.64], R69 ;  /* 0x0000004514005986 */ /* 0x0003e4000c101904 */
[----:B-1----:R-:W-:-:S04]  /*117100*/  IMAD.WIDE R22, R0, 0x4, R208 ;  /* 0x0000000400167825 */ /* 0x002fc800078e02d0 */
[C---:B------:R-:W-:Y:S01]  /*117110*/  IMAD.WIDE R36, R0.reuse, 0x4, R210 ;  /* 0x0000000400247825 */ /* 0x040fe200078e02d2 */
[----:B------:R1:W-:Y:S01]  /*117120*/  @P4 STG.E [R22.64], R93 ;  /* 0x0000005d16004986 */ /* 0x0003e2000c101904 */
[----:B------:R-:W-:Y:S02]  /*117130*/  ISETP.LT.AND P4, PT, R239, c[0x0][0x178], !P2 ;  /* 0x00005e00ef007a0c */ /* 0x000fe40005781270 */
[----:B------:R-:W-:Y:S01]  /*117140*/  IMAD.WIDE R20, R0, 0x4, R212 ;  /* 0x0000000400147825 */ /* 0x000fe200078e02d4 */
[----:B------:R1:W-:Y:S01]  /*117150*/  @P3 STG.E [R36.64], R109 ;  /* 0x0000006d24003986 */ /* 0x0003e2000c101904 */
[----:B------:R-:W-:-:S03]  /*117160*/  ISETP.LT.AND P5, PT, R238, c[0x0][0x178], !P2 ;  /* 0x00005e00ee007a0c */ /* 0x000fc600057a1270 */
[----:B------:R1:W-:Y:S02]  /*117170*/  @P6 STG.E [R20.64], R125 ;  /* 0x0000007d14006986 */ /* 0x0003e4000c101904 */
[C---:B-1----:R-:W-:Y:S02]  /*117180*/  IMAD.WIDE R22, R0.reuse, 0x4, R214 ;  /* 0x0000000400167825 */ /* 0x042fe400078e02d6 */
[----:B------:R-:W2:Y:S02]  /*117190*/  LDL.LU R80, [R1+0x5f08] ;  /* 0x005f080001507983 */ /* 0x000ea40000300800 */
[C---:B------:R-:W-:Y:S02]  /*1171a0*/  IMAD.WIDE R36, R0.reuse, 0x4, R216 ;  /* 0x0000000400247825 */ /* 0x040fe400078e02d8 */
[----:B------:R1:W-:Y:S04]  /*1171b0*/  @P1 STG.E [R22.64], R141 ;  /* 0x0000008d16001986 */ /* 0x0003e8000c101904 */
[----:B------:R1:W-:Y:S01]  /*1171c0*/  @P0 STG.E [R36.64], R157 ;  /* 0x0000009d24000986 */ /* 0x0003e2000c101904 */
[----:B------:R-:W-:Y:S01]  /*1171d0*/  ISETP.LT.AND P0, PT, R237, c[0x0][0x178], !P2 ;  /* 0x00005e00ed007a0c */ /* 0x000fe20005701270 */
[----:B------:R-:W-:Y:S01]  /*1171e0*/  IMAD.WIDE R20, R0, 0x4, R220 ;  /* 0x0000000400147825 */ /* 0x000fe200078e02dc */
[----:B------:R-:W-:-:S03]  /*1171f0*/  ISETP.LT.AND P2, PT, R236, c[0x0][0x178], !P2 ;  /* 0x00005e00ec007a0c */ /* 0x000fc60005741270 */
[C---:B-1----:R-:W-:Y:S01]  /*117200*/  IMAD.WIDE R22, R0.reuse, 0x4, R218 ;  /* 0x0000000400167825 */ /* 0x042fe200078e02da */
[----:B------:R-:W-:-:S04]  /*117210*/  IADD3 R16, R0, c[0x0][0x198], RZ ;  /* 0x0000660000107a10 */ /* 0x000fc80007ffe0ff */
[----:B------:R1:W-:Y:S01]  /*117220*/  @P4 STG.E [R22.64], R169 ;  /* 0x000000a916004986 */ /* 0x0003e2000c101904 */
[----:B------:R-:W-:-:S03]  /*117230*/  IMAD.WIDE R36, R16, 0x4, R4 ;  /* 0x0000000410247825 */ /* 0x000fc600078e0204 */
[----:B------:R1:W-:Y:S02]  /*117240*/  @P5 STG.E [R20.64], R181 ;  /* 0x000000b514005986 */ /* 0x0003e4000c101904 */
[----:B-1----:R-:W-:-:S04]  /*117250*/  IMAD.WIDE R22, R0, 0x4, R224 ;  /* 0x0000000400167825 */ /* 0x002fc800078e02e0 */
[----:B------:R-:W-:-:S05]  /*117260*/  IMAD.WIDE R20, R0, 0x4, R222 ;  /* 0x0000000400147825 */ /* 0x000fca00078e02de */
[----:B------:R-:W-:Y:S04]  /*117270*/  @P0 STG.E [R20.64], R77 ;  /* 0x0000004d14000986 */ /* 0x000fe8000c101904 */
[----:B------:R-:W-:Y:S04]  /*117280*/  @P2 STG.E [R22.64], R17 ;  /* 0x0000001116002986 */ /* 0x000fe8000c101904 */
[----:B------:R-:W1:Y:S01]  /*117290*/  LDS.128 R20, [R226] ;  /* 0x00000000e2147984 */ /* 0x000e620000000c00 */
[----:B---3--:R-:W-:-:S04]  /*1172a0*/  ISETP.GE.AND P3, PT, R52, c[0x0][0x17c], PT ;  /* 0x00005f0034007a0c */ /* 0x008fc80003f66270 */
[----:B------:R-:W-:Y:S02]  /*1172b0*/  ISETP.LT.AND P6, PT, R14, c[0x0][0x178], !P3 ;  /* 0x00005e000e007a0c */ /* 0x000fe40005fc1270 */
[----:B------:R-:W-:Y:S02]  /*1172c0*/  ISETP.LT.AND P1, PT, R195, c[0x0][0x178], !P3 ;  /* 0x00005e00c3007a0c */ /* 0x000fe40005f21270 */
[----:B------:R-:W-:Y:S02]  /*1172d0*/  ISETP.LT.AND P5, PT, R15, c[0x0][0x178], !P3 ;  /* 0x00005e000f007a0c */ /* 0x000fe40005fa1270 */
[----:B------:R-:W-:Y:S01]  /*1172e0*/  ISETP.LT.AND P4, PT, R11, c[0x0][0x178], !P3 ;  /* 0x00005e000b007a0c */ /* 0x000fe20005f81270 */
[----:B------:R-:W-:-:S06]  /*1172f0*/  IMAD.WIDE R52, R16, 0x4, R2 ;  /* 0x0000000410347825 */ /* 0x000fcc00078e0202 */
[----:B----4-:R3:W-:Y:S04]  /*117300*/  @P6 STG.E [R36.64], R229 ;  /* 0x000000e524006986 */ /* 0x0107e8000c101904 */
[----:B--2---:R2:W-:Y:S04]  /*117310*/  @P1 STG.E [R52.64], R233 ;  /* 0x000000e934001986 */ /* 0x0045e8000c101904 */
[----:B---3--:R-:W3:Y:S01]  /*117320*/  LDL.LU R229, [R1+0x1d34] ;  /* 0x001d340001e57983 */ /* 0x008ee20000300800 */
[----:B------:R-:W-:-:S03]  /*117330*/  IMAD.WIDE R36, R16, 0x4, R6 ;  /* 0x0000000410247825 */ /* 0x000fc600078e0206 */
[----:B--2---:R-:W2:Y:S01]  /*117340*/  LDL.LU R233, [R1+0x1c74] ;  /* 0x001c740001e97983 */ /* 0x004ea20000300800 */
[----:B------:R-:W-:-:S03]  /*117350*/  IMAD.WIDE R52, R16, 0x4, R200 ;  /* 0x0000000410347825 */ /* 0x000fc600078e02c8 */
[----:B------:R4:W-:Y:S04]  /*117360*/  @P5 STG.E [R36.64], R228 ;  /* 0x000000e424005986 */ /* 0x0009e8000c101904 */
[----:B------:R1:W-:Y:S04]  /*117370*/  @P4 STG.E [R52.64], R232 ;  /* 0x000000e834004986 */ /* 0x0003e8000c101904 */
[----:B----4-:R-:W4:Y:S04]  /*117380*/  LDL.LU R228, [R1+0x1bd4] ;  /* 0x001bd40001e47983 */ /* 0x010f280000300800 */
        /* <DEDUP_REMOVED lines=11> */
[----:B------:R-:W-:Y:S01]  /*117440*/  IMAD.WIDE R76, R16, 0x4, R208 ;  /* 0x00000004104c7825 */ /* 0x000fe200078e02d0 */
[----:B------:R1:W-:Y:S01]  /*117450*/  @P2 STG.E [R52.64], R48 ;  /* 0x0000003034002986 */ /* 0x0003e2000c101904 */
[----:B------:R-:W-:-:S03]  /*117460*/  ISETP.LT.AND P6, PT, R115, c[0x0][0x178], !P3 ;  /* 0x00005e0073007a0c */ /* 0x000fc60005fc1270 */
[----:B------:R1:W-:Y:S04]  /*117470*/  @P1 STG.E [R68.64], R64 ;  /* 0x0000004044001986 */ /* 0x0003e8000c101904 */
[----:B------:R-:W-:Y:S01]  /*117480*/  @P0 STG.E [R76.64], R88 ;  /* 0x000000584c000986 */ /* 0x000fe2000c101904 */
[----:B------:R-:W-:Y:S01]  /*117490*/  ISETP.LT.AND P0, PT, R99, c[0x0][0x178], !P3 ;  /* 0x00005e0063007a0c */ /* 0x000fe20005f01270 */
[----:B-1----:R-:W-:-:S04]  /*1174a0*/  IMAD.WIDE R36, R16, 0x4, R210 ;  /* 0x0000000410247825 */ /* 0x002fc800078e02d2 */
[----:B------:R-:W-:Y:S01]  /*1174b0*/  IMAD.WIDE R52, R16, 0x4, R212 ;  /* 0x0000000410347825 */ /* 0x000fe200078e02d4 */
[----:B------:R1:W-:Y:S01]  /*1174c0*/  @P5 STG.E [R36.64], R104 ;  /* 0x0000006824005986 */ /* 0x0003e2000c101904 */
[----:B------:R-:W-:-:S03]  /*1174d0*/  ISETP.LT.AND P2, PT, R239, c[0x0][0x178], !P3 ;  /* 0x00005e00ef007a0c */ /* 0x000fc60005f41270 */
[----:B------:R1:W-:Y:S01]  /*1174e0*/  @P4 STG.E [R52.64], R120 ;  /* 0x0000007834004986 */ /* 0x0003e2000c101904 */
[----:B------:R-:W-:Y:S02]  /*1174f0*/  ISETP.LT.AND P1, PT, R238, c[0x0][0x178], !P3 ;  /* 0x00005e00ee007a0c */ /* 0x000fe40005f21270 */
[----:B------:R-:W-:Y:S01]  /*117500*/  ISETP.GE.AND P5, PT, R80, c[0x0][0x17c], PT ;  /* 0x00005f0050007a0c */ /* 0x000fe20003fa6270 */
[----:B------:R-:W4:Y:S01]  /*117510*/  LDL.LU R64, [R1+0x5f10] ;  /* 0x005f100001407983 */ /* 0x000f220000300800 */
[----:B-1----:R-:W-:-:S04]  /*117520*/  IMAD.WIDE R36, R16, 0x4, R214 ;  /* 0x0000000410247825 */ /* 0x002fc800078e02d6 */
[----:B------:R-:W-:Y:S01]  /*117530*/  IMAD.WIDE R52, R16, 0x4, R216 ;  /* 0x0000000410347825 */ /* 0x000fe200078e02d8 */
[----:B------:R-:W-:Y:S01]  /*117540*/  ISETP.LT.AND P4, PT, R237, c[0x0][0x178], !P3 ;  /* 0x00005e00ed007a0c */ /* 0x000fe20005f81270 */
[----:B------:R1:W-:Y:S01]  /*117550*/  @P0 STG.E [R36.64], R136 ;  /* 0x0000008824000986 */ /* 0x0003e2000c101904 */
[----:B------:R-:W-:-:S03]  /*117560*/  ISETP.LT.AND P3, PT, R236, c[0x0][0x178], !P3 ;  /* 0x00005e00ec007a0c */ /* 0x000fc60005f61270 */
[----:B------:R1:W-:Y:S01]  /*117570*/  @P6 STG.E [R52.64], R152 ;  /* 0x0000009834006986 */ /* 0x0003e2000c101904 */
[----:B------:R-:W-:Y:S01]  /*117580*/  ISETP.LT.AND P6, PT, R14, c[0x0][0x178], !P5 ;  /* 0x00005e000e007a0c */ /* 0x000fe20006fc1270 */
[C---:B------:R-:W-:Y:S01]  /*117590*/  IMAD.WIDE R68, R16.reuse, 0x4, R218 ;  /* 0x0000000410447825 */ /* 0x040fe200078e02da */
[C---:B------:R-:W-:Y:S01]  /*1175a0*/  IADD3 R0, R16.reuse, c[0x0][0x198], RZ ;  /* 0x0000660010007a10 */ /* 0x040fe20007ffe0ff */
[----:B------:R-:W2:Y:S02]  /*1175b0*/  LDS.128 R80, [R227] ;  /* 0x00000000e3507984 */ /* 0x000ea40000000c00 */
[C---:B------:R-:W-:Y:S02]  /*1175c0*/  IMAD.WIDE R76, R16.reuse, 0x4, R220 ;  /* 0x00000004104c7825 */ /* 0x040fe400078e02dc */
[----:B------:R1:W-:Y:S02]  /*1175d0*/  @P2 STG.E [R68.64], R164 ;  /* 0x000000a444002986 */ /* 0x0003e4000c101904 */
[C---:B-1----:R-:W-:Y:S01]  /*1175e0*/  IMAD.WIDE R36, R16.reuse, 0x4, R222 ;  /* 0x0000000410247825 */ /* 0x042fe200078e02de */
[----:B------:R-:W-:Y:S01]  /*1175f0*/  ISETP.LT.AND P2, PT, R195, c[0x0][0x178], !P5 ;  /* 0x00005e00c3007a0c */ /* 0x000fe20006f41270 */
[----:B------:R-:W-:Y:S02]  /*117600*/  @P1 STG.E [R76.64], R176 ;  /* 0x000000b04c001986 */ /* 0x000fe4000c101904 */
[----:B------:R-:W-:Y:S01]  /*117610*/  IMAD.WIDE R52, R16, 0x4, R224 ;  /* 0x0000000410347825 */ /* 0x000fe200078e02e0 */
[----:B------:R-:W-:-:S03]  /*117620*/  ISETP.LT.AND P1, PT, R15, c[0x0][0x178], !P5 ;  /* 0x00005e000f007a0c */ /* 0x000fc60006f21270 */
[C---:B------:R-:W-:Y:S01]  /*117630*/  IMAD.WIDE R16, R0.reuse, 0x4, R4 ;  /* 0x0000000400107825 */ /* 0x040fe200078e0204 */
[----:B------:R-:W-:Y:S01]  /*117640*/  ISETP.LT.AND P0, PT, R11, c[0x0][0x178], !P5 ;  /* 0x00005e000b007a0c */ /* 0x000fe20006f01270 */
[----:B------:R1:W-:Y:S04]  /*117650*/  @P4 STG.E [R36.64], R184 ;  /* 0x000000b824004986 */ /* 0x0003e8000c101904 */
[----:B------:R1:W-:Y:S01]  /*117660*/  @P3 STG.E [R52.64], R20 ;  /* 0x0000001434003986 */ /* 0x0003e2000c101904 */
[----:B------:R-:W-:-:S04]  /*117670*/  IMAD.WIDE R68, R0, 0x4, R200 ;  /* 0x0000000400447825 */ /* 0x000fc800078e02c8 */
[----:B-1----:R-:W-:-:S04]  /*117680*/  IMAD.WIDE R36, R0, 0x4, R2 ;  /* 0x0000000400247825 */ /* 0x002fc800078e0202 */
[----:B------:R-:W-:Y:S01]  /*117690*/  IMAD.WIDE R52, R0, 0x4, R6 ;  /* 0x0000000400347825 */ /* 0x000fe200078e0206 */
[----:B---3--:R1:W-:Y:S04]  /*1176a0*/  @P6 STG.E [R16.64], R229 ;  /* 0x000000e510006986 */ /* 0x0083e8000c101904 */
[----:B--2---:R2:W-:Y:S04]  /*1176b0*/  @P2 STG.E [R36.64], R233 ;  /* 0x000000e924002986 */ /* 0x0045e8000c101904 */
[----:B-1----:R-:W3:Y:S04]  /*1176c0*/  LDL.LU R229, [R1+0x1d20] ;  /* 0x001d200001e57983 */ /* 0x002ee80000300800 */
[----:B--2---:R-:W2:Y:S04]  /*1176d0*/  LDL.LU R233, [R1+0x1c60] ;  /* 0x001c600001e97983 */ /* 0x004ea80000300800 */
[----:B----4-:R1:W-:Y:S04]  /*1176e0*/  @P1 STG.E [R52.64], R228 ;  /* 0x000000e434001986 */ /* 0x0103e8000c101904 */
[----:B------:R4:W-:Y:S04]  /*1176f0*/  @P0 STG.E [R68.64], R232 ;  /* 0x000000e844000986 */ /* 0x0009e8000c101904 */
[----:B-1----:R-:W2:Y:S04]  /*117700*/  LDL.LU R228, [R1+0x1bc0] ;  /* 0x001bc00001e47983 */ /* 0x002ea80000300800 */
[----:B----4-:R-:W4:Y:S01]  /*117710*/  LDL.LU R232, [R1+0x410] ;  /* 0x0004100001e87983 */ /* 0x010f220000300800 */
        /* <DEDUP_REMOVED lines=9> */
[----:B------:R1:W-:Y:S01]  /*1177b0*/  @P4 STG.E [R16.64], R33 ;  /* 0x0000002110004986 */ /* 0x0003e2000c101904 */
[----:B------:R-:W-:-:S03]  /*1177c0*/  ISETP.LT.AND P4, PT, R99, c[0x0][0x178], !P5 ;  /* 0x00005e0063007a0c */ /* 0x000fc60006f81270 */
[----:B------:R1:W-:Y:S01]  /*1177d0*/  @P3 STG.E [R36.64], R49 ;  /* 0x0000003124003986 */ /* 0x0003e2000c101904 */
[----:B------:R-:W-:Y:S01]  /*1177e0*/  ISETP.LT.AND P3, PT, R115, c[0x0][0x178], !P5 ;  /* 0x00005e0073007a0c */ /* 0x000fe20006f61270 */
[----:B-1----:R-:W-:-:S04]  /*1177f0*/  IMAD.WIDE R16, R0, 0x4, R206 ;  /* 0x0000000400107825 */ /* 0x002fc800078e02ce */
[C---:B------:R-:W-:Y:S01]  /*117800*/  IMAD.WIDE R32, R0.reuse, 0x4, R208 ;  /* 0x0000000400207825 */ /* 0x040fe200078e02d0 */
[----:B------:R1:W-:Y:S03]  /*117810*/  @P6 STG.E [R16.64], R65 ;  /* 0x0000004110006986 */ /* 0x0003e6000c101904 */
[C---:B------:R-:W-:Y:S01]  /*117820*/  IMAD.WIDE R36, R0.reuse, 0x4, R210 ;  /* 0x0000000400247825 */ /* 0x040fe200078e02d2 */
[----:B------:R1:W-:Y:S04]  /*117830*/  @P2 STG.E [R32.64], R89 ;  /* 0x0000005920002986 */ /* 0x0003e8000c101904 */
[----:B------:R1:W-:Y:S01]  /*117840*/  @P1 STG.E [R36.64], R105 ;  /* 0x0000006924001986 */ /* 0x0003e2000c101904 */
[----:B------:R-:W-:Y:S01]  /*117850*/  ISETP.LT.AND P1, PT, R239, c[0x0][0x178], !P5 ;  /* 0x00005e00ef007a0c */ /* 0x000fe20006f21270 */
[----:B------:R-:W-:Y:S01]  /*117860*/  IMAD.WIDE R48, R0, 0x4, R212 ;  /* 0x0000000400307825 */ /* 0x000fe200078e02d4 */
[----:B------:R-:W-:-:S03]  /*117870*/  ISETP.LT.AND P2, PT, R238, c[0x0][0x178], !P5 ;  /* 0x00005e00ee007a0c */ /* 0x000fc60006f41270 */
[C---:B-1----:R-:W-:Y:S01]  /*117880*/  IMAD.WIDE R16, R0.reuse, 0x4, R214 ;  /* 0x0000000400107825 */ /* 0x042fe200078e02d6 */
[----:B------:R-:W-:Y:S01]  /*117890*/  ISETP.LT.AND P6, PT, R237, c[0x0][0x178], !P5 ;  /* 0x00005e00ed007a0c */ /* 0x000fe20006fc1270 */
[----:B------:R-:W-:Y:S02]  /*1178a0*/  @P0 STG.E [R48.64], R121 ;  /* 0x0000007930000986 */ /* 0x000fe4000c101904 */
[----:B------:R-:W-:Y:S01]  /*1178b0*/  IMAD.WIDE R32, R0, 0x4, R216 ;  /* 0x0000000400207825 */ /* 0x000fe200078e02d8 */
[----:B------:R-:W-:Y:S01]  /*1178c0*/  ISETP.GE.AND P0, PT, R64, c[0x0][0x17c], PT ;  /* 0x00005f0040007a0c */ /* 0x000fe20003f06270 */
[----:B------:R1:W-:Y:S01]  /*1178d0*/  @P4 STG.E [R16.64], R137 ;  /* 0x0000008910004986 */ /* 0x0003e2000c101904 */
[----:B------:R-:W-:-:S03]  /*1178e0*/  ISETP.LT.AND P5, PT, R236, c[0x0][0x178], !P5 ;  /* 0x00005e00ec007a0c */ /* 0x000fc60006fa1270 */
[----:B------:R1:W-:Y:S01]  /*1178f0*/  @P3 STG.E [R32.64], R153 ;  /* 0x0000009920003986 */ /* 0x0003e2000c101904 */
[----:B------:R-:W-:Y:S01]  /*117900*/  ISETP.LT.AND P3, PT, R14, c[0x0][0x178], !P0 ;  /* 0x00005e000e007a0c */ /* 0x000fe20004761270 */
[----:B------:R-:W-:-:S04]  /*117910*/  IMAD.WIDE R36, R0, 0x4, R222 ;  /* 0x0000000400247825 */ /* 0x000fc800078e02de */
[----:B-1----:R-:W-:-:S04]  /*117920*/  IMAD.WIDE R16, R0, 0x4, R218 ;  /* 0x0000000400107825 */ /* 0x002fc800078e02da */
[----:B------:R-:W-:Y:S01]  /*117930*/  IMAD.WIDE R32, R0, 0x4, R220 ;  /* 0x0000000400207825 */ /* 0x000fe200078e02dc */
[----:B------:R1:W-:Y:S01]  /*117940*/  @P1 STG.E [R16.64], R165 ;  /* 0x000000a510001986 */ /* 0x0003e2000c101904 */
[----:B------:R-:W-:-:S03]  /*117950*/  ISETP.LT.AND P4, PT, R195, c[0x0][0x178], !P0 ;  /* 0x00005e00c3007a0c */ /* 0x000fc60004781270 */
[----:B------:R1:W-:Y:S01]  /*117960*/  @P2 STG.E [R32.64], R177 ;  /* 0x000000b120002986 */ /* 0x0003e2000c101904 */
[----:B------:R-:W-:-:S03]  /*117970*/  ISETP.LT.AND P1, PT, R15, c[0x0][0x178], !P0 ;  /* 0x00005e000f007a0c */ /* 0x000fc60004721270 */
[----:B------:R1:W-:Y:S02]  /*117980*/  @P6 STG.E [R36.64], R185 ;  /* 0x000000b924006986 */ /* 0x0003e4000c101904 */
[C---:B-1----:R-:W-:Y:S01]  /*117990*/  IADD3 R16, R0.reuse, c[0x0][0x198], RZ ;  /* 0x0000660000107a10 */ /* 0x042fe20007ffe0ff */
[----:B------:R-:W-:Y:S01]  /*1179a0*/  IMAD.WIDE R32, R0, 0x4, R224 ;  /* 0x0000000400207825 */ /* 0x000fe200078e02e0 */
[----:B------:R-:W-:-:S03]  /*1179b0*/  ISETP.LT.AND P2, PT, R11, c[0x0][0x178], !P0 ;  /* 0x00005e000b007a0c */ /* 0x000fc60004741270 */
[C---:B------:R-:W-:Y:S01]  /*1179c0*/  IMAD.WIDE R36, R16.reuse, 0x4, R4 ;  /* 0x0000000410247825 */ /* 0x040fe200078e0204 */
[----:B------:R1:W-:Y:S03]  /*1179d0*/  @P5 STG.E [R32.64], R21 ;  /* 0x0000001520005986 */ /* 0x0003e6000c101904 */
[----:B------:R-:W-:-:S04]  /*1179e0*/  IMAD.WIDE R48, R16, 0x4, R2 ;  /* 0x0000000410307825 */ /* 0x000fc800078e0202 */
[----:B-1----:R-:W-:-:S04]  /*1179f0*/  IMAD.WIDE R20, R16, 0x4, R6 ;  /* 0x0000000410147825 */ /* 0x002fc800078e0206 */
[----:B------:R-:W-:Y:S01]  /*117a00*/  IMAD.WIDE R32, R16, 0x4, R200 ;  /* 0x0000000410207825 */ /* 0x000fe200078e02c8 */
[----:B---3--:R1:W-:Y:S04]  /*117a10*/  @P3 STG.E [R36.64], R229 ;  /* 0x000000e524003986 */ /* 0x0083e8000c101904 */
[----:B--2---:R2:W-:Y:S04]  /*117a20*/  @P4 STG.E [R48.64], R233 ;  /* 0x000000e930004986 */ /* 0x0045e8000c101904 */
[----:B-1----:R-:W3:Y:S04]  /*117a30*/  LDL.LU R229, [R1+0x1d24] ;  /* 0x001d240001e57983 */ /* 0x002ee80000300800 */
[----:B--2---:R-:W2:Y:S04]  /*117a40*/  LDL.LU R233, [R1+0x1c64] ;  /* 0x001c640001e97983 */ /* 0x004ea80000300800 */
[----:B------:R1:W-:Y:S04]  /*117a50*/  @P1 STG.E [R20.64], R228 ;  /* 0x000000e414001986 */ /* 0x0003e8000c101904 */
[----:B----4-:R4:W-:Y:S04]  /*117a60*/  @P2 STG.E [R32.64], R232 ;  /* 0x000000e820002986 */ /* 0x0109e8000c101904 */
[----:B-1----:R-:W2:Y:S04]  /*117a70*/  LDL.LU R228, [R1+0x1bc4] ;  /* 0x001bc40001e47983 */ /* 0x002ea80000300800 */
[----:B----4-:R-:W4:Y:S01]  /*117a80*/  LDL.LU R232, [R1+0x414] ;  /* 0x0004140001e87983 */ /* 0x010f220000300800 */
[----:B------:R-:W-:-:S02]  /*117a90*/  ISETP.LT.AND P6, PT, R147, c[0x0][0x178], !P0 ;  /* 0x00005e0093007a0c */ /* 0x000fc400047c1270 */
[----:B------:R-:W-:Y:S02]  /*117aa0*/  ISETP.LT.AND P3, PT, R131, c[0x0][0x178], !P0 ;  /* 0x00005e0083007a0c */ /* 0x000fe40004761270 */
[----:B------:R-:W-:Y:S02]  /*117ab0*/  ISETP.LT.AND P5, PT, R27, c[0x0][0x178], !P0 ;  /* 0x00005e001b007a0c */ /* 0x000fe400047a1270 */
[----:B------:R-:W-:Y:S01]  /*117ac0*/  ISETP.LT.AND P4, PT, R43, c[0x0][0x178], !P0 ;  /* 0x00005e002b007a0c */ /* 0x000fe20004781270 */
[----:B------:R-:W-:Y:S01]  /*117ad0*/  IMAD.WIDE R36, R16, 0x4, R202 ;  /* 0x0000000410247825 */ /* 0x000fe200078e02ca */
[----:B------:R-:W-:-:S03]  /*117ae0*/  ISETP.LT.AND P1, PT, R59, c[0x0][0x178], !P0 ;  /* 0x00005e003b007a0c */ /* 0x000fc60004721270 */
[C---:B------:R-:W-:Y:S02]  /*117af0*/  IMAD.WIDE R20, R16.reuse, 0x4, R204 ;  /* 0x0000000410147825 */ /* 0x040fe400078e02cc */
[----:B------:R1:W-:Y:S02]  /*117b00*/  @P6 STG.E [R36.64], R28 ;  /* 0x0000001c24006986 */ /* 0x0003e4000c101904 */
[----:B------:R-:W-:Y:S01]  /*117b10*/  IMAD.WIDE R32, R16, 0x4, R206 ;  /* 0x0000000410207825 */ /* 0x000fe200078e02ce */
[----:B------:R-:W-:Y:S01]  /*117b20*/  ISETP.LT.AND P2, PT, R75, c[0x0][0x178], !P0 ;  /* 0x00005e004b007a0c */ /* 0x000fe20004741270 */
[----:B------:R1:W-:Y:S01]  /*117b30*/  @P3 STG.E [R20.64], R44 ;  /* 0x0000002c14003986 */ /* 0x0003e2000c101904 */
[----:B------:R-:W-:-:S03]  /*117b40*/  ISETP.LT.AND P6, PT, R99, c[0x0][0x178], !P0 ;  /* 0x00005e0063007a0c */ /* 0x000fc600047c1270 */
[----:B------:R1:W-:Y:S02]  /*117b50*/  @P5 STG.E [R32.64], R60 ;  /* 0x0000003c20005986 */ /* 0x0003e4000c101904 */
[----:B-1----:R-:W-:Y:S01]  /*117b60*/  IMAD.WIDE R36, R16, 0x4, R208 ;  /* 0x0000000410247825 */ /* 0x002fe200078e02d0 */
[----:B------:R-:W-:-:S04]  /*117b70*/  ISETP.LT.AND P3, PT, R239, c[0x0][0x178], !P0 ;  /* 0x00005e00ef007a0c */ /* 0x000fc80004761270 */
[----:B------:R1:W-:Y:S01]  /*117b80*/  @P4 STG.E [R36.64], R84 ;  /* 0x0000005424004986 */ /* 0x0003e2000c101904 */
[----:B------:R-:W-:Y:S01]  /*117b90*/  ISETP.LT.AND P4, PT, R115, c[0x0][0x178], !P0 ;  /* 0x00005e0073007a0c */ /* 0x000fe20004781270 */
[----:B------:R-:W-:Y:S01]  /*117ba0*/  IMAD.WIDE R20, R16, 0x4, R210 ;  /* 0x0000000410147825 */ /* 0x000fe200078e02d2 */
[----:B------:R-:W-:-:S03]  /*117bb0*/  ISETP.LT.AND P5, PT, R238, c[0x0][0x178], !P0 ;  /* 0x00005e00ee007a0c */ /* 0x000fc600047a1270 */
[C---:B------:R-:W-:Y:S01]  /*117bc0*/  IMAD.WIDE R32, R16.reuse, 0x4, R212 ;  /* 0x0000000410207825 */ /* 0x040fe200078e02d4 */
[----:B------:R1:W-:Y:S03]  /*117bd0*/  @P1 STG.E [R20.64], R100 ;  /* 0x0000006414001986 */ /* 0x0003e6000c101904 */
[C---:B-1----:R-:W-:Y:S01]  /*117be0*/  IMAD.WIDE R36, R16.reuse, 0x4, R214 ;  /* 0x0000000410247825 */ /* 0x042fe200078e02d6 */
[----:B------:R1:W-:Y:S04]  /*117bf0*/  @P2 STG.E [R32.64], R116 ;  /* 0x0000007420002986 */ /* 0x0003e8000c101904 */
[----:B------:R1:W-:Y:S01]  /*117c00*/  @P6 STG.E [R36.64], R132 ;  /* 0x0000008424006986 */ /* 0x0003e2000c101904 */
[----:B------:R-:W-:Y:S01]  /*117c10*/  IMAD.WIDE R20, R16, 0x4, R216 ;  /* 0x0000000410147825 */ /* 0x000fe200078e02d8 */
[----:B------:R-:W-:-:S03]  /*117c20*/  ISETP.GE.AND P1, PT, R52, c[0x0][0x17c], PT ;  /* 0x00005f0034007a0c */ /* 0x000fc60003f26270 */
[C---:B-1----:R-:W-:Y:S01]  /*117c30*/  IMAD.WIDE R32, R16.reuse, 0x4, R218 ;  /* 0x0000000410207825 */ /* 0x042fe200078e02da */
[----:B------:R-:W-:Y:S03]  /*117c40*/  @P4 STG.E [R20.64], R148 ;  /* 0x0000009414004986 */ /* 0x000fe6000c101904 */
[----:B------:R-:W-:Y:S01]  /*117c50*/  IMAD.WIDE R36, R16, 0x4, R220 ;  /* 0x0000000410247825 */ /* 0x000fe200078e02dc */
[----:B------:R-:W-:Y:S01]  /*117c60*/  @P3 STG.E [R32.64], R160 ;  /* 0x000000a020003986 */ /* 0x000fe2000c101904 */
[----:B------:R-:W-:-:S03]  /*117c70*/  ISETP.LT.AND P2, PT, R237, c[0x0][0x178], !P0 ;  /* 0x00005e00ed007a0c */ /* 0x000fc60004741270 */
[----:B------:R1:W-:Y:S01]  /*117c80*/  @P5 STG.E [R36.64], R172 ;  /* 0x000000ac24005986 */ /* 0x0003e2000c101904 */
[----:B------:R-:W-:Y:S02]  /*117c90*/  ISETP.LT.AND P0, PT, R236, c[0x0][0x178], !P0 ;  /* 0x00005e00ec007a0c */ /* 0x000fe40004701270 */
[----:B------:R-:W-:Y:S02]  /*117ca0*/  ISETP.LT.AND P6, PT, R14, c[0x0][0x178], !P1 ;  /* 0x00005e000e007a0c */ /* 0x000fe40004fc1270 */
[C---:B------:R-:W-:Y:S01]  /*117cb0*/  IADD3 R0, R16.reuse, c[0x0][0x198], RZ ;  /* 0x0000660010007a10 */ /* 0x040fe20007ffe0ff */
[----:B-1----:R-:W4:Y:S01]  /*117cc0*/  LDL.LU R36, [R1+0x5f24] ;  /* 0x005f240001247983 */ /* 0x002f220000300800 */
        /* <DEDUP_REMOVED lines=10> */
[----:B-1----:R-:W-:-:S04]  /*117d70*/  IMAD.WIDE R20, R0, 0x4, R6 ;  /* 0x0000000400147825 */ /* 0x002fc800078e0206 */
[C---:B------:R-:W-:Y:S01]  /*117d80*/  IMAD.WIDE R16, R0.reuse, 0x4, R2 ;  /* 0x0000000400107825 */ /* 0x040fe200078e0202 */
[----:B------:R-:W-:Y:S01]  /*117d90*/  IADD3 R49, R0, c[0x0][0x198], RZ ;  /* 0x0000660000317a10 */ /* 0x000fe20007ffe0ff */
[----:B---3--:R1:W-:Y:S01]  /*117da0*/  @P6 STG.E [R32.64], R229 ;  /* 0x000000e520006986 */ /* 0x0083e2000c101904 */
[----:B------:R-:W-:-:S03]  /*117db0*/  ISETP.LT.AND P6, PT, R147, c[0x0][0x178], !P1 ;  /* 0x00005e0093007a0c */ /* 0x000fc60004fc1270 */
[----:B--2---:R2:W-:Y:S01]  /*117dc0*/  @P5 STG.E [R16.64], R233 ;  /* 0x000000e910005986 */ /* 0x0045e2000c101904 */
[----:B------:R-:W-:-:S03]  /*117dd0*/  ISETP.LT.AND P5, PT, R43, c[0x0][0x178], !P1 ;  /* 0x00005e002b007a0c */ /* 0x000fc60004fa1270 */
[----:B-1----:R-:W3:Y:S01]  /*117de0*/  LDL.LU R229, [R1+0x1d00] ;  /* 0x001d000001e57983 */ /* 0x002ee20000300800 */
[----:B------:R-:W-:-:S03]  /*117df0*/  IMAD.WIDE R32, R0, 0x4, R200 ;  /* 0x0000000400207825 */ /* 0x000fc600078e02c8 */
[----:B--2---:R-:W2:Y:S01]  /*117e00*/  LDL.LU R233, [R1+0x1c50] ;  /* 0x001c500001e97983 */ /* 0x004ea20000300800 */
[----:B------:R-:W-:-:S03]  /*117e10*/  IMAD.WIDE R16, R0, 0x4, R202 ;  /* 0x0000000400107825 */ /* 0x000fc600078e02ca */
[----:B------:R1:W-:Y:S01]  /*117e20*/  @P4 STG.E [R20.64], R228 ;  /* 0x000000e414004986 */ /* 0x0003e2000c101904 */
[----:B------:R-:W-:-:S03]  /*117e30*/  ISETP.LT.AND P4, PT, R59, c[0x0][0x178], !P1 ;  /* 0x00005e003b007a0c */ /* 0x000fc60004f81270 */
[----:B----4-:R4:W-:Y:S01]  /*117e40*/  @P3 STG.E [R32.64], R232 ;  /* 0x000000e820003986 */ /* 0x0109e2000c101904 */
[----:B------:R-:W-:-:S03]  /*117e50*/  ISETP.LT.AND P3, PT, R75, c[0x0][0x178], !P1 ;  /* 0x00005e004b007a0c */ /* 0x000fc60004f61270 */
[----:B------:R4:W-:Y:S01]  /*117e60*/  @P6 STG.E [R16.64], R29 ;  /* 0x0000001d10006986 */ /* 0x0009e2000c101904 */
[----:B-1----:R-:W-:-:S03]  /*117e70*/  IMAD.WIDE R20, R0, 0x4, R204 ;  /* 0x0000000400147825 */ /* 0x002fc600078e02cc */
[----:B------:R-:W2:Y:S01]  /*117e80*/  LDL.LU R228, [R1+0x15d0] ;  /* 0x0015d00001e47983 */ /* 0x000ea20000300800 */
[----:B----4-:R-:W-:-:S03]  /*117e90*/  IMAD.WIDE R32, R0, 0x4, R206 ;  /* 0x0000000400207825 */ /* 0x010fc600078e02ce */
[----:B------:R1:W-:Y:S01]  /*117ea0*/  @P2 STG.E [R20.64], R45 ;  /* 0x0000002d14002986 */ /* 0x0003e2000c101904 */
[----:B------:R-:W-:Y:S02]  /*117eb0*/  ISETP.LT.AND P6, PT, R99, c[0x0][0x178], !P1 ;  /* 0x00005e0063007a0c */ /* 0x000fe40004fc1270 */
[----:B------:R-:W-:Y:S01]  /*117ec0*/  ISETP.LT.AND P2, PT, R115, c[0x0][0x178], !P1 ;  /* 0x00005e0073007a0c */ /* 0x000fe20004f41270 */
[----:B------:R-:W-:Y:S01]  /*117ed0*/  @P0 STG.E [R32.64], R61 ;  /* 0x0000003d20000986 */ /* 0x000fe2000c101904 */
[C---:B------:R-:W-:Y:S01]  /*117ee0*/  IMAD.WIDE R16, R0.reuse, 0x4, R208 ;  /* 0x0000000400107825 */ /* 0x040fe200078e02d0 */
[----:B------:R-:W-:Y:S02]  /*117ef0*/  ISETP.LT.AND P0, PT, R239, c[0x0][0x178], !P1 ;  /* 0x00005e00ef007a0c */ /* 0x000fe40004f01270 */
[----:B------:R-:W4:Y:S01]  /*117f00*/  LDL.LU R232, [R1+0xa0] ;  /* 0x0000a00001e87983 */ /* 0x000f220000300800 */
[----:B------:R-:W-:-:S04]  /*117f10*/  IMAD.WIDE R28, R0, 0x4, R212 ;  /* 0x00000004001c7825 */ /* 0x000fc800078e02d4 */
[C---:B-1----:R-:W-:Y:S01]  /*117f20*/  IMAD.WIDE R20, R0.reuse, 0x4, R210 ;  /* 0x0000000400147825 */ /* 0x042fe200078e02d2 */
[----:B------:R1:W-:Y:S04]  /*117f30*/  @P5 STG.E [R16.64], R85 ;  /* 0x0000005510005986 */ /* 0x0003e8000c101904 */
[----:B------:R1:W-:Y:S04]  /*117f40*/  @P4 STG.E [R20.64], R101 ;  /* 0x0000006514004986 */ /* 0x0003e8000c101904 */
[----:B------:R1:W-:Y:S02]  /*117f50*/  @P3 STG.E [R28.64], R117 ;  /* 0x000000751c003986 */ /* 0x0003e4000c101904 */
[----:B-1----:R-:W-:-:S04]  /*117f60*/  IMAD.WIDE R16, R0, 0x4, R214 ;  /* 0x0000000400107825 */ /* 0x002fc800078e02d6 */
[C---:B------:R-:W-:Y:S01]  /*117f70*/  IMAD.WIDE R20, R0.reuse, 0x4, R216 ;  /* 0x0000000400147825 */ /* 0x040fe200078e02d8 */
[----:B------:R1:W-:Y:S03]  /*117f80*/  @P6 STG.E [R16.64], R133 ;  /* 0x0000008510006986 */ /* 0x0003e6000c101904 */
[C---:B------:R-:W-:Y:S01]  /*117f90*/  IMAD.WIDE R28, R0.reuse, 0x4, R218 ;  /* 0x00000004001c7825 */ /* 0x040fe200078e02da */
[----:B------:R1:W-:Y:S04]  /*117fa0*/  @P2 STG.E [R20.64], R149 ;  /* 0x0000009514002986 */ /* 0x0003e8000c101904 */
[----:B------:R1:W-:Y:S02]  /*117fb0*/  @P0 STG.E [R28.64], R161 ;  /* 0x000000a11c000986 */ /* 0x0003e4000c101904 */
[----:B-1----:R-:W-:-:S04]  /*117fc0*/  IMAD.WIDE R16, R0, 0x4, R220 ;  /* 0x0000000400107825 */ /* 0x002fc800078e02dc */
[----:B------:R-:W-:-:S04]  /*117fd0*/  IMAD.WIDE R20, R0, 0x4, R222 ;  /* 0x0000000400147825 */ /* 0x000fc800078e02de */
[----:B------:R-:W-:Y:S02]  /*117fe0*/  IMAD.WIDE R28, R0, 0x4, R224 ;  /* 0x00000004001c7825 */ /* 0x000fe400078e02e0 */
[----:B------:R-:W4:Y:S01]  /*117ff0*/  LDL.LU R0, [R1+0x5f2c] ;  /* 0x005f2c0001007983 */ /* 0x000f220000300800 */
[----:B------:R-:W-:Y:S02]  /*118000*/  ISETP.LT.AND P5, PT, R238, c[0x0][0x178], !P1 ;  /* 0x00005e00ee007a0c */ /* 0x000fe40004fa1270 */
[----:B------:R-:W-:Y:S02]  /*118010*/  ISETP.LT.AND P4, PT, R237, c[0x0][0x178], !P1 ;  /* 0x00005e00ed007a0c */ /* 0x000fe40004f81270 */
[----:B------:R-:W-:Y:S02]  /*118020*/  ISETP.LT.AND P1, PT, R236, c[0x0][0x178], !P1 ;  /* 0x00005e00ec007a0c */ /* 0x000fe40004f21270 */
[----:B------:R-:W-:-:S04]  /*118030*/  ISETP.GE.AND P3, PT, R36, c[0x0][0x17c], PT ;  /* 0x00005f0024007a0c */ /* 0x000fc80003f66270 */
[----:B------:R-:W-:Y:S01]  /*118040*/  ISETP.LT.AND P6, PT, R14, c[0x0][0x178], !P3 ;  /* 0x00005e000e007a0c */ /* 0x000fe20005fc1270 */
[----:B------:R-:W-:Y:S02]  /*118050*/  IMAD.WIDE R32, R49, 0x4, R4 ;  /* 0x0000000431207825 */ /* 0x000fe400078e0204 */
[----:B------:R1:W-:Y:S01]  /*118060*/  @P5 STG.E [R16.64], R173 ;  /* 0x000000ad10005986 */ /* 0x0003e2000c101904 */
[----:B------:R-:W-:-:S03]  /*118070*/  ISETP.LT.AND P2, PT, R195, c[0x0][0x178], !P3 ;  /* 0x00005e00c3007a0c */ /* 0x000fc60005f41270 */
[----:B------:R1:W-:Y:S01]  /*118080*/  @P4 STG.E [R20.64], R189 ;  /* 0x000000bd14004986 */ /* 0x0003e2000c101904 */
[----:B------:R-:W-:-:S03]  /*118090*/  ISETP.LT.AND P0, PT, R15, c[0x0][0x178], !P3 ;  /* 0x00005e000f007a0c */ /* 0x000fc60005f01270 */
[----:B------:R1:W-:Y:S01]  /*1180a0*/  @P1 STG.E [R28.64], R81 ;  /* 0x000000511c001986 */ /* 0x0003e2000c101904 */
[----:B------:R-:W-:Y:S01]  /*1180b0*/  ISETP.LT.AND P5, PT, R11, c[0x0][0x178], !P3 ;  /* 0x00005e000b007a0c */ /* 0x000fe20005fa1270 */
[----:B------:R-:W-:-:S04]  /*1180c0*/  IMAD.WIDE R36, R49, 0x4, R2 ;  /* 0x0000000431247825 */ /* 0x000fc800078e0202 */
[----:B------:R-:W-:Y:S01]  /*1180d0*/  IMAD.WIDE R44, R49, 0x4, R6 ;  /* 0x00000004312c7825 */ /* 0x000fe200078e0206 */
[----:B------:R-:W-:-:S03]  /*1180e0*/  ISETP.LT.AND P4, PT, R147, c[0x0][0x178], !P3 ;  /* 0x00005e0093007a0c */ /* 0x000fc60005f81270 */
[----:B------:R-:W-:Y:S01]  /*1180f0*/  IMAD.WIDE R52, R49, 0x4, R200 ;  /* 0x0000000431347825 */ /* 0x000fe200078e02c8 */
[----:B------:R-:W-:-:S03]  /*118100*/  ISETP.LT.AND P1, PT, R43, c[0x0][0x178], !P3 ;  /* 0x00005e002b007a0c */ /* 0x000fc60005f21270 */
[----:B------:R-:W-:-:S04]  /*118110*/  IMAD.WIDE R60, R49, 0x4, R202 ;  /* 0x00000004313c7825 */ /* 0x000fc800078e02ca */
[----:B-1----:R-:W-:-:S04]  /*118120*/  IMAD.WIDE R16, R49, 0x4, R204 ;  /* 0x0000000431107825 */ /* 0x002fc800078e02cc */
[----:B------:R-:W-:-:S04]  /*118130*/  IMAD.WIDE R20, R49, 0x4, R206 ;  /* 0x0000000431147825 */ /* 0x000fc800078e02ce */
[----:B------:R-:W-:Y:S01]  /*118140*/  IMAD.WIDE R28, R49, 0x4, R208 ;  /* 0x00000004311c7825 */ /* 0x000fe200078e02d0 */
[----:B---3--:R1:W-:Y:S04]  /*118150*/  @P6 STG.E [R32.64], R229 ;  /* 0x000000e520006986 */ /* 0x0083e8000c101904 */
[----:B-1----:R-:W3:Y:S01]  /*118160*/  LDL.LU R229, [R1+0x1d04] ;  /* 0x001d040001e57983 */ /* 0x002ee20000300800 */
[----:B------:R-:W-:-:S03]  /*118170*/  ISETP.LT.AND P6, PT, R131, c[0x0][0x178], !P3 ;  /* 0x00005e0083007a0c */ /* 0x000fc60005fc1270 */
[----:B--2---:R1:W-:Y:S01]  /*118180*/  @P2 STG.E [R36.64], R233 ;  /* 0x000000e924002986 */ /* 0x0043e2000c101904 */
[----:B------:R-:W-:-:S03]  /*118190*/  ISETP.LT.AND P2, PT, R27, c[0x0][0x178], !P3 ;  /* 0x00005e001b007a0c */ /* 0x000fc60005f41270 */
[----:B------:R2:W-:Y:S01]  /*1181a0*/  @P0 STG.E [R44.64], R228 ;  /* 0x000000e42c000986 */ /* 0x0005e2000c101904 */
[----:B------:R-:W-:-:S03]  /*1181b0*/  ISETP.LT.AND P0, PT, R59, c[0x0][0x178], !P3 ;  /* 0x00005e003b007a0c */ /* 0x000fc60005f01270 */
[----:B-1----:R-:W3:Y:S04]  /*1181c0*/  LDL.LU R233, [R1+0x1c54] ;  /* 0x001c540001e97983 */ /* 0x002ee80000300800 */
[----:B----4-:R1:W-:Y:S04]  /*1181d0*/  @P5 STG.E [R52.64], R232 ;  /* 0x000000e834005986 */ /* 0x0103e8000c101904 */
[----:B--2---:R-:W2:Y:S04]  /*1181e0*/  LDL.LU R228, [R1+0x15d4] ;  /* 0x0015d40001e47983 */ /* 0x004ea80000300800 */
[----:B-1----:R-:W4:Y:S01]  /*1181f0*/  LDL.LU R232, [R1+0xa4] ;  /* 0x0000a40001e87983 */ /* 0x002f220000300800 */
[----:B------:R-:W-:-:S03]  /*118200*/  IMAD.WIDE R32, R49, 0x4, R210 ;  /* 0x0000000431207825 */ /* 0x000fc600078e02d2 */
[----:B------:R-:W-:Y:S04]  /*118210*/  @P4 STG.E [R60.64], R24 ;  /* 0x000000183c004986 */ /* 0x000fe8000c101904 */
[----:B------:R-:W-:Y:S04]  /*118220*/  @P6 STG.E [R16.64], R40 ;  /* 0x0000002810006986 */ /* 0x000fe8000c101904 */
[----:B------:R-:W-:Y:S04]  /*118230*/  @P2 STG.E [R20.64], R56 ;  /* 0x0000003814002986 */ /* 0x000fe8000c101904 */
[----:B------:R1:W-:Y:S04]  /*118240*/  @P1 STG.E [R28.64], R72 ;  /* 0x000000481c001986 */ /* 0x0003e8000c101904 */
[----:B------:R1:W-:Y:S01]  /*118250*/  @P0 STG.E [R32.64], R96 ;  /* 0x0000006020000986 */ /* 0x0003e2000c101904 */
[----:B------:R-:W-:-:S03]  /*118260*/  ISETP.GE.AND P0, PT, R0, c[0x0][0x17c], PT ;  /* 0x00005f0000007a0c */ /* 0x000fc60003f06270 */
[----:B------:R-:W4:Y:S01]  /*118270*/  LDL.LU R0, [R1+0x5f1c] ;  /* 0x005f1c0001007983 */ /* 0x000f220000300800 */
[----:B------:R-:W-:Y:S02]  /*118280*/  ISETP.LT.AND P5, PT, R75, c[0x0][0x178], !P3 ;  /* 0x00005e004b007a0c */ /* 0x000fe40005fa1270 */
[----:B------:R-:W-:Y:S01]  /*118290*/  ISETP.LT.AND P4, PT, R99, c[0x0][0x178], !P3 ;  /* 0x00005e0063007a0c */ /* 0x000fe20005f81270 */
[----:B------:R-:W-:Y:S01]  /*1182a0*/  IMAD.WIDE R36, R49, 0x4, R212 ;  /* 0x0000000431247825 */ /* 0x000fe200078e02d4 */
[----:B------:R-:W-:-:S03]  /*1182b0*/  ISETP.LT.AND P2, PT, R115, c[0x0][0x178], !P3 ;  /* 0x00005e0073007a0c */ /* 0x000fc60005f41270 */
[----:B------:R-:W-:Y:S01]  /*1182c0*/  IMAD.WIDE R44, R49, 0x4, R214 ;  /* 0x00000004312c7825 */ /* 0x000fe200078e02d6 */
[----:B------:R-:W-:Y:S02]  /*1182d0*/  ISETP.LT.AND P1, PT, R239, c[0x0][0x178], !P3 ;  /* 0x00005e00ef007a0c */ /* 0x000fe40005f21270 */
[----:B------:R-:W-:-:S03]  /*1182e0*/  ISETP.LT.AND P6, PT, R238, c[0x0][0x178], !P3 ;  /* 0x00005e00ee007a0c */ /* 0x000fc60005fc1270 */
[----:B------:R1:W-:Y:S01]  /*1182f0*/  @P5 STG.E [R36.64], R112 ;  /* 0x0000007024005986 */ /* 0x0003e2000c101904 */
[----:B------:R-:W-:Y:S02]  /*118300*/  ISETP.LT.AND P5, PT, R237, c[0x0][0x178], !P3 ;  /* 0x00005e00ed007a0c */ /* 0x000fe40005fa1270 */
[----:B------:R-:W-:Y:S01]  /*118310*/  ISETP.LT.AND P3, PT, R236, c[0x0][0x178], !P3 ;  /* 0x00005e00ec007a0c */ /* 0x000fe20005f61270 */
[----:B------:R1:W-:Y:S01]  /*118320*/  @P4 STG.E [R44.64], R128 ;  /* 0x000000802c004986 */ /* 0x0003e2000c101904 */
[----:B------:R-:W-:Y:S01]  /*118330*/  ISETP.LT.AND P4, PT, R14, c[0x0][0x178], !P0 ;  /* 0x00005e000e007a0c */ /* 0x000fe20004781270 */
[C---:B-1----:R-:W-:Y:S01]  /*118340*/  IMAD.WIDE R28, R49.reuse, 0x4, R216 ;  /* 0x00000004311c7825 */ /* 0x042fe200078e02d8 */
[----:B------:R-:W-:-:S03]  /*118350*/  IADD3 R53, R49, c[0x0][0x198], RZ ;  /* 0x0000660031357a10 */ /* 0x000fc60007ffe0ff */
[C---:B------:R-:W-:Y:S01]  /*118360*/  IMAD.WIDE R32, R49.reuse, 0x4, R218 ;  /* 0x0000000431207825 */ /* 0x040fe200078e02da */
[----:B------:R-:W-:Y:S03]  /*118370*/  @P2 STG.E [R28.64], R144 ;  /* 0x000000901c002986 */ /* 0x000fe6000c101904 */
[C---:B------:R-:W-:Y:S01]  /*118380*/  IMAD.WIDE R20, R49.reuse, 0x4, R220 ;  /* 0x0000000431147825 */ /* 0x040fe200078e02dc */
[----:B------:R-:W-:Y:S03]  /*118390*/  @P1 STG.E [R32.64], R8 ;  /* 0x0000000820001986 */ /* 0x000fe6000c101904 */
[C---:B------:R-:W-:Y:S01]  /*1183a0*/  IMAD.WIDE R16, R49.reuse, 0x4, R222 ;  /* 0x0000000431107825 */ /* 0x040fe200078e02de */
[----:B------:R1:W-:Y:S03]  /*1183b0*/  @P6 STG.E [R20.64], R12 ;  /* 0x0000000c14006986 */ /* 0x0003e6000c101904 */
[----:B------:R-:W-:Y:S01]  /*1183c0*/  IMAD.WIDE R36, R49, 0x4, R224 ;  /* 0x0000000431247825 */ /* 0x000fe200078e02e0 */
[----:B------:R1:W-:Y:S03]  /*1183d0*/  @P5 STG.E [R16.64], R192 ;  /* 0x000000c010005986 */ /* 0x0003e6000c101904 */
[----:B------:R-:W-:Y:S01]  /*1183e0*/  IMAD.WIDE R44, R53, 0x4, R4 ;  /* 0x00000004352c7825 */ /* 0x000fe200078e0204 */
[----:B------:R-:W-:Y:S01]  /*1183f0*/  ISETP.LT.AND P6, PT, R195, c[0x0][0x178], !P0 ;  /* 0x00005e00c3007a0c */ /* 0x000fe200047c1270 */
[----:B------:R1:W-:Y:S01]  /*118400*/  @P3 STG.E [R36.64], R196 ;  /* 0x000000c424003986 */ /* 0x0003e2000c101904 */
[----:B------:R-:W-:-:S02]  /*118410*/  ISETP.LT.AND P5, PT, R15, c[0x0][0x178], !P0 ;  /* 0x00005e000f007a0c */ /* 0x000fc400047a1270 */
[----:B------:R-:W-:Y:S01]  /*118420*/  ISETP.LT.AND P2, PT, R11, c[0x0][0x178], !P0 ;  /* 0x00005e000b007a0c */ /* 0x000fe20004741270 */
[----:B-1----:R-:W-:-:S04]  /*118430*/  IMAD.WIDE R20, R53, 0x4, R6 ;  /* 0x0000000435147825 */ /* 0x002fc800078e0206 */
[----:B------:R-:W-:-:S04]  /*118440*/  IMAD.WIDE R16, R53, 0x4, R2 ;  /* 0x0000000435107825 */ /* 0x000fc800078e0202 */
[----:B------:R-:W-:Y:S01]  /*118450*/  IMAD.WIDE R28, R53, 0x4, R200 ;  /* 0x00000004351c7825 */ /* 0x000fe200078e02c8 */
[----:B------:R-:W-:Y:S02]  /*118460*/  ISETP.LT.AND P1, PT, R147, c[0x0][0x178], !P0 ;  /* 0x00005e0093007a0c */ /* 0x000fe40004721270 */
[----:B------:R-:W-:Y:S01]  /*118470*/  ISETP.LT.AND P3, PT, R27, c[0x0][0x178], !P0 ;  /* 0x00005e001b007a0c */ /* 0x000fe20004761270 */
[----:B------:R-:W-:-:S04]  /*118480*/  IMAD.WIDE R32, R53, 0x4, R202 ;  /* 0x0000000435207825 */ /* 0x000fc800078e02ca */
[----:B------:R-:W-:Y:S01]  /*118490*/  IMAD.WIDE R36, R53, 0x4, R204 ;  /* 0x0000000435247825 */ /* 0x000fe200078e02cc */
[----:B---3--:R1:W-:Y:S04]  /*1184a0*/  @P4 STG.E [R44.64], R229 ;  /* 0x000000e52c004986 */ /* 0x0083e8000c101904 */
[----:B-1----:R-:W3:Y:S01]  /*1184b0*/  LDL.LU R229, [R1+0x1d48] ;  /* 0x001d480001e57983 */ /* 0x002ee20000300800 */
[----:B------:R-:W-:-:S03]  /*1184c0*/  ISETP.LT.AND P4, PT, R131, c[0x0][0x178], !P0 ;  /* 0x00005e0083007a0c */ /* 0x000fc60004781270 */
[----:B------:R1:W-:Y:S01]  /*1184d0*/  @P6 STG.E [R16.64], R233 ;  /* 0x000000e910006986 */ /* 0x0003e2000c101904 */
[----:B------:R-:W-:-:S03]  /*1184e0*/  ISETP.LT.AND P6, PT, R43, c[0x0][0x178], !P0 ;  /* 0x00005e002b007a0c */ /* 0x000fc600047c1270 */
[----:B--2---:R2:W-:Y:S04]  /*1184f0*/  @P5 STG.E [R20.64], R228 ;  /* 0x000000e414005986 */ /* 0x0045e8000c101904 */
[----:B-1----:R-:W3:Y:S04]  /*118500*/  LDL.LU R233, [R1+0x1c98] ;  /* 0x001c980001e97983 */ /* 0x002ee80000300800 */
[----:B----4-:R1:W-:Y:S04]  /*118510*/  @P2 STG.E [R28.64], R232 ;  /* 0x000000e81c002986 */ /* 0x0103e8000c101904 */
[----:B--2---:R-:W2:Y:S04]  /*118520*/  LDL.LU R228, [R1+0x1c18] ;  /* 0x001c180001e47983 */ /* 0x004ea80000300800 */
[----:B-1----:R-:W4:Y:S01]  /*118530*/  LDL.LU R232, [R1+0x1508] ;  /* 0x0015080001e87983 */ /* 0x002f220000300800 */
[----:B------:R-:W-:-:S04]  /*118540*/  IMAD.WIDE R44, R53, 0x4, R206 ;  /* 0x00000004352c7825 */ /* 0x000fc800078e02ce */
[----:B------:R-:W-:Y:S01]  /*118550*/  IMAD.WIDE R16, R53, 0x4, R208 ;  /* 0x0000000435107825 */ /* 0x000fe200078e02d0 */
[----:B------:R1:W-:Y:S04]  /*118560*/  @P1 STG.E [R32.64], R25 ;  /* 0x0000001920001986 */ /* 0x0003e8000c101904 */
[----:B------:R1:W-:Y:S04]  /*118570*/  @P4 STG.E [R36.64], R41 ;  /* 0x0000002924004986 */ /* 0x0003e8000c101904 */
[----:B------:R-:W-:Y:S04]  /*118580*/  @P3 STG.E [R44.64], R57 ;  /* 0x000000392c003986 */ /* 0x000fe8000c101904 */
[----:B------:R1:W-:Y:S01]  /*118590*/  @P6 STG.E [R16.64], R73 ;  /* 0x0000004910006986 */ /* 0x0003e2000c101904 */
[----:B------:R-:W-:-:S03]  /*1185a0*/  ISETP.GE.AND P6, PT, R0, c[0x0][0x17c], PT ;  /* 0x00005f0000007a0c */ /* 0x000fc60003fc6270 */
[----:B------:R-:W4:Y:S01]  /*1185b0*/  LDL.LU R0, [R1+0x5f18] ;  /* 0x005f180001007983 */ /* 0x000f220000300800 */
[----:B------:R-:W-:Y:S02]  /*1185c0*/  ISETP.LT.AND P1, PT, R59, c[0x0][0x178], !P0 ;  /* 0x00005e003b007a0c */ /* 0x000fe40004721270 */
[----:B------:R-:W-:Y:S02]  /*1185d0*/  ISETP.LT.AND P5, PT, R75, c[0x0][0x178], !P0 ;  /* 0x00005e004b007a0c */ /* 0x000fe400047a1270 */
[----:B------:R-:W-:Y:S01]  /*1185e0*/  ISETP.LT.AND P2, PT, R99, c[0x0][0x178], !P0 ;  /* 0x00005e0063007a0c */ /* 0x000fe20004741270 */
[----:B------:R-:W-:-:S04]  /*1185f0*/  IMAD.WIDE R20, R53, 0x4, R210 ;  /* 0x0000000435147825 */ /* 0x000fc800078e02d2 */
[----:B-1----:R-:W-:-:S04]  /*118600*/  IMAD.WIDE R24, R53, 0x4, R212 ;  /* 0x0000000435187825 */ /* 0x002fc800078e02d4 */
[----:B------:R-:W-:Y:S01]  /*118610*/  IMAD.WIDE R28, R53, 0x4, R214 ;  /* 0x00000004351c7825 */ /* 0x000fe200078e02d6 */
[----:B------:R1:W-:Y:S01]  /*118620*/  @P1 STG.E [R20.64], R97 ;  /* 0x0000006114001986 */ /* 0x0003e2000c101904 */
[----:B------:R-:W-:Y:S02]  /*118630*/  ISETP.LT.AND P4, PT, R115, c[0x0][0x178], !P0 ;  /* 0x00005e0073007a0c */ /* 0x000fe40004781270 */
[----:B------:R-:W-:Y:S01]  /*118640*/  ISETP.LT.AND P3, PT, R239, c[0x0][0x178], !P0 ;  /* 0x00005e00ef007a0c */ /* 0x000fe20004761270 */
[----:B------:R1:W-:Y:S01]  /*118650*/  @P5 STG.E [R24.64], R113 ;  /* 0x0000007118005986 */ /* 0x0003e2000c101904 */
[----:B------:R-:W-:-:S03]  /*118660*/  ISETP.LT.AND P1, PT, R237, c[0x0][0x178], !P0 ;  /* 0x00005e00ed007a0c */ /* 0x000fc60004721270 */
[----:B------:R1:W-:Y:S01]  /*118670*/  @P2 STG.E [R28.64], R129 ;  /* 0x000000811c002986 */ /* 0x0003e2000c101904 */
[----:B------:R-:W-:Y:S02]  /*118680*/  ISETP.LT.AND P2, PT, R238, c[0x0][0x178], !P0 ;  /* 0x00005e00ee007a0c */ /* 0x000fe40004741270 */
[----:B------:R-:W-:Y:S02]  /*118690*/  ISETP.LT.AND P0, PT, R236, c[0x0][0x178], !P0 ;  /* 0x00005e00ec007a0c */ /* 0x000fe40004701270 */
[----:B------:R-:W-:Y:S01]  /*1186a0*/  ISETP.LT.AND P5, PT, R14, c[0x0][0x178], !P6 ;  /* 0x00005e000e007a0c */ /* 0x000fe200077a1270 */
[C---:B------:R-:W-:Y:S01]  /*1186b0*/  IMAD.WIDE R32, R53.reuse, 0x4, R216 ;  /* 0x0000000435207825 */ /* 0x040fe200078e02d8 */
[----:B------:R-:W-:-:S03]  /*1186c0*/  IADD3 R41, R53, c[0x0][0x198], RZ ;  /* 0x0000660035297a10 */ /* 0x000fc60007ffe0ff */
[C---:B------:R-:W-:Y:S01]  /*1186d0*/  IMAD.WIDE R36, R53.reuse, 0x4, R218 ;  /* 0x0000000435247825 */ /* 0x040fe200078e02da */
[----:B------:R-:W-:Y:S03]  /*1186e0*/  @P4 STG.E [R32.64], R145 ;  /* 0x0000009120004986 */ /* 0x000fe6000c101904 */
[C---:B------:R-:W-:Y:S01]  /*1186f0*/  IMAD.WIDE R16, R53.reuse, 0x4, R220 ;  /* 0x0000000435107825 */ /* 0x040fe200078e02dc */
[----:B------:R1:W-:Y:S03]  /*118700*/  @P3 STG.E [R36.64], R9 ;  /* 0x0000000924003986 */ /* 0x0003e6000c101904 */
[C---:B-1----:R-:W-:Y:S01]  /*118710*/  IMAD.WIDE R20, R53.reuse, 0x4, R222 ;  /* 0x0000000435147825 */ /* 0x042fe200078e02de */
[----:B------:R1:W-:Y:S03]  /*118720*/  @P2 STG.E [R16.64], R13 ;  /* 0x0000000d10002986 */ /* 0x0003e6000c101904 */
[----:B------:R-:W-:Y:S01]  /*118730*/  IMAD.WIDE R24, R53, 0x4, R224 ;  /* 0x0000000435187825 */ /* 0x000fe200078e02e0 */
[----:B------:R1:W-:Y:S03]  /*118740*/  @P1 STG.E [R20.64], R193 ;  /* 0x000000c114001986 */ /* 0x0003e6000c101904 */
[----:B------:R-:W-:Y:S01]  /*118750*/  IMAD.WIDE R28, R41, 0x4, R4 ;  /* 0x00000004291c7825 */ /* 0x000fe200078e0204 */
[----:B------:R-:W-:Y:S01]  /*118760*/  ISETP.LT.AND P4, PT, R195, c[0x0][0x178], !P6 ;  /* 0x00005e00c3007a0c */ /* 0x000fe20007781270 */
[----:B------:R1:W-:Y:S01]  /*118770*/  @P0 STG.E [R24.64], R197 ;  /* 0x000000c518000986 */ /* 0x0003e2000c101904 */
[----:B------:R-:W-:Y:S01]  /*118780*/  ISETP.LT.AND P3, PT, R15, c[0x0][0x178], !P6 ;  /* 0x00005e000f007a0c */ /* 0x000fe20007761270 */
[----:B------:R-:W-:-:S04]  /*118790*/  IMAD.WIDE R8, R41, 0x4, R2 ;  /* 0x0000000429087825 */ /* 0x000fc800078e0202 */
[----:B------:R-:W-:Y:S01]  /*1187a0*/  IMAD.WIDE R32, R41, 0x4, R6 ;  /* 0x0000000429207825 */ /* 0x000fe200078e0206 */
[----:B------:R-:W-:-:S03]  /*1187b0*/  ISETP.LT.AND P2, PT, R147, c[0x0][0x178], !P6 ;  /* 0x00005e0093007a0c */ /* 0x000fc60007741270 */
[----:B-1----:R-:W-:Y:S01]  /*1187c0*/  IMAD.WIDE R12, R41, 0x4, R200 ;  /* 0x00000004290c7825 */ /* 0x002fe200078e02c8 */
[----:B------:R-:W-:Y:S02]  /*1187d0*/  ISETP.LT.AND P1, PT, R131, c[0x0][0x178], !P6 ;  /* 0x00005e0083007a0c */ /* 0x000fe40007721270 */
[----:B------:R-:W-:Y:S01]  /*1187e0*/  ISETP.LT.AND P0, PT, R27, c[0x0][0x178], !P6 ;  /* 0x00005e001b007a0c */ /* 0x000fe20007701270 */
[----:B------:R-:W-:-:S04]  /*1187f0*/  IMAD.WIDE R16, R41, 0x4, R202 ;  /* 0x0000000429107825 */ /* 0x000fc800078e02ca */
[----:B------:R-:W-:-:S04]  /*118800*/  IMAD.WIDE R20, R41, 0x4, R204 ;  /* 0x0000000429147825 */ /* 0x000fc800078e02cc */
[----:B------:R-:W-:Y:S01]  /*118810*/  IMAD.WIDE R24, R41, 0x4, R206 ;  /* 0x0000000429187825 */ /* 0x000fe200078e02ce */
[----:B---3--:R1:W-:Y:S01]  /*118820*/  @P5 STG.E [R28.64], R229 ;  /* 0x000000e51c005986 */ /* 0x0083e2000c101904 */
[----:B------:R-:W-:-:S03]  /*118830*/  ISETP.LT.AND P5, PT, R11, c[0x0][0x178], !P6 ;  /* 0x00005e000b007a0c */ /* 0x000fc600077a1270 */
[----:B-1----:R-:W3:Y:S04]  /*118840*/  LDL.LU R229, [R1+0x1d4c] ;  /* 0x001d4c0001e57983 */ /* 0x002ee80000300800 */
[----:B------:R1:W-:Y:S01]  /*118850*/  @P4 STG.E [R8.64], R233 ;  /* 0x000000e908004986 */ /* 0x0003e2000c101904 */
[----:B------:R-:W-:-:S03]  /*118860*/  ISETP.LT.AND P4, PT, R43, c[0x0][0x178], !P6 ;  /* 0x00005e002b007a0c */ /* 0x000fc60007781270 */
[----:B--2---:R2:W-:Y:S01]  /*118870*/  @P3 STG.E [R32.64], R228 ;  /* 0x000000e420003986 */ /* 0x0045e2000c101904 */
[----:B------:R-:W-:-:S03]  /*118880*/  ISETP.LT.AND P3, PT, R59, c[0x0][0x178], !P6 ;  /* 0x00005e003b007a0c */ /* 0x000fc60007761270 */
[----:B-1----:R-:W3:Y:S04]  /*118890*/  LDL.LU R233, [R1+0x1c9c] ;  /* 0x001c9c0001e97983 */ /* 0x002ee80000300800 */
[----:B----4-:R1:W-:Y:S04]  /*1188a0*/  @P5 STG.E [R12.64], R232 ;  /* 0x000000e80c005986 */ /* 0x0103e8000c101904 */
[----:B--2---:R-:W2:Y:S04]  /*1188b0*/  LDL.LU R228, [R1+0x1c1c] ;  /* 0x001c1c0001e47983 */ /* 0x004ea80000300800 */
[----:B-1----:R-:W4:Y:S01]  /*1188c0*/  LDL.LU R232, [R1+0x150c] ;  /* 0x00150c0001e87983 */ /* 0x002f220000300800 */
[----:B------:R-:W-:-:S03]  /*1188d0*/  IMAD.WIDE R8, R41, 0x4, R208 ;  /* 0x0000000429087825 */ /* 0x000fc600078e02d0 */
[----:B------:R1:W-:Y:S01]  /*1188e0*/  @P2 STG.E [R16.64], R38 ;  /* 0x0000002610002986 */ /* 0x0003e2000c101904 */
[----:B------:R-:W-:-:S03]  /*1188f0*/  IMAD.WIDE R28, R41, 0x4, R210 ;  /* 0x00000004291c7825 */ /* 0x000fc600078e02d2 */
[----:B------:R1:W-:Y:S04]  /*118900*/  @P1 STG.E [R20.64], R54 ;  /* 0x0000003614001986 */ /* 0x0003e8000c101904 */
[----:B------:R1:W-:Y:S04]  /*118910*/  @P0 STG.E [R24.64], R70 ;  /* 0x0000004618000986 */ /* 0x0003e8000c101904 */
[----:B------:R1:W-:Y:S04]  /*118920*/  @P4 STG.E [R8.64], R94 ;  /* 0x0000005e08004986 */ /* 0x0003e8000c101904 */
[----:B------:R-:W-:Y:S01]  /*118930*/  @P3 STG.E [R28.64], R110 ;  /* 0x0000006e1c003986 */ /* 0x000fe2000c101904 */
[----:B------:R-:W-:-:S03]  /*118940*/  ISETP.GE.AND P3, PT, R0, c[0x0][0x17c], PT ;  /* 0x00005f0000007a0c */ /* 0x000fc60003f66270 */
[----:B------:R-:W4:Y:S01]  /*118950*/  LDL.LU R0, [R1+0x5f14] ;  /* 0x005f140001007983 */ /* 0x000f220000300800 */
[----:B------:R-:W-:Y:S02]  /*118960*/  ISETP.LT.AND P5, PT, R75, c[0x0][0x178], !P6 ;  /* 0x00005e004b007a0c */ /* 0x000fe400077a1270 */
[----:B------:R-:W-:Y:S02]  /*118970*/  ISETP.LT.AND P2, PT, R99, c[0x0][0x178], !P6 ;  /* 0x00005e0063007a0c */ /* 0x000fe40007741270 */
[----:B------:R-:W-:Y:S02]  /*118980*/  ISETP.LT.AND P1, PT, R115, c[0x0][0x178], !P6 ;  /* 0x00005e0073007a0c */ /* 0x000fe40007721270 */
[----:B------:R-:W-:Y:S01]  /*118990*/  ISETP.LT.AND P0, PT, R239, c[0x0][0x178], !P6 ;  /* 0x00005e00ef007a0c */ /* 0x000fe20007701270 */
[----:B------:R-:W-:Y:S01]  /*1189a0*/  IMAD.WIDE R12, R41, 0x4, R212 ;  /* 0x00000004290c7825 */ /* 0x000fe200078e02d4 */
[----:B------:R-:W-:-:S03]  /*1189b0*/  ISETP.LT.AND P4, PT, R238, c[0x0][0x178], !P6 ;  /* 0x00005e00ee007a0c */ /* 0x000fc60007781270 */
[----:B-1----:R-:W-:-:S04]  /*1189c0*/  IMAD.WIDE R16, R41, 0x4, R214 ;  /* 0x0000000429107825 */ /* 0x002fc800078e02d6 */
[C---:B------:R-:W-:Y:S01]  /*1189d0*/  IMAD.WIDE R20, R41.reuse, 0x4, R216 ;  /* 0x0000000429147825 */ /* 0x040fe200078e02d8 */
[----:B------:R1:W-:Y:S03]  /*1189e0*/  @P5 STG.E [R12.64], R126 ;  /* 0x0000007e0c005986 */ /* 0x0003e6000c101904 */
[C---:B------:R-:W-:Y:S01]  /*1189f0*/  IMAD.WIDE R24, R41.reuse, 0x4, R218 ;  /* 0x0000000429187825 */ /* 0x040fe200078e02da */
[----:B------:R1:W-:Y:S03]  /*118a00*/  @P2 STG.E [R16.64], R142 ;  /* 0x0000008e10002986 */ /* 0x0003e6000c101904 */
[----:B------:R-:W-:Y:S01]  /*118a10*/  IMAD.WIDE R8, R41, 0x4, R220 ;  /* 0x0000000429087825 */ /* 0x000fe200078e02dc */
[----:B------:R1:W-:Y:S01]  /*118a20*/  @P1 STG.E [R20.64], R158 ;  /* 0x0000009e14001986 */ /* 0x0003e2000c101904 */
[----:B------:R-:W-:-:S03]  /*118a30*/  ISETP.LT.AND P2, PT, R14, c[0x0][0x178], !P3 ;  /* 0x00005e000e007a0c */ /* 0x000fc60005f41270 */
[----:B------:R1:W-:Y:S01]  /*118a40*/  @P0 STG.E [R24.64], R170 ;  /* 0x000000aa18000986 */ /* 0x0003e2000c101904 */
[----:B------:R-:W-:Y:S02]  /*118a50*/  ISETP.LT.AND P0, PT, R237, c[0x0][0x178], !P6 ;  /* 0x00005e00ed007a0c */ /* 0x000fe40007701270 */
[----:B------:R-:W-:Y:S01]  /*118a60*/  ISETP.LT.AND P6, PT, R236, c[0x0][0x178], !P6 ;  /* 0x00005e00ec007a0c */ /* 0x000fe200077c1270 */
[----:B------:R1:W-:Y:S01]  /*118a70*/  @P4 STG.E [R8.64], R182 ;  /* 0x000000b608004986 */ /* 0x0003e2000c101904 */
[----:B------:R-:W-:Y:S02]  /*118a80*/  ISETP.LT.AND P1, PT, R195, c[0x0][0x178], !P3 ;  /* 0x00005e00c3007a0c */ /* 0x000fe40005f21270 */
[----:B------:R-:W-:Y:S02]  /*118a90*/  ISETP.LT.AND P5, PT, R15, c[0x0][0x178], !P3 ;  /* 0x00005e000f007a0c */ /* 0x000fe40005fa1270 */
[----:B------:R-:W-:Y:S02]  /*118aa0*/  IADD3 R33, R41, c[0x0][0x198], RZ ;  /* 0x0000660029217a10 */ /* 0x000fe40007ffe0ff */
[----:B------:R-:W-:Y:S01]  /*118ab0*/  ISETP.LT.AND P4, PT, R11, c[0x0][0x178], !P3 ;  /* 0x00005e000b007a0c */ /* 0x000fe20005f81270 */
[----:B-1----:R-:W-:-:S04]  /*118ac0*/  IMAD.WIDE R12, R41, 0x4, R222 ;  /* 0x00000004290c7825 */ /* 0x002fc800078e02de */
[----:B------:R-:W-:Y:S01]  /*118ad0*/  IMAD.WIDE R16, R41, 0x4, R224 ;  /* 0x0000000429107825 */ /* 0x000fe200078e02e0 */
[----:B------:R1:W-:Y:S03]  /*118ae0*/  @P0 STG.E [R12.64], R78 ;  /* 0x0000004e0c000986 */ /* 0x0003e6000c101904 */
[C---:B------:R-:W-:Y:S01]  /*118af0*/  IMAD.WIDE R20, R33.reuse, 0x4, R4 ;  /* 0x0000000421147825 */ /* 0x040fe200078e0204 */
[----:B------:R1:W-:Y:S03]  /*118b00*/  @P6 STG.E [R16.64], R18 ;  /* 0x0000001210006986 */ /* 0x0003e6000c101904 */
[----:B------:R-:W-:-:S04]  /*118b10*/  IMAD.WIDE R24, R33, 0x4, R2 ;  /* 0x0000000421187825 */ /* 0x000fc800078e0202 */
[----:B------:R-:W-:Y:S01]  /*118b20*/  IMAD.WIDE R8, R33, 0x4, R6 ;  /* 0x0000000421087825 */ /* 0x000fe200078e0206 */
[----:B------:R-:W-:-:S03]  /*118b30*/  ISETP.LT.AND P6, PT, R147, c[0x0][0x178], !P3 ;  /* 0x00005e0093007a0c */ /* 0x000fc60005fc1270 */
[----:B------:R-:W-:Y:S01]  /*118b40*/  IMAD.WIDE R28, R33, 0x4, R200 ;  /* 0x00000004211c7825 */ /* 0x000fe200078e02c8 */
[----:B------:R-:W-:-:S03]  /*118b50*/  ISETP.LT.AND P0, PT, R43, c[0x0][0x178], !P3 ;  /* 0x00005e002b007a0c */ /* 0x000fc60005f01270 */
[----:B-1----:R-:W-:-:S04]  /*118b60*/  IMAD.WIDE R12, R33, 0x4, R202 ;  /* 0x00000004210c7825 */ /* 0x002fc800078e02ca */
        /* <DEDUP_REMOVED lines=10> */
[----:B--2---:R-:W2:Y:S01]  /*118c10*/  LDL.LU R228, [R1+0x1bd8] ;  /* 0x001bd80001e47983 */ /* 0x004ea20000300800 */
[----:B------:R-:W-:-:S03]  /*118c20*/  IMAD.WIDE R20, R33, 0x4, R206 ;  /* 0x0000000421147825 */ /* 0x000fc600078e02ce */
[----:B-1----:R-:W4:Y:S01]  /*118c30*/  LDL.LU R232, [R1+0x628] ;  /* 0x0006280001e87983 */ /* 0x002f220000300800 */
[----:B------:R-:W-:-:S03]  /*118c40*/  IMAD.WIDE R24, R33, 0x4, R208 ;  /* 0x0000000421187825 */ /* 0x000fc600078e02d0 */
[----:B------:R1:W-:Y:S01]  /*118c50*/  @P6 STG.E [R12.64], R39 ;  /* 0x000000270c006986 */ /* 0x0003e2000c101904 */
[----:B------:R-:W-:-:S03]  /*118c60*/  IMAD.WIDE R8, R33, 0x4, R210 ;  /* 0x0000000421087825 */ /* 0x000fc600078e02d2 */
[----:B------:R1:W-:Y:S04]  /*118c70*/  @P2 STG.E [R16.64], R55 ;  /* 0x0000003710002986 */ /* 0x0003e8000c101904 */
[----:B------:R1:W-:Y:S04]  /*118c80*/  @P1 STG.E [R20.64], R71 ;  /* 0x0000004714001986 */ /* 0x0003e8000c101904 */
[----:B------:R1:W-:Y:S04]  /*118c90*/  @P0 STG.E [R24.64], R95 ;  /* 0x0000005f18000986 */ /* 0x0003e8000c101904 */
[----:B------:R1:W-:Y:S01]  /*118ca0*/  @P5 STG.E [R8.64], R111 ;  /* 0x0000006f08005986 */ /* 0x0003e2000c101904 */
[----:B------:R-:W-:-:S03]  /*118cb0*/  ISETP.GE.AND P5, PT, R0, c[0x0][0x17c], PT ;  /* 0x00005f0000007a0c */ /* 0x000fc60003fa6270 */
[----:B------:R-:W4:Y:S01]  /*118cc0*/  LDL.LU R0, [R1+0x5f0c] ;  /* 0x005f0c0001007983 */ /* 0x000f220000300800 */
[----:B------:R-:W-:Y:S02]  /*118cd0*/  ISETP.LT.AND P4, PT, R75, c[0x0][0x178], !P3 ;  /* 0x00005e004b007a0c */ /* 0x000fe40005f81270 */
[----:B------:R-:W-:Y:S02]  /*118ce0*/  ISETP.LT.AND P0, PT, R99, c[0x0][0x178], !P3 ;  /* 0x00005e0063007a0c */ /* 0x000fe40005f01270 */
[----:B------:R-:W-:Y:S02]  /*118cf0*/  ISETP.LT.AND P6, PT, R115, c[0x0][0x178], !P3 ;  /* 0x00005e0073007a0c */ /* 0x000fe40005fc1270 */
[----:B------:R-:W-:Y:S02]  /*118d00*/  ISETP.LT.AND P2, PT, R239, c[0x0][0x178], !P3 ;  /* 0x00005e00ef007a0c */ /* 0x000fe40005f41270 */
[----:B------:R-:W-:Y:S01]  /*118d10*/  ISETP.LT.AND P1, PT, R238, c[0x0][0x178], !P3 ;  /* 0x00005e00ee007a0c */ /* 0x000fe20005f21270 */
[----:B------:R-:W-:-:S04]  /*118d20*/  IMAD.WIDE R28, R33, 0x4, R212 ;  /* 0x00000004211c7825 */ /* 0x000fc800078e02d4 */
[C---:B-1----:R-:W-:Y:S01]  /*118d30*/  IMAD.WIDE R12, R33.reuse, 0x4, R214 ;  /* 0x00000004210c7825 */ /* 0x042fe200078e02d6 */
[----:B------:R1:W-:Y:S03]  /*118d40*/  @P4 STG.E [R28.64], R127 ;  /* 0x0000007f1c004986 */ /* 0x0003e6000c101904 */
[----:B------:R-:W-:Y:S01]  /*118d50*/  IMAD.WIDE R16, R33, 0x4, R216 ;  /* 0x0000000421107825 */ /* 0x000fe200078e02d8 */
[----:B------:R-:W-:-:S03]  /*118d60*/  ISETP.LT.AND P4, PT, R237, c[0x0][0x178], !P3 ;  /* 0x00005e00ed007a0c */ /* 0x000fc60005f81270 */
[C---:B------:R-:W-:Y:S01]  /*118d70*/  IMAD.WIDE R20, R33.reuse, 0x4, R218 ;  /* 0x0000000421147825 */ /* 0x040fe200078e02da */
[----:B------:R1:W-:Y:S03]  /*118d80*/  @P0 STG.E [R12.64], R143 ;  /* 0x0000008f0c000986 */ /* 0x0003e6000c101904 */
[C---:B------:R-:W-:Y:S01]  /*118d90*/  IMAD.WIDE R24, R33.reuse, 0x4, R220 ;  /* 0x0000000421187825 */ /* 0x040fe200078e02dc */
[----:B------:R-:W-:Y:S01]  /*118da0*/  ISETP.LT.AND P3, PT, R236, c[0x0][0x178], !P3 ;  /* 0x00005e00ec007a0c */ /* 0x000fe20005f61270 */
[----:B------:R1:W-:Y:S01]  /*118db0*/  @P6 STG.E [R16.64], R159 ;  /* 0x0000009f10006986 */ /* 0x0003e2000c101904 */
[----:B------:R-:W-:Y:S01]  /*118dc0*/  ISETP.LT.AND P0, PT, R14, c[0x0][0x178], !P5 ;  /* 0x00005e000e007a0c */ /* 0x000fe20006f01270 */
[----:B------:R-:W-:Y:S02]  /*118dd0*/  IMAD.WIDE R8, R33, 0x4, R222 ;  /* 0x0000000421087825 */ /* 0x000fe400078e02de */
[----:B------:R1:W-:Y:S01]  /*118de0*/  @P2 STG.E [R20.64], R171 ;  /* 0x000000ab14002986 */ /* 0x0003e2000c101904 */
[----:B------:R-:W-:Y:S01]  /*118df0*/  ISETP.LT.AND P2, PT, R195, c[0x0][0x178], !P5 ;  /* 0x00005e00c3007a0c */ /* 0x000fe20006f41270 */
[----:B-1----:R-:W-:-:S02]  /*118e00*/  IMAD.WIDE R28, R33, 0x4, R224 ;  /* 0x00000004211c7825 */ /* 0x002fc400078e02e0 */
[----:B------:R-:W-:Y:S01]  /*118e10*/  @P1 STG.E [R24.64], R183 ;  /* 0x000000b718001986 */ /* 0x000fe2000c101904 */
[----:B------:R-:W-:Y:S02]  /*118e20*/  ISETP.LT.AND P1, PT, R15, c[0x0][0x178], !P5 ;  /* 0x00005e000f007a0c */ /* 0x000fe40006f21270 */
[----:B------:R-:W-:Y:S02]  /*118e30*/  IADD3 R33, R33, c[0x0][0x198], RZ ;  /* 0x0000660021217a10 */ /* 0x000fe40007ffe0ff */
[----:B------:R-:W-:Y:S01]  /*118e40*/  ISETP.LT.AND P6, PT, R11, c[0x0][0x178], !P5 ;  /* 0x00005e000b007a0c */ /* 0x000fe20006fc1270 */
[----:B------:R1:W-:Y:S02]  /*118e50*/  @P4 STG.E [R8.64], R79 ;  /* 0x0000004f08004986 */ /* 0x0003e4000c101904 */
[----:B------:R-:W-:-:S04]  /*118e60*/  IMAD.WIDE R12, R33, 0x4, R4 ;  /* 0x00000004210c7825 */ /* 0x000fc800078e0204 */
[C---:B------:R-:W-:Y:S01]  /*118e70*/  IMAD.WIDE R16, R33.reuse, 0x4, R2 ;  /* 0x0000000421107825 */ /* 0x040fe200078e0202 */
[----:B------:R1:W-:Y:S03]  /*118e80*/  @P3 STG.E [R28.64], R19 ;  /* 0x000000131c003986 */ /* 0x0003e6000c101904 */
[----:B------:R-:W-:Y:S01]  /*118e90*/  IMAD.WIDE R20, R33, 0x4, R6 ;  /* 0x0000000421147825 */ /* 0x000fe200078e0206 */
[----:B------:R-:W-:-:S03]  /*118ea0*/  ISETP.LT.AND P4, PT, R147, c[0x0][0x178], !P5 ;  /* 0x00005e0093007a0c */ /* 0x000fc60006f81270 */
[----:B-1----:R-:W-:Y:S01]  /*118eb0*/  IMAD.WIDE R8, R33, 0x4, R200 ;  /* 0x0000000421087825 */ /* 0x002fe200078e02c8 */
[----:B------:R-:W-:-:S03]  /*118ec0*/  ISETP.LT.AND P3, PT, R131, c[0x0][0x178], !P5 ;  /* 0x00005e0083007a0c */ /* 0x000fc60006f61270 */
        /* <DEDUP_REMOVED lines=31> */
[C---:B------:R-:W-:Y:S01]  /*1190c0*/  IMAD.WIDE R24, R33.reuse, 0x4, R216 ;  /* 0x0000000421187825 */ /* 0x040fe200078e02d8 */
[----:B------:R1:W-:Y:S03]  /*1190d0*/  @P4 STG.E [R18.64], R138 ;  /* 0x0000008a12004986 */ /* 0x0003e6000c101904 */
[----:B------:R-:W-:Y:S01]  /*1190e0*/  IMAD.WIDE R12, R33, 0x4, R218 ;  /* 0x00000004210c7825 */ /* 0x000fe200078e02da */
[----:B------:R1:W-:Y:S01]  /*1190f0*/  @P3 STG.E [R24.64], R154 ;  /* 0x0000009a18003986 */ /* 0x0003e2000c101904 */
[----:B------:R-:W-:-:S02]  /*119100*/  ISETP.LT.AND P3, PT, R237, c[0x0][0x178], !P5 ;  /* 0x00005e00ed007a0c */ /* 0x000fc40006f61270 */
[----:B------:R-:W-:Y:S01]  /*119110*/  IMAD.WIDE R16, R33, 0x4, R220 ;  /* 0x0000000421107825 */ /* 0x000fe200078e02dc */
[----:B------:R-:W-:Y:S01]  /*119120*/  ISETP.LT.AND P5, PT, R236, c[0x0][0x178], !P5 ;  /* 0x00005e00ec007a0c */ /* 0x000fe20006fa1270 */
[----:B------:R1:W-:Y:S01]  /*119130*/  @P1 STG.E [R12.64], R166 ;  /* 0x000000a60c001986 */ /* 0x0003e2000c101904 */
[----:B------:R-:W-:Y:S02]  /*119140*/  ISETP.LT.AND P6, PT, R14, c[0x0][0x178], !P0 ;  /* 0x00005e000e007a0c */ /* 0x000fe400047c1270 */
[----:B------:R-:W-:Y:S01]  /*119150*/  ISETP.LT.AND P4, PT, R195, c[0x0][0x178], !P0 ;  /* 0x00005e00c3007a0c */ /* 0x000fe20004781270 */
[----:B------:R1:W-:Y:S01]  /*119160*/  @P2 STG.E [R16.64], R178 ;  /* 0x000000b210002986 */ /* 0x0003e2000c101904 */
        /* <DEDUP_REMOVED lines=9> */
[----:B------:R-:W-:-:S04]  /*119200*/  IMAD.WIDE R12, R29, 0x4, R6 ;  /* 0x000000041d0c7825 */ /* 0x000fc800078e0206 */
[----:B------:R-:W-:Y:S01]  /*119210*/  IMAD.WIDE R16, R29, 0x4, R200 ;  /* 0x000000041d107825 */ /* 0x000fe200078e02c8 */
[----:B------:R-:W-:Y:S02]  /*119220*/  ISETP.LT.AND P5, PT, R131, c[0x0][0x178], !P0 ;  /* 0x00005e0083007a0c */ /* 0x000fe400047a1270 */
[----:B------:R-:W-:Y:S01]  /*119230*/  ISETP.LT.AND P3, PT, R43, c[0x0][0x178], !P0 ;  /* 0x00005e002b007a0c */ /* 0x000fe20004761270 */
        /* <DEDUP_REMOVED lines=43> */
[----:B------:R1:W-:Y:S01]  /*1194f0*/  @P4 STG.E [R24.64], R179 ;  /* 0x000000b318004986 */ /* 0x0003e2000c101904 */
[----:B------:R-:W-:Y:S02]  /*119500*/  ISETP.LT.AND P4, PT, R15, c[0x0][0x178], !P2 ;  /* 0x00005e000f007a0c */ /* 0x000fe40005781270 */
[----:B------:R-:W-:Y:S02]  /*119510*/  ISETP.LT.AND P3, PT, R11, c[0x0][0x178], !P2 ;  /* 0x00005e000b007a0c */ /* 0x000fe40005761270 */
[----:B------:R-:W-:Y:S01]  /*119520*/  IADD3 R29, R29, c[0x0][0x198], RZ ;  /* 0x000066001d1d7a10 */ /* 0x000fe20007ffe0ff */
[----:B------:R1:W-:Y:S04]  /*119530*/  @P1 STG.E [R12.64], R187 ;  /* 0x000000bb0c001986 */ /* 0x0003e8000c101904 */
[C---:B------:R-:W-:Y:S01]  /*119540*/  IMAD.WIDE R8, R29.reuse, 0x4, R4 ;  /* 0x000000041d087825 */ /* 0x040fe200078e0204 */
[----:B------:R1:W-:Y:S03]  /*119550*/  @P0 STG.E [R16.64], R23 ;  /* 0x0000001710000986 */ /* 0x0003e6000c101904 */
[----:B------:R-:W-:Y:S01]  /*119560*/  IMAD.WIDE R18, R29, 0x4, R2 ;  /* 0x000000041d127825 */ /* 0x000fe200078e0202 */
[----:B------:R-:W-:-:S03]  /*119570*/  ISETP.LT.AND P1, PT, R147, c[0x0][0x178], !P2 ;  /* 0x00005e0093007a0c */ /* 0x000fc60005721270 */
[----:B------:R-:W-:Y:S01]  /*119580*/  IMAD.WIDE R20, R29, 0x4, R6 ;  /* 0x000000041d147825 */ /* 0x000fe200078e0206 */
[----:B------:R-:W-:-:S03]  /*119590*/  ISETP.LT.AND P0, PT, R131, c[0x0][0x178], !P2 ;  /* 0x00005e0083007a0c */ /* 0x000fc60005701270 */
[----:B-1----:R-:W-:-:S04]  /*1195a0*/  IMAD.WIDE R24, R29, 0x4, R200 ;  /* 0x000000041d187825 */ /* 0x002fc800078e02c8 */
        /* <DEDUP_REMOVED lines=11> */
[----:B----4-:R1:W-:Y:S01]  /*119660*/  @P3 STG.E [R24.64], R232 ;  /* 0x000000e818003986 */ /* 0x0103e2000c101904 */
[----:B------:R-:W-:-:S03]  /*119670*/  ISETP.LT.AND P3, PT, R75, c[0x0][0x178], !P2 ;  /* 0x00005e004b007a0c */ /* 0x000fc60005761270 */
        /* <DEDUP_REMOVED lines=17> */
[----:B------:R-:W-:Y:S02]  /*119790*/  ISETP.LT.AND P6, PT, R237, c[0x0][0x178], !P2 ;  /* 0x00005e00ed007a0c */ /* 0x000fe400057c1270 */
[----:B------:R-:W-:Y:S01]  /*1197a0*/  ISETP.LT.AND P2, PT, R236, c[0x0][0x178], !P2 ;  /* 0x00005e00ec007a0c */ /* 0x000fe20005741270 */
[----:B-1----:R-:W-:-:S04]  /*1197b0*/  IMAD.WIDE R12, R29, 0x4, R214 ;  /* 0x000000041d0c7825 */ /* 0x002fc800078e02d6 */
[C---:B------:R-:W-:Y:S01]  /*1197c0*/  IMAD.WIDE R16, R29.reuse, 0x4, R216 ;  /* 0x000000041d107825 */ /* 0x040fe200078e02d8 */
[----:B------:R1:W-:Y:S03]  /*1197d0*/  @P1 STG.E [R12.64], R134 ;  /* 0x000000860c001986 */ /* 0x0003e6000c101904 */
[C---:B------:R-:W-:Y:S01]  /*1197e0*/  IMAD.WIDE R8, R29.reuse, 0x4, R218 ;  /* 0x000000041d087825 */ /* 0x040fe200078e02da */
[----:B------:R1:W-:Y:S03]  /*1197f0*/  @P0 STG.E [R16.64], R150 ;  /* 0x0000009610000986 */ /* 0x0003e6000c101904 */
[----:B------:R-:W-:Y:S01]  /*119800*/  IMAD.WIDE R18, R29, 0x4, R220 ;  /* 0x000000041d127825 */ /* 0x000fe200078e02dc */
[----:B------:R-:W-:-:S03]  /*119810*/  ISETP.LT.AND P0, PT, R14, c[0x0][0x178], !P3 ;  /* 0x00005e000e007a0c */ /* 0x000fc60005f01270 */
[C---:B------:R-:W-:Y:S01]  /*119820*/  IMAD.WIDE R20, R29.reuse, 0x4, R222 ;  /* 0x000000041d147825 */ /* 0x040fe200078e02de */
[----:B------:R1:W-:Y:S03]  /*119830*/  @P4 STG.E [R8.64], R162 ;  /* 0x000000a208004986 */ /* 0x0003e6000c101904 */
[----:B-1----:R-:W-:Y:S01]  /*119840*/  IMAD.WIDE R12, R29, 0x4, R224 ;  /* 0x000000041d0c7825 */ /* 0x002fe200078e02e0 */
[----:B------:R-:W-:Y:S01]  /*119850*/  ISETP.LT.AND P1, PT, R195, c[0x0][0x178], !P3 ;  /* 0x00005e00c3007a0c */ /* 0x000fe20005f21270 */
[----:B------:R1:W-:Y:S01]  /*119860*/  @P5 STG.E [R18.64], R174 ;  /* 0x000000ae12005986 */ /* 0x0003e2000c101904 */
[----:B------:R-:W-:Y:S02]  /*119870*/  ISETP.LT.AND P5, PT, R15, c[0x0][0x178], !P3 ;  /* 0x00005e000f007a0c */ /* 0x000fe40005fa1270 */
[----:B------:R-:W-:Y:S01]  /*119880*/  IADD3 R25, R29, c[0x0][0x198], RZ ;  /* 0x000066001d197a10 */ /* 0x000fe20007ffe0ff */
[----:B------:R1:W-:Y:S01]  /*119890*/  @P6 STG.E [R20.64], R190 ;  /* 0x000000be14006986 */ /* 0x0003e2000c101904 */
[----:B------:R-:W-:-:S03]  /*1198a0*/  ISETP.LT.AND P4, PT, R11, c[0x0][0x178], !P3 ;  /* 0x00005e000b007a0c */ /* 0x000fc60005f81270 */
[----:B------:R1:W-:Y:S01]  /*1198b0*/  @P2 STG.E [R12.64], R82 ;  /* 0x000000520c002986 */ /* 0x0003e2000c101904 */
[----:B------:R-:W-:Y:S01]  /*1198c0*/  ISETP.LT.AND P2, PT, R147, c[0x0][0x178], !P3 ;  /* 0x00005e0093007a0c */ /* 0x000fe20005f41270 */
[----:B------:R-:W-:-:S04]  /*1198d0*/  IMAD.WIDE R16, R25, 0x4, R4 ;  /* 0x0000000419107825 */ /* 0x000fc800078e0204 */
[----:B------:R-:W-:-:S04]  /*1198e0*/  IMAD.WIDE R22, R25, 0x4, R2 ;  /* 0x0000000419167825 */ /* 0x000fc800078e0202 */
[----:B------:R-:W-:-:S04]  /*1198f0*/  IMAD.WIDE R8, R25, 0x4, R6 ;  /* 0x0000000419087825 */ /* 0x000fc800078e0206 */
        /* <DEDUP_REMOVED lines=9> */
[----:B--2---:R2:W-:Y:S04]  /*119990*/  @P5 STG.E [R8.64], R228 ;  /* 0x000000e408005986 */ /* 0x0045e8000c101904 */
[----:B-1----:R-:W3:Y:S04]  /*1199a0*/  LDL.LU R233, [R1+0x1c58] ;  /* 0x001c580001e97983 */ /* 0x002ee80000300800 */
[----:B----4-:R1:W-:Y:S04]  /*1199b0*/  @P4 STG.E [R18.64], R232 ;  /* 0x000000e812004986 */ /* 0x0103e8000c101904 */
[----:B------:R4:W-:Y:S01]  /*1199c0*/  @P2 STG.E [R20.64], R31 ;  /* 0x0000001f14002986 */ /* 0x0009e2000c101904 */
[----:B------:R-:W-:-:S03]  /*1199d0*/  ISETP.LT.AND P2, PT, R59, c[0x0][0x178], !P3 ;  /* 0x00005e003b007a0c */ /* 0x000fc60005f41270 */
[----:B--2---:R-:W2:Y:S04]  /*1199e0*/  LDL.LU R228, [R1+0x15d8] ;  /* 0x0015d80001e47983 */ /* 0x004ea80000300800 */
[----:B-1----:R-:W2:Y:S01]  /*1199f0*/  LDL.LU R232, [R1+0xa8] ;  /* 0x0000a80001e87983 */ /* 0x002ea20000300800 */
[----:B------:R-:W-:-:S04]  /*119a00*/  IMAD.WIDE R16, R25, 0x4, R206 ;  /* 0x0000000419107825 */ /* 0x000fc800078e02ce */
[C---:B------:R-:W-:Y:S01]  /*119a10*/  IMAD.WIDE R22, R25.reuse, 0x4, R208 ;  /* 0x0000000419167825 */ /* 0x040fe200078e02d0 */
[----:B------:R1:W-:Y:S03]  /*119a20*/  @P6 STG.E [R12.64], R47 ;  /* 0x0000002f0c006986 */ /* 0x0003e6000c101904 */
[----:B------:R-:W-:Y:S01]  /*119a30*/  IMAD.WIDE R8, R25, 0x4, R210 ;  /* 0x0000000419087825 */ /* 0x000fe200078e02d2 */
[----:B------:R1:W-:Y:S04]  /*119a40*/  @P1 STG.E [R16.64], R63 ;  /* 0x0000003f10001986 */ /* 0x0003e8000c101904 */
[----:B------:R1:W-:Y:S04]  /*119a50*/  @P0 STG.E [R22.64], R87 ;  /* 0x0000005716000986 */ /* 0x0003e8000c101904 */
[----:B------:R1:W-:Y:S01]  /*119a60*/  @P2 STG.E [R8.64], R103 ;  /* 0x0000006708002986 */ /* 0x0003e2000c101904 */
[----:B------:R-:W-:-:S03]  /*119a70*/  ISETP.GE.AND P2, PT, R0, c[0x0][0x17c], PT ;  /* 0x00005f0000007a0c */ /* 0x000fc60003f46270 */
[----:B------:R-:W2:Y:S01]  /*119a80*/  LDL.LU R0, [R1+0x5f28] ;  /* 0x005f280001007983 */ /* 0x000ea20000300800 */
[----:B------:R-:W-:Y:S01]  /*119a90*/  ISETP.LT.AND P4, PT, R75, c[0x0][0x178], !P3 ;  /* 0x00005e004b007a0c */ /* 0x000fe20005f81270 */
[----:B------:R-:W-:Y:S01]  /*119aa0*/  IMAD.WIDE R18, R25, 0x4, R212 ;  /* 0x0000000419127825 */ /* 0x000fe200078e02d4 */
[----:B------:R-:W-:Y:S02]  /*119ab0*/  ISETP.LT.AND P5, PT, R99, c[0x0][0x178], !P3 ;  /* 0x00005e0063007a0c */ /* 0x000fe40005fa1270 */
[----:B------:R-:W-:Y:S02]  /*119ac0*/  ISETP.LT.AND P0, PT, R115, c[0x0][0x178], !P3 ;  /* 0x00005e0073007a0c */ /* 0x000fe40005f01270 */
[----:B------:R-:W-:Y:S02]  /*119ad0*/  ISETP.LT.AND P6, PT, R239, c[0x0][0x178], !P3 ;  /* 0x00005e00ef007a0c */ /* 0x000fe40005fc1270 */
[----:B------:R-:W-:Y:S01]  /*119ae0*/  ISETP.LT.AND P1, PT, R238, c[0x0][0x178], !P3 ;  /* 0x00005e00ee007a0c */ /* 0x000fe20005f21270 */
[----:B----4-:R-:W-:-:S04]  /*119af0*/  IMAD.WIDE R20, R25, 0x4, R214 ;  /* 0x0000000419147825 */ /* 0x010fc800078e02d6 */
[----:B------:R4:W-:Y:S01]  /*119b00*/  @P4 STG.E [R18.64], R119 ;  /* 0x0000007712004986 */ /* 0x0009e2000c101904 */
[----:B------:R-:W-:Y:S01]  /*119b10*/  ISETP.LT.AND P4, PT, R237, c[0x0][0x178], !P3 ;  /* 0x00005e00ed007a0c */ /* 0x000fe20005f81270 */
[----:B-1----:R-:W-:Y:S01]  /*119b20*/  IMAD.WIDE R12, R25, 0x4, R216 ;  /* 0x00000004190c7825 */ /* 0x002fe200078e02d8 */
[----:B------:R-:W-:-:S03]  /*119b30*/  ISETP.LT.AND P3, PT, R236, c[0x0][0x178], !P3 ;  /* 0x00005e00ec007a0c */ /* 0x000fc60005f61270 */
[C---:B------:R-:W-:Y:S01]  /*119b40*/  IMAD.WIDE R16, R25.reuse, 0x4, R218 ;  /* 0x0000000419107825 */ /* 0x040fe200078e02da */
[----:B------:R-:W-:Y:S03]  /*119b50*/  @P5 STG.E [R20.64], R135 ;  /* 0x0000008714005986 */ /* 0x000fe6000c101904 */
[----:B------:R-:W-:Y:S01]  /*119b60*/  IMAD.WIDE R22, R25, 0x4, R220 ;  /* 0x0000000419167825 */ /* 0x000fe200078e02dc */
[----:B------:R1:W-:Y:S01]  /*119b70*/  @P0 STG.E [R12.64], R151 ;  /* 0x000000970c000986 */ /* 0x0003e2000c101904 */
[----:B------:R-:W-:Y:S02]  /*119b80*/  ISETP.LT.AND P0, PT, R195, c[0x0][0x178], !P2 ;  /* 0x00005e00c3007a0c */ /* 0x000fe40005701270 */
[----:B------:R-:W-:Y:S01]  /*119b90*/  IMAD.WIDE R8, R25, 0x4, R222 ;  /* 0x0000000419087825 */ /* 0x000fe200078e02de */
[----:B------:R1:W-:Y:S01]  /*119ba0*/  @P6 STG.E [R16.64], R163 ;  /* 0x000000a310006986 */ /* 0x0003e2000c101904 */
[----:B------:R-:W-:-:S02]  /*119bb0*/  ISETP.LT.AND P6, PT, R14, c[0x0][0x178], !P2 ;  /* 0x00005e000e007a0c */ /* 0x000fc400057c1270 */
[----:B----4-:R-:W-:Y:S01]  /*119bc0*/  IMAD.WIDE R18, R25, 0x4, R224 ;  /* 0x0000000419127825 */ /* 0x010fe200078e02e0 */
[----:B------:R4:W-:Y:S01]  /*119bd0*/  @P1 STG.E [R22.64], R175 ;  /* 0x000000af16001986 */ /* 0x0009e2000c101904 */
[----:B------:R-:W-:Y:S02]  /*119be0*/  ISETP.LT.AND P5, PT, R15, c[0x0][0x178], !P2 ;  /* 0x00005e000f007a0c */ /* 0x000fe400057a1270 */
[----:B------:R-:W-:Y:S01]  /*119bf0*/  IADD3 R25, R25, c[0x0][0x198], RZ ;  /* 0x0000660019197a10 */ /* 0x000fe20007ffe0ff */
[----:B------:R4:W-:Y:S01]  /*119c00*/  @P4 STG.E [R8.64], R191 ;  /* 0x000000bf08004986 */ /* 0x0009e2000c101904 */
[----:B------:R-:W-:-:S03]  /*119c10*/  ISETP.LT.AND P1, PT, R11, c[0x0][0x178], !P2 ;  /* 0x00005e000b007a0c */ /* 0x000fc60005721270 */
[----:B------:R4:W-:Y:S01]  /*119c20*/  @P3 STG.E [R18.64], R83 ;  /* 0x0000005312003986 */ /* 0x0009e2000c101904 */
[----:B------:R-:W-:Y:S01]  /*119c30*/  ISETP.LT.AND P3, PT, R147, c[0x0][0x178], !P2 ;  /* 0x00005e0093007a0c */ /* 0x000fe20005761270 */
[----:B-1----:R-:W-:-:S04]  /*119c40*/  IMAD.WIDE R12, R25, 0x4, R4 ;  /* 0x00000004190c7825 */ /* 0x002fc800078e0204 */
[----:B------:R-:W-:-:S04]  /*119c50*/  IMAD.WIDE R16, R25, 0x4, R2 ;  /* 0x0000000419107825 */ /* 0x000fc800078e0202 */
[----:B------:R-:W-:-:S04]  /*119c60*/  IMAD.WIDE R20, R25, 0x4, R6 ;  /* 0x0000000419147825 */ /* 0x000fc800078e0206 */
[----:B----4-:R-:W-:Y:S01]  /*119c70*/  IMAD.WIDE R22, R25, 0x4, R200 ;  /* 0x0000000419167825 */ /* 0x010fe200078e02c8 */
[----:B------:R-:W-:-:S03]  /*119c80*/  ISETP.LT.AND P4, PT, R131, c[0x0][0x178], !P2 ;  /* 0x00005e0083007a0c */ /* 0x000fc60005781270 */
[----:B------:R-:W-:-:S04]  /*119c90*/  IMAD.WIDE R8, R25, 0x4, R202 ;  /* 0x0000000419087825 */ /* 0x000fc800078e02ca */
[----:B------:R-:W-:Y:S01]  /*119ca0*/  IMAD.WIDE R18, R25, 0x4, R204 ;  /* 0x0000000419127825 */ /* 0x000fe200078e02cc */
[----:B---3--:R1:W-:Y:S01]  /*119cb0*/  @P6 STG.E [R12.64], R229 ;  /* 0x000000e50c006986 */ /* 0x0083e2000c101904 */
[----:B------:R-:W-:-:S03]  /*119cc0*/  ISETP.LT.AND P6, PT, R59, c[0x0][0x178], !P2 ;  /* 0x00005e003b007a0c */ /* 0x000fc600057c1270 */
[----:B-1----:R-:W3:Y:S04]  /*119cd0*/  LDL.LU R229, [R1+0x1d0c] ;  /* 0x001d0c0001e57983 */ /* 0x002ee80000300800 */
[----:B------:R1:W-:Y:S01]  /*119ce0*/  @P0 STG.E [R16.64], R233 ;  /* 0x000000e910000986 */ /* 0x0003e2000c101904 */
[----:B------:R-:W-:-:S03]  /*119cf0*/  IMAD.WIDE R12, R25, 0x4, R206 ;  /* 0x00000004190c7825 */ /* 0x000fc600078e02ce */
[----:B--2---:R2:W-:Y:S01]  /*119d00*/  @P5 STG.E [R20.64], R228 ;  /* 0x000000e414005986 */ /* 0x0045e2000c101904 */
[----:B------:R-:W-:-:S03]  /*119d10*/  ISETP.LT.AND P5, PT, R43, c[0x0][0x178], !P2 ;  /* 0x00005e002b007a0c */ /* 0x000fc600057a1270 */
[----:B------:R4:W-:Y:S01]  /*119d20*/  @P1 STG.E [R22.64], R232 ;  /* 0x000000e816001986 */ /* 0x0009e2000c101904 */
[----:B------:R-:W-:-:S03]  /*119d30*/  ISETP.LT.AND P1, PT, R27, c[0x0][0x178], !P2 ;  /* 0x00005e001b007a0c */ /* 0x000fc60005721270 */
[----:B------:R2:W-:Y:S01]  /*119d40*/  @P3 STG.E [R8.64], R26 ;  /* 0x0000001a08003986 */ /* 0x0005e2000c101904 */
[----:B------:R-:W-:Y:S01]  /*119d50*/  ISETP.LT.AND P3, PT, R75, c[0x0][0x178], !P2 ;  /* 0x00005e004b007a0c */ /* 0x000fe20005761270 */
[C---:B-1----:R-:W-:Y:S02]  /*119d60*/  IMAD.WIDE R16, R25.reuse, 0x4, R208 ;  /* 0x0000000419107825 */ /* 0x042fe400078e02d0 */
[----:B------:R1:W-:Y:S02]  /*119d70*/  @P4 STG.E [R18.64], R42 ;  /* 0x0000002a12004986 */ /* 0x0003e4000c101904 */
[C---:B--2---:R-:W-:Y:S02]  /*119d80*/  IMAD.WIDE R20, R25.reuse, 0x4, R210 ;  /* 0x0000000419147825 */ /* 0x044fe400078e02d2 */
[----:B------:R-:W2:Y:S02]  /*119d90*/  LDL.LU R233, [R1+0x1c5c] ;  /* 0x001c5c0001e97983 */ /* 0x000ea40000300800 */
[----:B----4-:R-:W-:-:S02]  /*119da0*/  IMAD.WIDE R22, R25, 0x4, R212 ;  /* 0x0000000419167825 */ /* 0x010fc400078e02d4 */
[----:B------:R4:W-:Y:S04]  /*119db0*/  @P1 STG.E [R12.64], R58 ;  /* 0x0000003a0c001986 */ /* 0x0009e8000c101904 */
[----:B------:R-:W-:Y:S01]  /*119dc0*/  @P5 STG.E [R16.64], R74 ;  /* 0x0000004a10005986 */ /* 0x000fe2000c101904 */
[----:B------:R-:W-:-:S03]  /*119dd0*/  ISETP.GE.AND P0, PT, R0, c[0x0][0x17c], PT ;  /* 0x00005f0000007a0c */ /* 0x000fc60003f06270 */
[----:B------:R-:W-:Y:S04]  /*119de0*/  @P6 STG.E [R20.64], R98 ;  /* 0x0000006214006986 */ /* 0x000fe8000c101904 */
[----:B------:R-:W2:Y:S04]  /*119df0*/  LDL.LU R228, [R1+0x15dc] ;  /* 0x0015dc0001e47983 */ /* 0x000ea80000300800 */
[----:B------:R1:W-:Y:S01]  /*119e00*/  @P3 STG.E [R22.64], R114 ;  /* 0x0000007216003986 */ /* 0x0003e2000c101904 */
[----:B------:R-:W-:-:S03]  /*119e10*/  ISETP.LT.AND P3, PT, R14, c[0x0][0x178], !P0 ;  /* 0x00005e000e007a0c */ /* 0x000fc60004761270 */
[----:B------:R-:W2:Y:S04]  /*119e20*/  LDL.LU R232, [R1+0xac] ;  /* 0x0000ac0001e87983 */ /* 0x000ea80000300800 */
[----:B------:R-:W2:Y:S01]  /*119e30*/  LDL.LU R14, [R1+0x5f5c] ;  /* 0x005f5c00010e7983 */ /* 0x000ea20000300800 */
[----:B------:R-:W-:Y:S01]  /*119e40*/  ISETP.LT.AND P4, PT, R99, c[0x0][0x178], !P2 ;  /* 0x00005e0063007a0c */ /* 0x000fe20005781270 */
[----:B------:R-:W-:Y:S01]  /*119e50*/  IMAD.WIDE R8, R25, 0x4, R214 ;  /* 0x0000000419087825 */ /* 0x000fe200078e02d6 */
[----:B------:R-:W-:Y:S02]  /*119e60*/  ISETP.LT.AND P1, PT, R115, c[0x0][0x178], !P2 ;  /* 0x00005e0073007a0c */ /* 0x000fe40005721270 */
[----:B------:R-:W-:Y:S02]  /*119e70*/  ISETP.LT.AND P5, PT, R239, c[0x0][0x178], !P2 ;  /* 0x00005e00ef007a0c */ /* 0x000fe400057a1270 */
[----:B------:R-:W-:Y:S01]  /*119e80*/  ISETP.LT.AND P6, PT, R238, c[0x0][0x178], !P2 ;  /* 0x00005e00ee007a0c */ /* 0x000fe200057c1270 */
[----:B-1----:R-:W-:-:S06]  /*119e90*/  IMAD.WIDE R18, R25, 0x4, R216 ;  /* 0x0000000419127825 */ /* 0x002fcc00078e02d8 */
[----:B------:R1:W-:Y:S01]  /*119ea0*/  @P4 STG.E [R8.64], R130 ;  /* 0x0000008208004986 */ /* 0x0003e2000c101904 */
[----:B------:R-:W-:Y:S02]  /*119eb0*/  ISETP.LT.AND P4, PT, R237, c[0x0][0x178], !P2 ;  /* 0x00005e00ed007a0c */ /* 0x000fe40005781270 */
[----:B------:R-:W-:Y:S01]  /*119ec0*/  ISETP.LT.AND P2, PT, R236, c[0x0][0x178], !P2 ;  /* 0x00005e00ec007a0c */ /* 0x000fe20005741270 */
[C---:B----4-:R-:W-:Y:S01]  /*119ed0*/  IMAD.WIDE R12, R25.reuse, 0x4, R218 ;  /* 0x00000004190c7825 */ /* 0x050fe200078e02da */
[----:B------:R-:W-:-:S03]  /*119ee0*/  IADD3 R23, R25, c[0x0][0x198], RZ ;  /* 0x0000660019177a10 */ /* 0x000fc60007ffe0ff */
[C---:B------:R-:W-:Y:S01]  /*119ef0*/  IMAD.WIDE R16, R25.reuse, 0x4, R220 ;  /* 0x0000000419107825 */ /* 0x040fe200078e02dc */
[----:B------:R4:W-:Y:S03]  /*119f00*/  @P1 STG.E [R18.64], R146 ;  /* 0x0000009212001986 */ /* 0x0009e6000c101904 */
[----:B------:R-:W-:Y:S01]  /*119f10*/  IMAD.WIDE R20, R25, 0x4, R222 ;  /* 0x0000000419147825 */ /* 0x000fe200078e02de */
[----:B------:R-:W-:Y:S01]  /*119f20*/  ISETP.LT.AND P1, PT, R195, c[0x0][0x178], !P0 ;  /* 0x00005e00c3007a0c */ /* 0x000fe20004721270 */
[----:B------:R4:W-:Y:S02]  /*119f30*/  @P5 STG.E [R12.64], R10 ;  /* 0x0000000a0c005986 */ /* 0x0009e4000c101904 */
[----:B-1----:R-:W-:Y:S01]  /*119f40*/  IMAD.WIDE R8, R25, 0x4, R224 ;  /* 0x0000000419087825 */ /* 0x002fe200078e02e0 */
[----:B------:R-:W-:Y:S01]  /*119f50*/  ISETP.LT.AND P5, PT, R15, c[0x0][0x178], !P0 ;  /* 0x00005e000f007a0c */ /* 0x000fe200047a1270 */
[----:B------:R-:W4:Y:S02]  /*119f60*/  LDL.LU R195, [R1+0x5f58] ;  /* 0x005f580001c37983 */ /* 0x000f240000300800 */
[----:B------:R-:W-:-:S02]  /*119f70*/  IMAD.WIDE R4, R23, 0x4, R4 ;  /* 0x0000000417047825 */ /* 0x000fc400078e0204 */
[----:B------:R-:W4:Y:S02]  /*119f80*/  LDL.LU R15, [R1+0x5f54] ;  /* 0x005f5400010f7983 */ /* 0x000f240000300800 */
[----:B------:R-:W-:Y:S02]  /*119f90*/  IMAD.WIDE R2, R23, 0x4, R2 ;  /* 0x0000000417027825 */ /* 0x000fe400078e0202 */
[----:B--2---:R1:W-:Y:S01]  /*119fa0*/  @P6 STG.E [R16.64], R14 ;  /* 0x0000000e10006986 */ /* 0x0043e2000c101904 */
[----:B------:R-:W-:-:S03]  /*119fb0*/  ISETP.LT.AND P6, PT, R11, c[0x0][0x178], !P0 ;  /* 0x00005e000b007a0c */ /* 0x000fc600047c1270 */
[----:B------:R1:W-:Y:S01]  /*119fc0*/  @P4 STG.E [R20.64], R194 ;  /* 0x000000c214004986 */ /* 0x0003e2000c101904 */
[----:B------:R-:W-:-:S03]  /*119fd0*/  ISETP.LT.AND P4, PT, R147, c[0x0][0x178], !P0 ;  /* 0x00005e0093007a0c */ /* 0x000fc60004781270 */
[----:B------:R-:W2:Y:S04]  /*119fe0*/  LDL.LU R11, [R1+0x5f50] ;  /* 0x005f5000010b7983 */ /* 0x000ea80000300800 */
[----:B------:R1:W-:Y:S01]  /*119ff0*/  @P2 STG.E [R8.64], R198 ;  /* 0x000000c608002986 */ /* 0x0003e2000c101904 */
[----:B------:R-:W-:-:S03]  /*11a000*/  ISETP.LT.AND P2, PT, R131, c[0x0][0x178], !P0 ;  /* 0x00005e0083007a0c */ /* 0x000fc60004741270 */
[----:B------:R-:W2:Y:S04]  /*11a010*/  LDL.LU R147, [R1+0x5f4c] ;  /* 0x005f4c0001937983 */ /* 0x000ea80000300800 */
[----:B---3--:R1:W-:Y:S01]  /*11a020*/  @P3 STG.E [R4.64], R229 ;  /* 0x000000e504003986 */ /* 0x0083e2000c101904 */
[----:B------:R-:W-:-:S03]  /*11a030*/  ISETP.LT.AND P3, PT, R27, c[0x0][0x178], !P0 ;  /* 0x00005e001b007a0c */ /* 0x000fc60004761270 */
[----:B------:R-:W3:Y:S04]  /*11a040*/  LDL.LU R131, [R1+0x5f48] ;  /* 0x005f480001837983 */ /* 0x000ee80000300800 */
[----:B------:R-:W2:Y:S04]  /*11a050*/  LDL.LU R27, [R1+0x5f44] ;  /* 0x005f4400011b7983 */ /* 0x000ea80000300800 */
[----:B------:R1:W-:Y:S01]  /*11a060*/  @P1 STG.E [R2.64], R233 ;  /* 0x000000e902001986 */ /* 0x0003e2000c101904 */
[----:B------:R-:W-:-:S03]  /*11a070*/  ISETP.LT.AND P1, PT, R43, c[0x0][0x178], !P0 ;  /* 0x00005e002b007a0c */ /* 0x000fc60004721270 */
[----:B------:R-:W3:Y:S01]  /*11a080*/  LDL.LU R43, [R1+0x5f40] ;  /* 0x005f4000012b7983 */ /* 0x000ee20000300800 */
[----:B------:R-:W-:-:S04]  /*11a090*/  IMAD.WIDE R6, R23, 0x4, R6 ;  /* 0x0000000417067825 */ /* 0x000fc800078e0206 */
[C---:B------:R-:W-:Y:S01]  /*11a0a0*/  IMAD.WIDE R200, R23.reuse, 0x4, R200 ;  /* 0x0000000417c87825 */ /* 0x040fe200078e02c8 */
[----:B------:R1:W-:Y:S03]  /*11a0b0*/  @P5 STG.E [R6.64], R228 ;  /* 0x000000e406005986 */ /* 0x0003e6000c101904 */
[----:B------:R-:W-:Y:S01]  /*11a0c0*/  IMAD.WIDE R202, R23, 0x4, R202 ;  /* 0x0000000417ca7825 */ /* 0x000fe200078e02ca */
[----:B------:R-:W-:Y:S01]  /*11a0d0*/  ISETP.LT.AND P5, PT, R59, c[0x0][0x178], !P0 ;  /* 0x00005e003b007a0c */ /* 0x000fe200047a1270 */
[----:B------:R1:W-:Y:S01]  /*11a0e0*/  @P6 STG.E [R200.64], R232 ;  /* 0x000000e8c8006986 */ /* 0x0003e2000c101904 */
[----:B------:R-:W-:-:S03]  /*11a0f0*/  ISETP.LT.AND P6, PT, R75, c[0x0][0x178], !P0 ;  /* 0x00005e004b007a0c */ /* 0x000fc600047c1270 */
[----:B------:R-:W4:Y:S01]  /*11a100*/  LDL.LU R59, [R1+0x5f3c] ;  /* 0x005f3c00013b7983 */ /* 0x000f220000300800 */
[----:B------:R-:W-:-:S03]  /*11a110*/  IMAD.WIDE R204, R23, 0x4, R204 ;  /* 0x0000000417cc7825 */ /* 0x000fc600078e02cc */
[----:B------:R-:W4:Y:S04]  /*11a120*/  LDL.LU R75, [R1+0x5f38] ;  /* 0x005f3800014b7983 */ /* 0x000f280000300800 */
[----:B--2---:R1:W-:Y:S01]  /*11a130*/  @P4 STG.E [R202.64], R27 ;  /* 0x0000001bca004986 */ /* 0x0043e2000c101904 */
[----:B------:R-:W-:-:S03]  /*11a140*/  ISETP.LT.AND P4, PT, R99, c[0x0][0x178], !P0 ;  /* 0x00005e0063007a0c */ /* 0x000fc60004781270 */
[----:B------:R-:W2:Y:S04]  /*11a150*/  LDL.LU R99, [R1+0x5f34] ;  /* 0x005f340001637983 */ /* 0x000ea80000300800 */
[----:B---3--:R1:W-:Y:S01]  /*11a160*/  @P2 STG.E [R204.64], R43 ;  /* 0x0000002bcc002986 */ /* 0x0083e2000c101904 */
[----:B------:R-:W-:-:S03]  /*11a170*/  ISETP.LT.AND P2, PT, R115, c[0x0][0x178], !P0 ;  /* 0x00005e0073007a0c */ /* 0x000fc60004741270 */
[----:B------:R-:W3:Y:S01]  /*11a180*/  LDL.LU R115, [R1+0x5f30] ;  /* 0x005f300001737983 */ /* 0x000ee20000300800 */
[----:B------:R-:W-:-:S04]  /*11a190*/  IMAD.WIDE R206, R23, 0x4, R206 ;  /* 0x0000000417ce7825 */ /* 0x000fc800078e02ce */
[----:B------:R-:W-:-:S04]  /*11a1a0*/  IMAD.WIDE R208, R23, 0x4, R208 ;  /* 0x0000000417d07825 */ /* 0x000fc800078e02d0 */
[----:B------:R-:W-:Y:S01]  /*11a1b0*/  IMAD.WIDE R210, R23, 0x4, R210 ;  /* 0x0000000417d27825 */ /* 0x000fe200078e02d2 */
[----:B----4-:R1:W-:Y:S01]  /*11a1c0*/  @P3 STG.E [R206.64], R59 ;  /* 0x0000003bce003986 */ /* 0x0103e2000c101904 */
[----:B------:R-:W-:-:S03]  /*11a1d0*/  ISETP.LT.AND P3, PT, R239, c[0x0][0x178], !P0 ;  /* 0x00005e00ef007a0c */ /* 0x000fc60004761270 */
[----:B------:R1:W-:Y:S01]  /*11a1e0*/  @P1 STG.E [R208.64], R75 ;  /* 0x0000004bd0001986 */ /* 0x0003e2000c101904 */
[----:B------:R-:W-:Y:S01]  /*11a1f0*/  ISETP.LT.AND P1, PT, R238, c[0x0][0x178], !P0 ;  /* 0x00005e00ee007a0c */ /* 0x000fe20004721270 */
[----:B------:R-:W-:-:S04]  /*11a200*/  IMAD.WIDE R212, R23, 0x4, R212 ;  /* 0x0000000417d47825 */ /* 0x000fc800078e02d4 */
[----:B------:R-:W-:-:S04]  /*11a210*/  IMAD.WIDE R214, R23, 0x4, R214 ;  /* 0x0000000417d67825 */ /* 0x000fc800078e02d6 */
[----:B------:R-:W-:-:S04]  /*11a220*/  IMAD.WIDE R216, R23, 0x4, R216 ;  /* 0x0000000417d87825 */ /* 0x000fc800078e02d8 */
[----:B------:R-:W-:-:S04]  /*11a230*/  IMAD.WIDE R218, R23, 0x4, R218 ;  /* 0x0000000417da7825 */ /* 0x000fc800078e02da */
[----:B------:R-:W-:-:S04]  /*11a240*/  IMAD.WIDE R220, R23, 0x4, R220 ;  /* 0x0000000417dc7825 */ /* 0x000fc800078e02dc */
[----:B------:R-:W-:-:S04]  /*11a250*/  IMAD.WIDE R222, R23, 0x4, R222 ;  /* 0x0000000417de7825 */ /* 0x000fc800078e02de */
[----:B------:R-:W-:Y:S01]  /*11a260*/  IMAD.WIDE R224, R23, 0x4, R224 ;  /* 0x0000000417e07825 */ /* 0x000fe200078e02e0 */
[----:B--2---:R1:W-:Y:S01]  /*11a270*/  @P5 STG.E [R210.64], R99 ;  /* 0x00000063d2005986 */ /* 0x0043e2000c101904 */
[----:B------:R-:W-:-:S03]  /*11a280*/  ISETP.LT.AND P5, PT, R237, c[0x0][0x178], !P0 ;  /* 0x00005e00ed007a0c */ /* 0x000fc600047a1270 */
[----:B---3--:R1:W-:Y:S04]  /*11a290*/  @P6 STG.E [R212.64], R115 ;  /* 0x00000073d4006986 */ /* 0x0083e8000c101904 */
[----:B------:R1:W-:Y:S04]  /*11a2a0*/  @P4 STG.E [R214.64], R131 ;  /* 0x00000083d6004986 */ /* 0x0003e8000c101904 */
[----:B------:R1:W-:Y:S04]  /*11a2b0*/  @P2 STG.E [R216.64], R147 ;  /* 0x00000093d8002986 */ /* 0x0003e8000c101904 */
[----:B------:R1:W-:Y:S04]  /*11a2c0*/  @P3 STG.E [R218.64], R11 ;  /* 0x0000000bda003986 */ /* 0x0003e8000c101904 */
[----:B------:R1:W-:Y:S04]  /*11a2d0*/  @P1 STG.E [R220.64], R15 ;  /* 0x0000000fdc001986 */ /* 0x0003e8000c101904 */
[----:B------:R1:W-:Y:S01]  /*11a2e0*/  @P5 STG.E [R222.64], R195 ;  /* 0x000000c3de005986 */ /* 0x0003e2000c101904 */
[----:B------:R-:W-:-:S13]  /*11a2f0*/  ISETP.LT.AND P0, PT, R236, c[0x0][0x178], !P0 ;  /* 0x00005e00ec007a0c */ /* 0x000fda0004701270 */
[----:B------:R-:W-:Y:S05]  /*11a300*/  @!P0 EXIT ;  /* 0x000000000000894d */ /* 0x000fea0003800000 */
[----:B------:R-:W-:Y:S01]  /*11a310*/  STG.E [R224.64], R199 ;  /* 0x000000c7e0007986 */ /* 0x000fe2000c101904 */
[----:B------:R-:W-:Y:S05]  /*11a320*/  EXIT ;  /* 0x000000000000794d */ /* 0x000fea0003800000 */
.L_x_2:
[----:B------:R-:W-:-:S00]  /*11a330*/  BRA `(.L_x_2) ;  /* 0xfffffff000007947 */ /* 0x000fc0000383ffff */
[----:B------:R-:W-:-:S00]  /*11a340*/  NOP ;  /* 0x0000000000007918 */ /* 0x000fc00000000000 */
        /* <DEDUP_REMOVED lines=11> */
.L_x_3:


//--------------------- .nv.shared.matmul_kernel  --------------------------
	.section	.nv.shared.matmul_kernel,"aw",@nobits
	.sectionflags	@""
	.align	16
